//
// Generated by NVIDIA NVVM Compiler
//
// Compiler Build ID: CL-36424714
// Cuda compilation tools, release 13.0, V13.0.88
// Based on NVVM 20.0.0
//

.version 9.0
.target sm_100
.address_size 64

	// .globl	_Z18sgemm_Kernel_NaivePKfS0_Pfiii
.extern .shared .align 16 .b8 smem[];

.visible .entry _Z18sgemm_Kernel_NaivePKfS0_Pfiii(
	.param .u64 .ptr .align 1 _Z18sgemm_Kernel_NaivePKfS0_Pfiii_param_0,
	.param .u64 .ptr .align 1 _Z18sgemm_Kernel_NaivePKfS0_Pfiii_param_1,
	.param .u64 .ptr .align 1 _Z18sgemm_Kernel_NaivePKfS0_Pfiii_param_2,
	.param .u32 _Z18sgemm_Kernel_NaivePKfS0_Pfiii_param_3,
	.param .u32 _Z18sgemm_Kernel_NaivePKfS0_Pfiii_param_4,
	.param .u32 _Z18sgemm_Kernel_NaivePKfS0_Pfiii_param_5
)
{
	.reg .pred 	%p<13>;
	.reg .b32 	%r<84>;
	.reg .b32 	%f<68>;
	.reg .b64 	%rd<107>;

	ld.param.u64 	%rd9, [_Z18sgemm_Kernel_NaivePKfS0_Pfiii_param_0];
	ld.param.u64 	%rd10, [_Z18sgemm_Kernel_NaivePKfS0_Pfiii_param_1];
	ld.param.u32 	%r43, [_Z18sgemm_Kernel_NaivePKfS0_Pfiii_param_3];
	ld.param.u32 	%r41, [_Z18sgemm_Kernel_NaivePKfS0_Pfiii_param_4];
	ld.param.u32 	%r42, [_Z18sgemm_Kernel_NaivePKfS0_Pfiii_param_5];
	cvta.to.global.u64 	%rd1, %rd10;
	cvta.to.global.u64 	%rd2, %rd9;
	mov.u32 	%r44, %ctaid.x;
	mov.u32 	%r45, %ntid.x;
	mul.lo.s32 	%r1, %r44, %r45;
	mov.u32 	%r2, %tid.x;
	add.s32 	%r3, %r1, %r2;
	mov.u32 	%r46, %ctaid.y;
	mov.u32 	%r47, %ntid.y;
	mov.u32 	%r48, %tid.y;
	mad.lo.s32 	%r4, %r46, %r47, %r48;
	mov.u32 	%r49, %ctaid.z;
	mul.lo.s32 	%r50, %r43, %r49;
	mul.lo.s32 	%r51, %r42, %r50;
	cvt.s64.s32 	%rd3, %r51;
	mul.lo.s32 	%r52, %r41, %r49;
	mul.lo.s32 	%r53, %r52, %r42;
	cvt.s64.s32 	%rd4, %r53;
	mul.lo.s32 	%r5, %r50, %r41;
	setp.ge.s32 	%p1, %r4, %r43;
	setp.ge.s32 	%p2, %r3, %r41;
	or.pred  	%p3, %p1, %p2;
	@%p3 bra 	$L__BB0_14;
	setp.lt.s32 	%p4, %r42, 1;
	mov.f32 	%f67, 0f00000000;
	@%p4 bra 	$L__BB0_13;
	mul.lo.s32 	%r6, %r42, %r4;
	and.b32  	%r7, %r42, 7;
	setp.lt.u32 	%p5, %r42, 8;
	mov.f32 	%f67, 0f00000000;
	mov.b32 	%r82, 0;
	@%p5 bra 	$L__BB0_5;
	and.b32  	%r55, %r42, 2147483640;
	neg.s32 	%r80, %r55;
	add.s32 	%r56, %r2, %r41;
	add.s32 	%r79, %r56, %r1;
	shl.b32 	%r57, %r41, 1;
	add.s32 	%r78, %r3, %r57;
	mad.lo.s32 	%r77, %r41, 3, %r3;
	shl.b32 	%r58, %r41, 2;
	add.s32 	%r76, %r3, %r58;
	mad.lo.s32 	%r75, %r41, 5, %r3;
	mad.lo.s32 	%r74, %r41, 6, %r3;
	mad.lo.s32 	%r73, %r41, 7, %r3;
	cvt.u64.u32 	%rd11, %r6;
	add.s64 	%rd12, %rd3, %rd11;
	shl.b64 	%rd13, %rd12, 2;
	add.s64 	%rd14, %rd13, %rd2;
	add.s64 	%rd106, %rd14, 16;
	mov.f32 	%f67, 0f00000000;
	mov.u32 	%r72, %r3;
$L__BB0_4:
	.pragma "nounroll";
	and.b32  	%r82, %r42, 2147483640;
	ld.global.f32 	%f17, [%rd106+-16];
	cvt.s64.s32 	%rd15, %r72;
	add.s64 	%rd16, %rd15, %rd4;
	shl.b64 	%rd17, %rd16, 2;
	add.s64 	%rd18, %rd1, %rd17;
	ld.global.f32 	%f18, [%rd18];
	fma.rn.f32 	%f19, %f17, %f18, %f67;
	ld.global.f32 	%f20, [%rd106+-12];
	cvt.s64.s32 	%rd19, %r79;
	add.s64 	%rd20, %rd19, %rd4;
	shl.b64 	%rd21, %rd20, 2;
	add.s64 	%rd22, %rd1, %rd21;
	ld.global.f32 	%f21, [%rd22];
	fma.rn.f32 	%f22, %f20, %f21, %f19;
	ld.global.f32 	%f23, [%rd106+-8];
	cvt.s64.s32 	%rd23, %r78;
	add.s64 	%rd24, %rd23, %rd4;
	shl.b64 	%rd25, %rd24, 2;
	add.s64 	%rd26, %rd1, %rd25;
	ld.global.f32 	%f24, [%rd26];
	fma.rn.f32 	%f25, %f23, %f24, %f22;
	ld.global.f32 	%f26, [%rd106+-4];
	cvt.s64.s32 	%rd27, %r77;
	add.s64 	%rd28, %rd27, %rd4;
	shl.b64 	%rd29, %rd28, 2;
	add.s64 	%rd30, %rd1, %rd29;
	ld.global.f32 	%f27, [%rd30];
	fma.rn.f32 	%f28, %f26, %f27, %f25;
	ld.global.f32 	%f29, [%rd106];
	cvt.s64.s32 	%rd31, %r76;
	add.s64 	%rd32, %rd31, %rd4;
	shl.b64 	%rd33, %rd32, 2;
	add.s64 	%rd34, %rd1, %rd33;
	ld.global.f32 	%f30, [%rd34];
	fma.rn.f32 	%f31, %f29, %f30, %f28;
	ld.global.f32 	%f32, [%rd106+4];
	cvt.s64.s32 	%rd35, %r75;
	add.s64 	%rd36, %rd35, %rd4;
	shl.b64 	%rd37, %rd36, 2;
	add.s64 	%rd38, %rd1, %rd37;
	ld.global.f32 	%f33, [%rd38];
	fma.rn.f32 	%f34, %f32, %f33, %f31;
	ld.global.f32 	%f35, [%rd106+8];
	cvt.s64.s32 	%rd39, %r74;
	add.s64 	%rd40, %rd39, %rd4;
	shl.b64 	%rd41, %rd40, 2;
	add.s64 	%rd42, %rd1, %rd41;
	ld.global.f32 	%f36, [%rd42];
	fma.rn.f32 	%f37, %f35, %f36, %f34;
	ld.global.f32 	%f38, [%rd106+12];
	cvt.s64.s32 	%rd43, %r73;
	add.s64 	%rd44, %rd43, %rd4;
	shl.b64 	%rd45, %rd44, 2;
	add.s64 	%rd46, %rd1, %rd45;
	ld.global.f32 	%f39, [%rd46];
	fma.rn.f32 	%f67, %f38, %f39, %f37;
	add.s32 	%r80, %r80, 8;
	shl.b32 	%r59, %r41, 3;
	add.s32 	%r79, %r79, %r59;
	add.s32 	%r78, %r78, %r59;
	add.s32 	%r77, %r77, %r59;
	add.s32 	%r76, %r76, %r59;
	add.s32 	%r75, %r75, %r59;
	add.s32 	%r74, %r74, %r59;
	add.s32 	%r73, %r73, %r59;
	add.s32 	%r72, %r72, %r59;
	add.s64 	%rd106, %rd106, 32;
	setp.ne.s32 	%p6, %r80, 0;
	@%p6 bra 	$L__BB0_4;
$L__BB0_5:
	setp.eq.s32 	%p7, %r7, 0;
	@%p7 bra 	$L__BB0_13;
	and.b32  	%r36, %r42, 3;
	setp.lt.u32 	%p8, %r7, 4;
	@%p8 bra 	$L__BB0_8;
	add.s32 	%r60, %r82, %r6;
	cvt.u64.u32 	%rd47, %r60;
	add.s64 	%rd48, %rd47, %rd3;
	shl.b64 	%rd49, %rd48, 2;
	add.s64 	%rd50, %rd2, %rd49;
	ld.global.f32 	%f41, [%rd50];
	mad.lo.s32 	%r61, %r82, %r41, %r3;
	cvt.s64.s32 	%rd51, %r61;
	add.s64 	%rd52, %rd51, %rd4;
	shl.b64 	%rd53, %rd52, 2;
	add.s64 	%rd54, %rd1, %rd53;
	ld.global.f32 	%f42, [%rd54];
	fma.rn.f32 	%f43, %f41, %f42, %f67;
	cvt.u64.u32 	%rd55, %r6;
	cvt.u64.u32 	%rd56, %r82;
	add.s64 	%rd57, %rd56, %rd55;
	add.s64 	%rd58, %rd57, %rd3;
	shl.b64 	%rd59, %rd58, 2;
	add.s64 	%rd60, %rd2, %rd59;
	ld.global.f32 	%f44, [%rd60+4];
	add.s32 	%r62, %r61, %r41;
	cvt.s64.s32 	%rd61, %r62;
	add.s64 	%rd62, %rd61, %rd4;
	shl.b64 	%rd63, %rd62, 2;
	add.s64 	%rd64, %rd1, %rd63;
	ld.global.f32 	%f45, [%rd64];
	fma.rn.f32 	%f46, %f44, %f45, %f43;
	ld.global.f32 	%f47, [%rd60+8];
	add.s32 	%r63, %r62, %r41;
	cvt.s64.s32 	%rd65, %r63;
	add.s64 	%rd66, %rd65, %rd4;
	shl.b64 	%rd67, %rd66, 2;
	add.s64 	%rd68, %rd1, %rd67;
	ld.global.f32 	%f48, [%rd68];
	fma.rn.f32 	%f49, %f47, %f48, %f46;
	ld.global.f32 	%f50, [%rd60+12];
	add.s32 	%r64, %r63, %r41;
	cvt.s64.s32 	%rd69, %r64;
	add.s64 	%rd70, %rd69, %rd4;
	shl.b64 	%rd71, %rd70, 2;
	add.s64 	%rd72, %rd1, %rd71;
	ld.global.f32 	%f51, [%rd72];
	fma.rn.f32 	%f67, %f50, %f51, %f49;
	add.s32 	%r82, %r82, 4;
$L__BB0_8:
	setp.eq.s32 	%p9, %r36, 0;
	@%p9 bra 	$L__BB0_13;
	setp.eq.s32 	%p10, %r36, 1;
	@%p10 bra 	$L__BB0_11;
	add.s32 	%r65, %r82, %r6;
	cvt.u64.u32 	%rd73, %r65;
	add.s64 	%rd74, %rd73, %rd3;
	shl.b64 	%rd75, %rd74, 2;
	add.s64 	%rd76, %rd2, %rd75;
	ld.global.f32 	%f53, [%rd76];
	mad.lo.s32 	%r66, %r82, %r41, %r3;
	cvt.s64.s32 	%rd77, %r66;
	add.s64 	%rd78, %rd77, %rd4;
	shl.b64 	%rd79, %rd78, 2;
	add.s64 	%rd80, %rd1, %rd79;
	ld.global.f32 	%f54, [%rd80];
	fma.rn.f32 	%f55, %f53, %f54, %f67;
	cvt.u64.u32 	%rd81, %r6;
	cvt.u64.u32 	%rd82, %r82;
	add.s64 	%rd83, %rd82, %rd81;
	add.s64 	%rd84, %rd83, %rd3;
	shl.b64 	%rd85, %rd84, 2;
	add.s64 	%rd86, %rd2, %rd85;
	ld.global.f32 	%f56, [%rd86+4];
	add.s32 	%r67, %r66, %r41;
	cvt.s64.s32 	%rd87, %r67;
	add.s64 	%rd88, %rd87, %rd4;
	shl.b64 	%rd89, %rd88, 2;
	add.s64 	%rd90, %rd1, %rd89;
	ld.global.f32 	%f57, [%rd90];
	fma.rn.f32 	%f67, %f56, %f57, %f55;
	add.s32 	%r82, %r82, 2;
$L__BB0_11:
	and.b32  	%r68, %r42, 1;
	setp.eq.b32 	%p11, %r68, 1;
	not.pred 	%p12, %p11;
	@%p12 bra 	$L__BB0_13;
	add.s32 	%r69, %r82, %r6;
	cvt.u64.u32 	%rd91, %r69;
	add.s64 	%rd92, %rd91, %rd3;
	shl.b64 	%rd93, %rd92, 2;
	add.s64 	%rd94, %rd2, %rd93;
	ld.global.f32 	%f58, [%rd94];
	mad.lo.s32 	%r70, %r82, %r41, %r3;
	cvt.s64.s32 	%rd95, %r70;
	add.s64 	%rd96, %rd95, %rd4;
	shl.b64 	%rd97, %rd96, 2;
	add.s64 	%rd98, %rd1, %rd97;
	ld.global.f32 	%f59, [%rd98];
	fma.rn.f32 	%f67, %f58, %f59, %f67;
$L__BB0_13:
	ld.param.u64 	%rd105, [_Z18sgemm_Kernel_NaivePKfS0_Pfiii_param_2];
	mad.lo.s32 	%r71, %r41, %r4, %r3;
	cvt.s64.s32 	%rd99, %r71;
	cvt.s64.s32 	%rd100, %r5;
	add.s64 	%rd101, %rd99, %rd100;
	cvta.to.global.u64 	%rd102, %rd105;
	shl.b64 	%rd103, %rd101, 2;
	add.s64 	%rd104, %rd102, %rd103;
	st.global.f32 	[%rd104], %f67;
$L__BB0_14:
	ret;

}
	// .globl	_Z34sgemm_Kernel_Universal_Pipeline_TTILi256ELi128ELi16ELi64ELi32ELi8ELi8ELi8ELi1ELi512E5uint4EvPKfS2_Pfiii
.visible .entry _Z34sgemm_Kernel_Universal_Pipeline_TTILi256ELi128ELi16ELi64ELi32ELi8ELi8ELi8ELi1ELi512E5uint4EvPKfS2_Pfiii(
	.param .u64 .ptr .align 1 _Z34sgemm_Kernel_Universal_Pipeline_TTILi256ELi128ELi16ELi64ELi32ELi8ELi8ELi8ELi1ELi512E5uint4EvPKfS2_Pfiii_param_0,
	.param .u64 .ptr .align 1 _Z34sgemm_Kernel_Universal_Pipeline_TTILi256ELi128ELi16ELi64ELi32ELi8ELi8ELi8ELi1ELi512E5uint4EvPKfS2_Pfiii_param_1,
	.param .u64 .ptr .align 1 _Z34sgemm_Kernel_Universal_Pipeline_TTILi256ELi128ELi16ELi64ELi32ELi8ELi8ELi8ELi1ELi512E5uint4EvPKfS2_Pfiii_param_2,
	.param .u32 _Z34sgemm_Kernel_Universal_Pipeline_TTILi256ELi128ELi16ELi64ELi32ELi8ELi8ELi8ELi1ELi512E5uint4EvPKfS2_Pfiii_param_3,
	.param .u32 _Z34sgemm_Kernel_Universal_Pipeline_TTILi256ELi128ELi16ELi64ELi32ELi8ELi8ELi8ELi1ELi512E5uint4EvPKfS2_Pfiii_param_4,
	.param .u32 _Z34sgemm_Kernel_Universal_Pipeline_TTILi256ELi128ELi16ELi64ELi32ELi8ELi8ELi8ELi1ELi512E5uint4EvPKfS2_Pfiii_param_5
)
.maxntid 512
{
	.local .align 16 .b8 	__local_depot1[32];
	.reg .b64 	%SP;
	.reg .b64 	%SPL;
	.reg .pred 	%p<69>;
	.reg .b32 	%r<207>;
	.reg .b32 	%f<2835>;
	.reg .b64 	%rd<160>;

	mov.u64 	%SPL, __local_depot1;
	ld.param.u64 	%rd34, [_Z34sgemm_Kernel_Universal_Pipeline_TTILi256ELi128ELi16ELi64ELi32ELi8ELi8ELi8ELi1ELi512E5uint4EvPKfS2_Pfiii_param_0];
	ld.param.u64 	%rd32, [_Z34sgemm_Kernel_Universal_Pipeline_TTILi256ELi128ELi16ELi64ELi32ELi8ELi8ELi8ELi1ELi512E5uint4EvPKfS2_Pfiii_param_1];
	ld.param.u32 	%r48, [_Z34sgemm_Kernel_Universal_Pipeline_TTILi256ELi128ELi16ELi64ELi32ELi8ELi8ELi8ELi1ELi512E5uint4EvPKfS2_Pfiii_param_3];
	ld.param.u32 	%r49, [_Z34sgemm_Kernel_Universal_Pipeline_TTILi256ELi128ELi16ELi64ELi32ELi8ELi8ELi8ELi1ELi512E5uint4EvPKfS2_Pfiii_param_4];
	ld.param.u32 	%r50, [_Z34sgemm_Kernel_Universal_Pipeline_TTILi256ELi128ELi16ELi64ELi32ELi8ELi8ELi8ELi1ELi512E5uint4EvPKfS2_Pfiii_param_5];
	cvta.to.global.u64 	%rd1, %rd34;
	cvta.to.global.u64 	%rd35, %rd32;
	add.u64 	%rd2, %SPL, 0;
	add.u64 	%rd3, %SPL, 16;
	mov.u32 	%r51, %tid.y;
	mov.u32 	%r52, %ntid.x;
	mov.u32 	%r53, %tid.x;
	mad.lo.s32 	%r1, %r51, %r52, %r53;
	mov.u32 	%r54, %ctaid.z;
	mul.lo.s32 	%r55, %r48, %r54;
	mul.lo.s32 	%r2, %r50, %r55;
	mul.wide.s32 	%rd38, %r2, 4;
	add.s64 	%rd4, %rd1, %rd38;
	mul.lo.s32 	%r56, %r49, %r54;
	mul.lo.s32 	%r57, %r56, %r50;
	mul.wide.s32 	%rd39, %r57, 4;
	add.s64 	%rd5, %rd35, %rd39;
	mov.u32 	%r58, smem;
	cvt.u64.u32 	%rd40, %r58;
	cvta.shared.u64 	%rd41, %rd40;
	add.s64 	%rd42, %rd41, 16384;
	st.local.v2.u64 	[%rd2], {%rd41, %rd42};
	add.s64 	%rd43, %rd41, 40960;
	add.s64 	%rd44, %rd41, 32768;
	st.local.v2.u64 	[%rd3], {%rd44, %rd43};
	mov.u32 	%r59, %ctaid.y;
	mov.u32 	%r60, %ctaid.x;
	shl.b32 	%r61, %r59, 8;
	sub.s32 	%r3, %r48, %r61;
	shl.b32 	%r4, %r60, 7;
	sub.s32 	%r5, %r49, %r4;
	mul.lo.s32 	%r62, %r50, %r61;
	cvt.s64.s32 	%rd6, %r62;
	shr.u32 	%r6, %r1, 5;
	shr.u32 	%r7, %r1, 2;
	shl.b32 	%r8, %r1, 2;
	and.b32  	%r9, %r8, 12;
	setp.ge.s32 	%p1, %r7, %r3;
	setp.ge.s32 	%p2, %r9, %r50;
	or.pred  	%p3, %p1, %p2;
	@%p3 bra 	$L__BB1_2;
	ld.param.u32 	%r196, [_Z34sgemm_Kernel_Universal_Pipeline_TTILi256ELi128ELi16ELi64ELi32ELi8ELi8ELi8ELi1ELi512E5uint4EvPKfS2_Pfiii_param_5];
	mul.lo.s32 	%r63, %r7, %r196;
	cvt.u64.u32 	%rd45, %r63;
	cvt.u64.u32 	%rd46, %r9;
	add.s64 	%rd47, %rd46, %rd6;
	add.s64 	%rd48, %rd47, %rd45;
	shl.b64 	%rd49, %rd48, 2;
	add.s64 	%rd50, %rd4, %rd49;
	ld.global.nc.v4.f32 	{%f257, %f258, %f259, %f260}, [%rd50];
	shl.b32 	%r64, %r9, 8;
	add.s32 	%r65, %r64, %r7;
	shl.b32 	%r66, %r65, 2;
	add.s32 	%r68, %r58, %r66;
	st.shared.f32 	[%r68], %f257;
	st.shared.f32 	[%r68+1024], %f258;
	st.shared.f32 	[%r68+2048], %f259;
	st.shared.f32 	[%r68+3072], %f260;
$L__BB1_2:
	ld.param.u32 	%r197, [_Z34sgemm_Kernel_Universal_Pipeline_TTILi256ELi128ELi16ELi64ELi32ELi8ELi8ELi8ELi1ELi512E5uint4EvPKfS2_Pfiii_param_5];
	setp.ge.s32 	%p4, %r9, %r197;
	add.s32 	%r69, %r1, 512;
	shr.u32 	%r10, %r69, 2;
	setp.ge.s32 	%p5, %r10, %r3;
	or.pred  	%p6, %p5, %p4;
	@%p6 bra 	$L__BB1_4;
	ld.param.u32 	%r198, [_Z34sgemm_Kernel_Universal_Pipeline_TTILi256ELi128ELi16ELi64ELi32ELi8ELi8ELi8ELi1ELi512E5uint4EvPKfS2_Pfiii_param_5];
	mul.lo.s32 	%r70, %r10, %r198;
	cvt.u64.u32 	%rd51, %r70;
	cvt.u64.u32 	%rd52, %r9;
	add.s64 	%rd53, %rd52, %rd6;
	add.s64 	%rd54, %rd53, %rd51;
	shl.b64 	%rd55, %rd54, 2;
	add.s64 	%rd56, %rd4, %rd55;
	ld.global.nc.v4.f32 	{%f261, %f262, %f263, %f264}, [%rd56];
	shl.b32 	%r71, %r9, 8;
	add.s32 	%r72, %r71, %r10;
	shl.b32 	%r73, %r72, 2;
	add.s32 	%r75, %r58, %r73;
	st.shared.f32 	[%r75], %f261;
	st.shared.f32 	[%r75+1024], %f262;
	st.shared.f32 	[%r75+2048], %f263;
	st.shared.f32 	[%r75+3072], %f264;
$L__BB1_4:
	ld.param.u32 	%r199, [_Z34sgemm_Kernel_Universal_Pipeline_TTILi256ELi128ELi16ELi64ELi32ELi8ELi8ELi8ELi1ELi512E5uint4EvPKfS2_Pfiii_param_5];
	and.b32  	%r11, %r8, 124;
	setp.ge.s32 	%p7, %r6, %r199;
	setp.ge.s32 	%p8, %r11, %r5;
	or.pred  	%p9, %p7, %p8;
	@%p9 bra 	$L__BB1_6;
	ld.param.u32 	%r183, [_Z34sgemm_Kernel_Universal_Pipeline_TTILi256ELi128ELi16ELi64ELi32ELi8ELi8ELi8ELi1ELi512E5uint4EvPKfS2_Pfiii_param_4];
	shl.b32 	%r77, %r11, 2;
	shl.b32 	%r78, %r6, 9;
	or.b32  	%r79, %r78, %r77;
	add.s32 	%r81, %r58, %r79;
	mul.lo.s32 	%r82, %r6, %r183;
	cvt.s64.s32 	%rd57, %r82;
	add.s32 	%r83, %r11, %r4;
	cvt.u64.u32 	%rd58, %r83;
	add.s64 	%rd59, %rd58, %rd57;
	shl.b64 	%rd60, %rd59, 2;
	add.s64 	%rd61, %rd5, %rd60;
	ld.global.nc.v4.u32 	{%r84, %r85, %r86, %r87}, [%rd61];
	st.shared.v4.u32 	[%r81+32768], {%r84, %r85, %r86, %r87};
$L__BB1_6:
	ld.param.u32 	%r200, [_Z34sgemm_Kernel_Universal_Pipeline_TTILi256ELi128ELi16ELi64ELi32ELi8ELi8ELi8ELi1ELi512E5uint4EvPKfS2_Pfiii_param_5];
	bar.sync 	0;
	cvta.shared.u64 	%rd157, %rd40;
	add.s64 	%rd156, %rd157, 32768;
	setp.lt.s32 	%p10, %r200, 32;
	mov.f32 	%f2771, 0f00000000;
	mov.f32 	%f2772, %f2771;
	mov.f32 	%f2773, %f2771;
	mov.f32 	%f2774, %f2771;
	mov.f32 	%f2775, %f2771;
	mov.f32 	%f2776, %f2771;
	mov.f32 	%f2777, %f2771;
	mov.f32 	%f2778, %f2771;
	mov.f32 	%f2779, %f2771;
	mov.f32 	%f2780, %f2771;
	mov.f32 	%f2781, %f2771;
	mov.f32 	%f2782, %f2771;
	mov.f32 	%f2783, %f2771;
	mov.f32 	%f2784, %f2771;
	mov.f32 	%f2785, %f2771;
	mov.f32 	%f2786, %f2771;
	mov.f32 	%f2787, %f2771;
	mov.f32 	%f2788, %f2771;
	mov.f32 	%f2789, %f2771;
	mov.f32 	%f2790, %f2771;
	mov.f32 	%f2791, %f2771;
	mov.f32 	%f2792, %f2771;
	mov.f32 	%f2793, %f2771;
	mov.f32 	%f2794, %f2771;
	mov.f32 	%f2795, %f2771;
	mov.f32 	%f2796, %f2771;
	mov.f32 	%f2797, %f2771;
	mov.f32 	%f2798, %f2771;
	mov.f32 	%f2799, %f2771;
	mov.f32 	%f2800, %f2771;
	mov.f32 	%f2801, %f2771;
	mov.f32 	%f2802, %f2771;
	mov.f32 	%f2803, %f2771;
	mov.f32 	%f2804, %f2771;
	mov.f32 	%f2805, %f2771;
	mov.f32 	%f2806, %f2771;
	mov.f32 	%f2807, %f2771;
	mov.f32 	%f2808, %f2771;
	mov.f32 	%f2809, %f2771;
	mov.f32 	%f2810, %f2771;
	mov.f32 	%f2811, %f2771;
	mov.f32 	%f2812, %f2771;
	mov.f32 	%f2813, %f2771;
	mov.f32 	%f2814, %f2771;
	mov.f32 	%f2815, %f2771;
	mov.f32 	%f2816, %f2771;
	mov.f32 	%f2817, %f2771;
	mov.f32 	%f2818, %f2771;
	mov.f32 	%f2819, %f2771;
	mov.f32 	%f2820, %f2771;
	mov.f32 	%f2821, %f2771;
	mov.f32 	%f2822, %f2771;
	mov.f32 	%f2823, %f2771;
	mov.f32 	%f2824, %f2771;
	mov.f32 	%f2825, %f2771;
	mov.f32 	%f2826, %f2771;
	mov.f32 	%f2827, %f2771;
	mov.f32 	%f2828, %f2771;
	mov.f32 	%f2829, %f2771;
	mov.f32 	%f2830, %f2771;
	mov.f32 	%f2831, %f2771;
	mov.f32 	%f2832, %f2771;
	mov.f32 	%f2833, %f2771;
	mov.f32 	%f2834, %f2771;
	@%p10 bra 	$L__BB1_16;
	ld.param.u32 	%r204, [_Z34sgemm_Kernel_Universal_Pipeline_TTILi256ELi128ELi16ELi64ELi32ELi8ELi8ELi8ELi1ELi512E5uint4EvPKfS2_Pfiii_param_5];
	ld.param.u32 	%r184, [_Z34sgemm_Kernel_Universal_Pipeline_TTILi256ELi128ELi16ELi64ELi32ELi8ELi8ELi8ELi1ELi512E5uint4EvPKfS2_Pfiii_param_4];
	shr.u32 	%r90, %r204, 4;
	mad.lo.s32 	%r91, %r7, %r204, %r9;
	cvt.u64.u32 	%rd65, %r91;
	mad.lo.s32 	%r92, %r10, %r204, %r9;
	cvt.u64.u32 	%rd66, %r92;
	neg.s32 	%r205, %r90;
	add.s64 	%rd67, %rd6, %rd66;
	shl.b64 	%rd68, %rd67, 2;
	add.s64 	%rd70, %rd68, %rd38;
	add.s64 	%rd71, %rd70, %rd1;
	add.s64 	%rd159, %rd71, 64;
	add.s64 	%rd72, %rd6, %rd65;
	shl.b64 	%rd73, %rd72, 2;
	add.s64 	%rd74, %rd73, %rd38;
	add.s64 	%rd75, %rd74, %rd1;
	add.s64 	%rd158, %rd75, 64;
	shl.b32 	%r203, %r184, 4;
	mov.b32 	%r206, 0;
	mov.f32 	%f2771, 0f00000000;
$L__BB1_8:
	ld.param.u32 	%r181, [_Z34sgemm_Kernel_Universal_Pipeline_TTILi256ELi128ELi16ELi64ELi32ELi8ELi8ELi8ELi1ELi512E5uint4EvPKfS2_Pfiii_param_3];
	mov.u32 	%r93, %tid.y;
	mov.u32 	%r94, %ntid.x;
	mov.u32 	%r95, %tid.x;
	mad.lo.s32 	%r96, %r93, %r94, %r95;
	shr.u32 	%r22, %r96, 2;
	mov.u32 	%r98, %ctaid.y;
	shl.b32 	%r99, %r98, 8;
	sub.s32 	%r23, %r181, %r99;
	setp.ge.s32 	%p11, %r22, %r23;
	xor.b32  	%r24, %r206, 1;
	cvt.s64.s32 	%rd19, %r203;
	mul.wide.u32 	%rd76, %r206, 8;
	xor.b64  	%rd77, %rd76, 8;
	add.s64 	%rd20, %rd2, %rd77;
	ld.local.u64 	%rd21, [%rd20];
	shl.b32 	%r100, %r96, 2;
	and.b32  	%r25, %r100, 12;
	setp.ge.s32 	%p12, %r25, %r204;
	or.pred  	%p13, %p11, %p12;
	@%p13 bra 	$L__BB1_10;
	shl.b32 	%r101, %r25, 8;
	add.s32 	%r102, %r101, %r22;
	ld.global.nc.v4.f32 	{%f267, %f268, %f269, %f270}, [%rd158];
	mul.wide.u32 	%rd78, %r102, 4;
	add.s64 	%rd79, %rd21, %rd78;
	st.f32 	[%rd79], %f267;
	st.f32 	[%rd79+1024], %f268;
	st.f32 	[%rd79+2048], %f269;
	st.f32 	[%rd79+3072], %f270;
$L__BB1_10:
	setp.ge.s32 	%p14, %r25, %r204;
	add.s32 	%r108, %r96, 512;
	shr.u32 	%r26, %r108, 2;
	setp.ge.s32 	%p15, %r26, %r23;
	or.pred  	%p16, %p15, %p14;
	@%p16 bra 	$L__BB1_12;
	shl.b32 	%r109, %r25, 8;
	add.s32 	%r110, %r109, %r26;
	ld.global.nc.v4.f32 	{%f271, %f272, %f273, %f274}, [%rd159];
	mul.wide.u32 	%rd80, %r110, 4;
	add.s64 	%rd81, %rd21, %rd80;
	st.f32 	[%rd81], %f271;
	st.f32 	[%rd81+1024], %f272;
	st.f32 	[%rd81+2048], %f273;
	st.f32 	[%rd81+3072], %f274;
$L__BB1_12:
	ld.param.u32 	%r185, [_Z34sgemm_Kernel_Universal_Pipeline_TTILi256ELi128ELi16ELi64ELi32ELi8ELi8ELi8ELi1ELi512E5uint4EvPKfS2_Pfiii_param_4];
	mov.u32 	%r111, %ctaid.x;
	shl.b32 	%r27, %r111, 7;
	sub.s32 	%r113, %r185, %r27;
	and.b32  	%r28, %r100, 124;
	setp.ge.s32 	%p17, %r28, %r113;
	mul.wide.u32 	%rd82, %r24, 8;
	add.s64 	%rd22, %rd3, %rd82;
	shr.u32 	%r29, %r96, 5;
	setp.ge.s32 	%p18, %r29, %r204;
	or.pred  	%p19, %p18, %p17;
	@%p19 bra 	$L__BB1_14;
	ld.param.u32 	%r202, [_Z34sgemm_Kernel_Universal_Pipeline_TTILi256ELi128ELi16ELi64ELi32ELi8ELi8ELi8ELi1ELi512E5uint4EvPKfS2_Pfiii_param_5];
	ld.param.u32 	%r186, [_Z34sgemm_Kernel_Universal_Pipeline_TTILi256ELi128ELi16ELi64ELi32ELi8ELi8ELi8ELi1ELi512E5uint4EvPKfS2_Pfiii_param_4];
	ld.param.u64 	%rd154, [_Z34sgemm_Kernel_Universal_Pipeline_TTILi256ELi128ELi16ELi64ELi32ELi8ELi8ELi8ELi1ELi512E5uint4EvPKfS2_Pfiii_param_1];
	shl.b32 	%r120, %r29, 7;
	or.b32  	%r121, %r120, %r28;
	ld.local.u64 	%rd83, [%rd22];
	mul.wide.u32 	%rd84, %r121, 4;
	add.s64 	%rd85, %rd83, %rd84;
	add.s32 	%r122, %r27, %r28;
	cvt.u64.u32 	%rd86, %r122;
	mul.lo.s32 	%r123, %r29, %r186;
	cvt.s64.s32 	%rd87, %r123;
	add.s64 	%rd88, %rd86, %rd87;
	add.s64 	%rd89, %rd88, %rd19;
	cvta.to.global.u64 	%rd90, %rd154;
	mov.u32 	%r124, %ctaid.z;
	mul.lo.s32 	%r125, %r186, %r124;
	mul.lo.s32 	%r126, %r125, %r202;
	mul.wide.s32 	%rd91, %r126, 4;
	add.s64 	%rd92, %rd90, %rd91;
	shl.b64 	%rd93, %rd89, 2;
	add.s64 	%rd94, %rd92, %rd93;
	ld.global.nc.v4.u32 	{%r127, %r128, %r129, %r130}, [%rd94];
	st.v4.u32 	[%rd85], {%r127, %r128, %r129, %r130};
$L__BB1_14:
	ld.param.u32 	%r187, [_Z34sgemm_Kernel_Universal_Pipeline_TTILi256ELi128ELi16ELi64ELi32ELi8ELi8ELi8ELi1ELi512E5uint4EvPKfS2_Pfiii_param_4];
	xor.b32  	%r30, %r206, 1;
	mov.u32 	%r131, %tid.y;
	mov.u32 	%r132, %ntid.x;
	mov.u32 	%r133, %tid.x;
	mad.lo.s32 	%r134, %r131, %r132, %r133;
	and.b32  	%r135, %r134, 96;
	shl.b32 	%r136, %r134, 2;
	and.b32  	%r137, %r136, 12;
	or.b32  	%r138, %r135, %r137;
	and.b32  	%r139, %r134, 28;
	shr.u32 	%r140, %r134, 1;
	and.b32  	%r141, %r140, 2147483584;
	or.b32  	%r142, %r139, %r141;
	mul.wide.u32 	%rd95, %r206, 8;
	add.s64 	%rd96, %rd2, %rd95;
	ld.local.u64 	%rd97, [%rd96];
	add.s64 	%rd98, %rd3, %rd95;
	ld.local.u64 	%rd99, [%rd98];
	mul.wide.u32 	%rd100, %r142, 4;
	add.s64 	%rd101, %rd97, %rd100;
	ld.v4.f32 	{%f275, %f276, %f277, %f278}, [%rd101];
	ld.v4.f32 	{%f279, %f280, %f281, %f282}, [%rd101+128];
	mul.wide.u32 	%rd102, %r138, 4;
	add.s64 	%rd103, %rd99, %rd102;
	ld.v4.f32 	{%f283, %f284, %f285, %f286}, [%rd103];
	ld.v4.f32 	{%f287, %f288, %f289, %f290}, [%rd103+64];
	ld.v4.f32 	{%f291, %f292, %f293, %f294}, [%rd101+1024];
	ld.v4.f32 	{%f295, %f296, %f297, %f298}, [%rd101+1152];
	ld.v4.f32 	{%f299, %f300, %f301, %f302}, [%rd103+512];
	ld.v4.f32 	{%f303, %f304, %f305, %f306}, [%rd103+576];
	ld.v4.f32 	{%f307, %f308, %f309, %f310}, [%rd101+2048];
	ld.v4.f32 	{%f311, %f312, %f313, %f314}, [%rd101+2176];
	ld.v4.f32 	{%f315, %f316, %f317, %f318}, [%rd103+1024];
	ld.v4.f32 	{%f319, %f320, %f321, %f322}, [%rd103+1088];
	ld.v4.f32 	{%f323, %f324, %f325, %f326}, [%rd101+3072];
	ld.v4.f32 	{%f327, %f328, %f329, %f330}, [%rd101+3200];
	ld.v4.f32 	{%f331, %f332, %f333, %f334}, [%rd103+1536];
	ld.v4.f32 	{%f335, %f336, %f337, %f338}, [%rd103+1600];
	ld.v4.f32 	{%f339, %f340, %f341, %f342}, [%rd101+4096];
	ld.v4.f32 	{%f343, %f344, %f345, %f346}, [%rd101+4224];
	ld.v4.f32 	{%f347, %f348, %f349, %f350}, [%rd103+2048];
	ld.v4.f32 	{%f351, %f352, %f353, %f354}, [%rd103+2112];
	ld.v4.f32 	{%f355, %f356, %f357, %f358}, [%rd101+5120];
	ld.v4.f32 	{%f359, %f360, %f361, %f362}, [%rd101+5248];
	ld.v4.f32 	{%f363, %f364, %f365, %f366}, [%rd103+2560];
	ld.v4.f32 	{%f367, %f368, %f369, %f370}, [%rd103+2624];
	ld.v4.f32 	{%f371, %f372, %f373, %f374}, [%rd101+6144];
	ld.v4.f32 	{%f375, %f376, %f377, %f378}, [%rd101+6272];
	ld.v4.f32 	{%f379, %f380, %f381, %f382}, [%rd103+3072];
	ld.v4.f32 	{%f383, %f384, %f385, %f386}, [%rd103+3136];
	ld.v4.f32 	{%f387, %f388, %f389, %f390}, [%rd101+7168];
	ld.v4.f32 	{%f391, %f392, %f393, %f394}, [%rd101+7296];
	ld.v4.f32 	{%f395, %f396, %f397, %f398}, [%rd103+3584];
	ld.v4.f32 	{%f399, %f400, %f401, %f402}, [%rd103+3648];
	fma.rn.f32 	%f403, %f275, %f283, %f2834;
	fma.rn.f32 	%f404, %f275, %f284, %f2833;
	fma.rn.f32 	%f405, %f275, %f285, %f2832;
	fma.rn.f32 	%f406, %f275, %f286, %f2831;
	fma.rn.f32 	%f407, %f275, %f287, %f2830;
	fma.rn.f32 	%f408, %f275, %f288, %f2829;
	fma.rn.f32 	%f409, %f275, %f289, %f2828;
	fma.rn.f32 	%f410, %f275, %f290, %f2827;
	fma.rn.f32 	%f411, %f276, %f283, %f2826;
	fma.rn.f32 	%f412, %f276, %f284, %f2825;
	fma.rn.f32 	%f413, %f276, %f285, %f2824;
	fma.rn.f32 	%f414, %f276, %f286, %f2823;
	fma.rn.f32 	%f415, %f276, %f287, %f2822;
	fma.rn.f32 	%f416, %f276, %f288, %f2821;
	fma.rn.f32 	%f417, %f276, %f289, %f2820;
	fma.rn.f32 	%f418, %f276, %f290, %f2819;
	fma.rn.f32 	%f419, %f277, %f283, %f2818;
	fma.rn.f32 	%f420, %f277, %f284, %f2817;
	fma.rn.f32 	%f421, %f277, %f285, %f2816;
	fma.rn.f32 	%f422, %f277, %f286, %f2815;
	fma.rn.f32 	%f423, %f277, %f287, %f2814;
	fma.rn.f32 	%f424, %f277, %f288, %f2813;
	fma.rn.f32 	%f425, %f277, %f289, %f2812;
	fma.rn.f32 	%f426, %f277, %f290, %f2811;
	fma.rn.f32 	%f427, %f278, %f283, %f2810;
	fma.rn.f32 	%f428, %f278, %f284, %f2809;
	fma.rn.f32 	%f429, %f278, %f285, %f2808;
	fma.rn.f32 	%f430, %f278, %f286, %f2807;
	fma.rn.f32 	%f431, %f278, %f287, %f2806;
	fma.rn.f32 	%f432, %f278, %f288, %f2805;
	fma.rn.f32 	%f433, %f278, %f289, %f2804;
	fma.rn.f32 	%f434, %f278, %f290, %f2803;
	fma.rn.f32 	%f435, %f279, %f283, %f2802;
	fma.rn.f32 	%f436, %f279, %f284, %f2801;
	fma.rn.f32 	%f437, %f279, %f285, %f2800;
	fma.rn.f32 	%f438, %f279, %f286, %f2799;
	fma.rn.f32 	%f439, %f279, %f287, %f2798;
	fma.rn.f32 	%f440, %f279, %f288, %f2797;
	fma.rn.f32 	%f441, %f279, %f289, %f2796;
	fma.rn.f32 	%f442, %f279, %f290, %f2795;
	fma.rn.f32 	%f443, %f280, %f283, %f2794;
	fma.rn.f32 	%f444, %f280, %f284, %f2793;
	fma.rn.f32 	%f445, %f280, %f285, %f2792;
	fma.rn.f32 	%f446, %f280, %f286, %f2791;
	fma.rn.f32 	%f447, %f280, %f287, %f2790;
	fma.rn.f32 	%f448, %f280, %f288, %f2789;
	fma.rn.f32 	%f449, %f280, %f289, %f2788;
	fma.rn.f32 	%f450, %f280, %f290, %f2787;
	fma.rn.f32 	%f451, %f281, %f283, %f2786;
	fma.rn.f32 	%f452, %f281, %f284, %f2785;
	fma.rn.f32 	%f453, %f281, %f285, %f2784;
	fma.rn.f32 	%f454, %f281, %f286, %f2783;
	fma.rn.f32 	%f455, %f281, %f287, %f2782;
	fma.rn.f32 	%f456, %f281, %f288, %f2781;
	fma.rn.f32 	%f457, %f281, %f289, %f2780;
	fma.rn.f32 	%f458, %f281, %f290, %f2779;
	fma.rn.f32 	%f459, %f282, %f283, %f2778;
	fma.rn.f32 	%f460, %f282, %f284, %f2777;
	fma.rn.f32 	%f461, %f282, %f285, %f2776;
	fma.rn.f32 	%f462, %f282, %f286, %f2775;
	fma.rn.f32 	%f463, %f282, %f287, %f2774;
	fma.rn.f32 	%f464, %f282, %f288, %f2773;
	fma.rn.f32 	%f465, %f282, %f289, %f2772;
	fma.rn.f32 	%f466, %f282, %f290, %f2771;
	fma.rn.f32 	%f467, %f291, %f299, %f403;
	fma.rn.f32 	%f468, %f291, %f300, %f404;
	fma.rn.f32 	%f469, %f291, %f301, %f405;
	fma.rn.f32 	%f470, %f291, %f302, %f406;
	fma.rn.f32 	%f471, %f291, %f303, %f407;
	fma.rn.f32 	%f472, %f291, %f304, %f408;
	fma.rn.f32 	%f473, %f291, %f305, %f409;
	fma.rn.f32 	%f474, %f291, %f306, %f410;
	fma.rn.f32 	%f475, %f292, %f299, %f411;
	fma.rn.f32 	%f476, %f292, %f300, %f412;
	fma.rn.f32 	%f477, %f292, %f301, %f413;
	fma.rn.f32 	%f478, %f292, %f302, %f414;
	fma.rn.f32 	%f479, %f292, %f303, %f415;
	fma.rn.f32 	%f480, %f292, %f304, %f416;
	fma.rn.f32 	%f481, %f292, %f305, %f417;
	fma.rn.f32 	%f482, %f292, %f306, %f418;
	fma.rn.f32 	%f483, %f293, %f299, %f419;
	fma.rn.f32 	%f484, %f293, %f300, %f420;
	fma.rn.f32 	%f485, %f293, %f301, %f421;
	fma.rn.f32 	%f486, %f293, %f302, %f422;
	fma.rn.f32 	%f487, %f293, %f303, %f423;
	fma.rn.f32 	%f488, %f293, %f304, %f424;
	fma.rn.f32 	%f489, %f293, %f305, %f425;
	fma.rn.f32 	%f490, %f293, %f306, %f426;
	fma.rn.f32 	%f491, %f294, %f299, %f427;
	fma.rn.f32 	%f492, %f294, %f300, %f428;
	fma.rn.f32 	%f493, %f294, %f301, %f429;
	fma.rn.f32 	%f494, %f294, %f302, %f430;
	fma.rn.f32 	%f495, %f294, %f303, %f431;
	fma.rn.f32 	%f496, %f294, %f304, %f432;
	fma.rn.f32 	%f497, %f294, %f305, %f433;
	fma.rn.f32 	%f498, %f294, %f306, %f434;
	fma.rn.f32 	%f499, %f295, %f299, %f435;
	fma.rn.f32 	%f500, %f295, %f300, %f436;
	fma.rn.f32 	%f501, %f295, %f301, %f437;
	fma.rn.f32 	%f502, %f295, %f302, %f438;
	fma.rn.f32 	%f503, %f295, %f303, %f439;
	fma.rn.f32 	%f504, %f295, %f304, %f440;
	fma.rn.f32 	%f505, %f295, %f305, %f441;
	fma.rn.f32 	%f506, %f295, %f306, %f442;
	fma.rn.f32 	%f507, %f296, %f299, %f443;
	fma.rn.f32 	%f508, %f296, %f300, %f444;
	fma.rn.f32 	%f509, %f296, %f301, %f445;
	fma.rn.f32 	%f510, %f296, %f302, %f446;
	fma.rn.f32 	%f511, %f296, %f303, %f447;
	fma.rn.f32 	%f512, %f296, %f304, %f448;
	fma.rn.f32 	%f513, %f296, %f305, %f449;
	fma.rn.f32 	%f514, %f296, %f306, %f450;
	fma.rn.f32 	%f515, %f297, %f299, %f451;
	fma.rn.f32 	%f516, %f297, %f300, %f452;
	fma.rn.f32 	%f517, %f297, %f301, %f453;
	fma.rn.f32 	%f518, %f297, %f302, %f454;
	fma.rn.f32 	%f519, %f297, %f303, %f455;
	fma.rn.f32 	%f520, %f297, %f304, %f456;
	fma.rn.f32 	%f521, %f297, %f305, %f457;
	fma.rn.f32 	%f522, %f297, %f306, %f458;
	fma.rn.f32 	%f523, %f298, %f299, %f459;
	fma.rn.f32 	%f524, %f298, %f300, %f460;
	fma.rn.f32 	%f525, %f298, %f301, %f461;
	fma.rn.f32 	%f526, %f298, %f302, %f462;
	fma.rn.f32 	%f527, %f298, %f303, %f463;
	fma.rn.f32 	%f528, %f298, %f304, %f464;
	fma.rn.f32 	%f529, %f298, %f305, %f465;
	fma.rn.f32 	%f530, %f298, %f306, %f466;
	fma.rn.f32 	%f531, %f307, %f315, %f467;
	fma.rn.f32 	%f532, %f307, %f316, %f468;
	fma.rn.f32 	%f533, %f307, %f317, %f469;
	fma.rn.f32 	%f534, %f307, %f318, %f470;
	fma.rn.f32 	%f535, %f307, %f319, %f471;
	fma.rn.f32 	%f536, %f307, %f320, %f472;
	fma.rn.f32 	%f537, %f307, %f321, %f473;
	fma.rn.f32 	%f538, %f307, %f322, %f474;
	fma.rn.f32 	%f539, %f308, %f315, %f475;
	fma.rn.f32 	%f540, %f308, %f316, %f476;
	fma.rn.f32 	%f541, %f308, %f317, %f477;
	fma.rn.f32 	%f542, %f308, %f318, %f478;
	fma.rn.f32 	%f543, %f308, %f319, %f479;
	fma.rn.f32 	%f544, %f308, %f320, %f480;
	fma.rn.f32 	%f545, %f308, %f321, %f481;
	fma.rn.f32 	%f546, %f308, %f322, %f482;
	fma.rn.f32 	%f547, %f309, %f315, %f483;
	fma.rn.f32 	%f548, %f309, %f316, %f484;
	fma.rn.f32 	%f549, %f309, %f317, %f485;
	fma.rn.f32 	%f550, %f309, %f318, %f486;
	fma.rn.f32 	%f551, %f309, %f319, %f487;
	fma.rn.f32 	%f552, %f309, %f320, %f488;
	fma.rn.f32 	%f553, %f309, %f321, %f489;
	fma.rn.f32 	%f554, %f309, %f322, %f490;
	fma.rn.f32 	%f555, %f310, %f315, %f491;
	fma.rn.f32 	%f556, %f310, %f316, %f492;
	fma.rn.f32 	%f557, %f310, %f317, %f493;
	fma.rn.f32 	%f558, %f310, %f318, %f494;
	fma.rn.f32 	%f559, %f310, %f319, %f495;
	fma.rn.f32 	%f560, %f310, %f320, %f496;
	fma.rn.f32 	%f561, %f310, %f321, %f497;
	fma.rn.f32 	%f562, %f310, %f322, %f498;
	fma.rn.f32 	%f563, %f311, %f315, %f499;
	fma.rn.f32 	%f564, %f311, %f316, %f500;
	fma.rn.f32 	%f565, %f311, %f317, %f501;
	fma.rn.f32 	%f566, %f311, %f318, %f502;
	fma.rn.f32 	%f567, %f311, %f319, %f503;
	fma.rn.f32 	%f568, %f311, %f320, %f504;
	fma.rn.f32 	%f569, %f311, %f321, %f505;
	fma.rn.f32 	%f570, %f311, %f322, %f506;
	fma.rn.f32 	%f571, %f312, %f315, %f507;
	fma.rn.f32 	%f572, %f312, %f316, %f508;
	fma.rn.f32 	%f573, %f312, %f317, %f509;
	fma.rn.f32 	%f574, %f312, %f318, %f510;
	fma.rn.f32 	%f575, %f312, %f319, %f511;
	fma.rn.f32 	%f576, %f312, %f320, %f512;
	fma.rn.f32 	%f577, %f312, %f321, %f513;
	fma.rn.f32 	%f578, %f312, %f322, %f514;
	fma.rn.f32 	%f579, %f313, %f315, %f515;
	fma.rn.f32 	%f580, %f313, %f316, %f516;
	fma.rn.f32 	%f581, %f313, %f317, %f517;
	fma.rn.f32 	%f582, %f313, %f318, %f518;
	fma.rn.f32 	%f583, %f313, %f319, %f519;
	fma.rn.f32 	%f584, %f313, %f320, %f520;
	fma.rn.f32 	%f585, %f313, %f321, %f521;
	fma.rn.f32 	%f586, %f313, %f322, %f522;
	fma.rn.f32 	%f587, %f314, %f315, %f523;
	fma.rn.f32 	%f588, %f314, %f316, %f524;
	fma.rn.f32 	%f589, %f314, %f317, %f525;
	fma.rn.f32 	%f590, %f314, %f318, %f526;
	fma.rn.f32 	%f591, %f314, %f319, %f527;
	fma.rn.f32 	%f592, %f314, %f320, %f528;
	fma.rn.f32 	%f593, %f314, %f321, %f529;
	fma.rn.f32 	%f594, %f314, %f322, %f530;
	fma.rn.f32 	%f595, %f323, %f331, %f531;
	fma.rn.f32 	%f596, %f323, %f332, %f532;
	fma.rn.f32 	%f597, %f323, %f333, %f533;
	fma.rn.f32 	%f598, %f323, %f334, %f534;
	fma.rn.f32 	%f599, %f323, %f335, %f535;
	fma.rn.f32 	%f600, %f323, %f336, %f536;
	fma.rn.f32 	%f601, %f323, %f337, %f537;
	fma.rn.f32 	%f602, %f323, %f338, %f538;
	fma.rn.f32 	%f603, %f324, %f331, %f539;
	fma.rn.f32 	%f604, %f324, %f332, %f540;
	fma.rn.f32 	%f605, %f324, %f333, %f541;
	fma.rn.f32 	%f606, %f324, %f334, %f542;
	fma.rn.f32 	%f607, %f324, %f335, %f543;
	fma.rn.f32 	%f608, %f324, %f336, %f544;
	fma.rn.f32 	%f609, %f324, %f337, %f545;
	fma.rn.f32 	%f610, %f324, %f338, %f546;
	fma.rn.f32 	%f611, %f325, %f331, %f547;
	fma.rn.f32 	%f612, %f325, %f332, %f548;
	fma.rn.f32 	%f613, %f325, %f333, %f549;
	fma.rn.f32 	%f614, %f325, %f334, %f550;
	fma.rn.f32 	%f615, %f325, %f335, %f551;
	fma.rn.f32 	%f616, %f325, %f336, %f552;
	fma.rn.f32 	%f617, %f325, %f337, %f553;
	fma.rn.f32 	%f618, %f325, %f338, %f554;
	fma.rn.f32 	%f619, %f326, %f331, %f555;
	fma.rn.f32 	%f620, %f326, %f332, %f556;
	fma.rn.f32 	%f621, %f326, %f333, %f557;
	fma.rn.f32 	%f622, %f326, %f334, %f558;
	fma.rn.f32 	%f623, %f326, %f335, %f559;
	fma.rn.f32 	%f624, %f326, %f336, %f560;
	fma.rn.f32 	%f625, %f326, %f337, %f561;
	fma.rn.f32 	%f626, %f326, %f338, %f562;
	fma.rn.f32 	%f627, %f327, %f331, %f563;
	fma.rn.f32 	%f628, %f327, %f332, %f564;
	fma.rn.f32 	%f629, %f327, %f333, %f565;
	fma.rn.f32 	%f630, %f327, %f334, %f566;
	fma.rn.f32 	%f631, %f327, %f335, %f567;
	fma.rn.f32 	%f632, %f327, %f336, %f568;
	fma.rn.f32 	%f633, %f327, %f337, %f569;
	fma.rn.f32 	%f634, %f327, %f338, %f570;
	fma.rn.f32 	%f635, %f328, %f331, %f571;
	fma.rn.f32 	%f636, %f328, %f332, %f572;
	fma.rn.f32 	%f637, %f328, %f333, %f573;
	fma.rn.f32 	%f638, %f328, %f334, %f574;
	fma.rn.f32 	%f639, %f328, %f335, %f575;
	fma.rn.f32 	%f640, %f328, %f336, %f576;
	fma.rn.f32 	%f641, %f328, %f337, %f577;
	fma.rn.f32 	%f642, %f328, %f338, %f578;
	fma.rn.f32 	%f643, %f329, %f331, %f579;
	fma.rn.f32 	%f644, %f329, %f332, %f580;
	fma.rn.f32 	%f645, %f329, %f333, %f581;
	fma.rn.f32 	%f646, %f329, %f334, %f582;
	fma.rn.f32 	%f647, %f329, %f335, %f583;
	fma.rn.f32 	%f648, %f329, %f336, %f584;
	fma.rn.f32 	%f649, %f329, %f337, %f585;
	fma.rn.f32 	%f650, %f329, %f338, %f586;
	fma.rn.f32 	%f651, %f330, %f331, %f587;
	fma.rn.f32 	%f652, %f330, %f332, %f588;
	fma.rn.f32 	%f653, %f330, %f333, %f589;
	fma.rn.f32 	%f654, %f330, %f334, %f590;
	fma.rn.f32 	%f655, %f330, %f335, %f591;
	fma.rn.f32 	%f656, %f330, %f336, %f592;
	fma.rn.f32 	%f657, %f330, %f337, %f593;
	fma.rn.f32 	%f658, %f330, %f338, %f594;
	fma.rn.f32 	%f659, %f339, %f347, %f595;
	fma.rn.f32 	%f660, %f339, %f348, %f596;
	fma.rn.f32 	%f661, %f339, %f349, %f597;
	fma.rn.f32 	%f662, %f339, %f350, %f598;
	fma.rn.f32 	%f663, %f339, %f351, %f599;
	fma.rn.f32 	%f664, %f339, %f352, %f600;
	fma.rn.f32 	%f665, %f339, %f353, %f601;
	fma.rn.f32 	%f666, %f339, %f354, %f602;
	fma.rn.f32 	%f667, %f340, %f347, %f603;
	fma.rn.f32 	%f668, %f340, %f348, %f604;
	fma.rn.f32 	%f669, %f340, %f349, %f605;
	fma.rn.f32 	%f670, %f340, %f350, %f606;
	fma.rn.f32 	%f671, %f340, %f351, %f607;
	fma.rn.f32 	%f672, %f340, %f352, %f608;
	fma.rn.f32 	%f673, %f340, %f353, %f609;
	fma.rn.f32 	%f674, %f340, %f354, %f610;
	fma.rn.f32 	%f675, %f341, %f347, %f611;
	fma.rn.f32 	%f676, %f341, %f348, %f612;
	fma.rn.f32 	%f677, %f341, %f349, %f613;
	fma.rn.f32 	%f678, %f341, %f350, %f614;
	fma.rn.f32 	%f679, %f341, %f351, %f615;
	fma.rn.f32 	%f680, %f341, %f352, %f616;
	fma.rn.f32 	%f681, %f341, %f353, %f617;
	fma.rn.f32 	%f682, %f341, %f354, %f618;
	fma.rn.f32 	%f683, %f342, %f347, %f619;
	fma.rn.f32 	%f684, %f342, %f348, %f620;
	fma.rn.f32 	%f685, %f342, %f349, %f621;
	fma.rn.f32 	%f686, %f342, %f350, %f622;
	fma.rn.f32 	%f687, %f342, %f351, %f623;
	fma.rn.f32 	%f688, %f342, %f352, %f624;
	fma.rn.f32 	%f689, %f342, %f353, %f625;
	fma.rn.f32 	%f690, %f342, %f354, %f626;
	fma.rn.f32 	%f691, %f343, %f347, %f627;
	fma.rn.f32 	%f692, %f343, %f348, %f628;
	fma.rn.f32 	%f693, %f343, %f349, %f629;
	fma.rn.f32 	%f694, %f343, %f350, %f630;
	fma.rn.f32 	%f695, %f343, %f351, %f631;
	fma.rn.f32 	%f696, %f343, %f352, %f632;
	fma.rn.f32 	%f697, %f343, %f353, %f633;
	fma.rn.f32 	%f698, %f343, %f354, %f634;
	fma.rn.f32 	%f699, %f344, %f347, %f635;
	fma.rn.f32 	%f700, %f344, %f348, %f636;
	fma.rn.f32 	%f701, %f344, %f349, %f637;
	fma.rn.f32 	%f702, %f344, %f350, %f638;
	fma.rn.f32 	%f703, %f344, %f351, %f639;
	fma.rn.f32 	%f704, %f344, %f352, %f640;
	fma.rn.f32 	%f705, %f344, %f353, %f641;
	fma.rn.f32 	%f706, %f344, %f354, %f642;
	fma.rn.f32 	%f707, %f345, %f347, %f643;
	fma.rn.f32 	%f708, %f345, %f348, %f644;
	fma.rn.f32 	%f709, %f345, %f349, %f645;
	fma.rn.f32 	%f710, %f345, %f350, %f646;
	fma.rn.f32 	%f711, %f345, %f351, %f647;
	fma.rn.f32 	%f712, %f345, %f352, %f648;
	fma.rn.f32 	%f713, %f345, %f353, %f649;
	fma.rn.f32 	%f714, %f345, %f354, %f650;
	fma.rn.f32 	%f715, %f346, %f347, %f651;
	fma.rn.f32 	%f716, %f346, %f348, %f652;
	fma.rn.f32 	%f717, %f346, %f349, %f653;
	fma.rn.f32 	%f718, %f346, %f350, %f654;
	fma.rn.f32 	%f719, %f346, %f351, %f655;
	fma.rn.f32 	%f720, %f346, %f352, %f656;
	fma.rn.f32 	%f721, %f346, %f353, %f657;
	fma.rn.f32 	%f722, %f346, %f354, %f658;
	fma.rn.f32 	%f723, %f355, %f363, %f659;
	fma.rn.f32 	%f724, %f355, %f364, %f660;
	fma.rn.f32 	%f725, %f355, %f365, %f661;
	fma.rn.f32 	%f726, %f355, %f366, %f662;
	fma.rn.f32 	%f727, %f355, %f367, %f663;
	fma.rn.f32 	%f728, %f355, %f368, %f664;
	fma.rn.f32 	%f729, %f355, %f369, %f665;
	fma.rn.f32 	%f730, %f355, %f370, %f666;
	fma.rn.f32 	%f731, %f356, %f363, %f667;
	fma.rn.f32 	%f732, %f356, %f364, %f668;
	fma.rn.f32 	%f733, %f356, %f365, %f669;
	fma.rn.f32 	%f734, %f356, %f366, %f670;
	fma.rn.f32 	%f735, %f356, %f367, %f671;
	fma.rn.f32 	%f736, %f356, %f368, %f672;
	fma.rn.f32 	%f737, %f356, %f369, %f673;
	fma.rn.f32 	%f738, %f356, %f370, %f674;
	fma.rn.f32 	%f739, %f357, %f363, %f675;
	fma.rn.f32 	%f740, %f357, %f364, %f676;
	fma.rn.f32 	%f741, %f357, %f365, %f677;
	fma.rn.f32 	%f742, %f357, %f366, %f678;
	fma.rn.f32 	%f743, %f357, %f367, %f679;
	fma.rn.f32 	%f744, %f357, %f368, %f680;
	fma.rn.f32 	%f745, %f357, %f369, %f681;
	fma.rn.f32 	%f746, %f357, %f370, %f682;
	fma.rn.f32 	%f747, %f358, %f363, %f683;
	fma.rn.f32 	%f748, %f358, %f364, %f684;
	fma.rn.f32 	%f749, %f358, %f365, %f685;
	fma.rn.f32 	%f750, %f358, %f366, %f686;
	fma.rn.f32 	%f751, %f358, %f367, %f687;
	fma.rn.f32 	%f752, %f358, %f368, %f688;
	fma.rn.f32 	%f753, %f358, %f369, %f689;
	fma.rn.f32 	%f754, %f358, %f370, %f690;
	fma.rn.f32 	%f755, %f359, %f363, %f691;
	fma.rn.f32 	%f756, %f359, %f364, %f692;
	fma.rn.f32 	%f757, %f359, %f365, %f693;
	fma.rn.f32 	%f758, %f359, %f366, %f694;
	fma.rn.f32 	%f759, %f359, %f367, %f695;
	fma.rn.f32 	%f760, %f359, %f368, %f696;
	fma.rn.f32 	%f761, %f359, %f369, %f697;
	fma.rn.f32 	%f762, %f359, %f370, %f698;
	fma.rn.f32 	%f763, %f360, %f363, %f699;
	fma.rn.f32 	%f764, %f360, %f364, %f700;
	fma.rn.f32 	%f765, %f360, %f365, %f701;
	fma.rn.f32 	%f766, %f360, %f366, %f702;
	fma.rn.f32 	%f767, %f360, %f367, %f703;
	fma.rn.f32 	%f768, %f360, %f368, %f704;
	fma.rn.f32 	%f769, %f360, %f369, %f705;
	fma.rn.f32 	%f770, %f360, %f370, %f706;
	fma.rn.f32 	%f771, %f361, %f363, %f707;
	fma.rn.f32 	%f772, %f361, %f364, %f708;
	fma.rn.f32 	%f773, %f361, %f365, %f709;
	fma.rn.f32 	%f774, %f361, %f366, %f710;
	fma.rn.f32 	%f775, %f361, %f367, %f711;
	fma.rn.f32 	%f776, %f361, %f368, %f712;
	fma.rn.f32 	%f777, %f361, %f369, %f713;
	fma.rn.f32 	%f778, %f361, %f370, %f714;
	fma.rn.f32 	%f779, %f362, %f363, %f715;
	fma.rn.f32 	%f780, %f362, %f364, %f716;
	fma.rn.f32 	%f781, %f362, %f365, %f717;
	fma.rn.f32 	%f782, %f362, %f366, %f718;
	fma.rn.f32 	%f783, %f362, %f367, %f719;
	fma.rn.f32 	%f784, %f362, %f368, %f720;
	fma.rn.f32 	%f785, %f362, %f369, %f721;
	fma.rn.f32 	%f786, %f362, %f370, %f722;
	fma.rn.f32 	%f787, %f371, %f379, %f723;
	fma.rn.f32 	%f788, %f371, %f380, %f724;
	fma.rn.f32 	%f789, %f371, %f381, %f725;
	fma.rn.f32 	%f790, %f371, %f382, %f726;
	fma.rn.f32 	%f791, %f371, %f383, %f727;
	fma.rn.f32 	%f792, %f371, %f384, %f728;
	fma.rn.f32 	%f793, %f371, %f385, %f729;
	fma.rn.f32 	%f794, %f371, %f386, %f730;
	fma.rn.f32 	%f795, %f372, %f379, %f731;
	fma.rn.f32 	%f796, %f372, %f380, %f732;
	fma.rn.f32 	%f797, %f372, %f381, %f733;
	fma.rn.f32 	%f798, %f372, %f382, %f734;
	fma.rn.f32 	%f799, %f372, %f383, %f735;
	fma.rn.f32 	%f800, %f372, %f384, %f736;
	fma.rn.f32 	%f801, %f372, %f385, %f737;
	fma.rn.f32 	%f802, %f372, %f386, %f738;
	fma.rn.f32 	%f803, %f373, %f379, %f739;
	fma.rn.f32 	%f804, %f373, %f380, %f740;
	fma.rn.f32 	%f805, %f373, %f381, %f741;
	fma.rn.f32 	%f806, %f373, %f382, %f742;
	fma.rn.f32 	%f807, %f373, %f383, %f743;
	fma.rn.f32 	%f808, %f373, %f384, %f744;
	fma.rn.f32 	%f809, %f373, %f385, %f745;
	fma.rn.f32 	%f810, %f373, %f386, %f746;
	fma.rn.f32 	%f811, %f374, %f379, %f747;
	fma.rn.f32 	%f812, %f374, %f380, %f748;
	fma.rn.f32 	%f813, %f374, %f381, %f749;
	fma.rn.f32 	%f814, %f374, %f382, %f750;
	fma.rn.f32 	%f815, %f374, %f383, %f751;
	fma.rn.f32 	%f816, %f374, %f384, %f752;
	fma.rn.f32 	%f817, %f374, %f385, %f753;
	fma.rn.f32 	%f818, %f374, %f386, %f754;
	fma.rn.f32 	%f819, %f375, %f379, %f755;
	fma.rn.f32 	%f820, %f375, %f380, %f756;
	fma.rn.f32 	%f821, %f375, %f381, %f757;
	fma.rn.f32 	%f822, %f375, %f382, %f758;
	fma.rn.f32 	%f823, %f375, %f383, %f759;
	fma.rn.f32 	%f824, %f375, %f384, %f760;
	fma.rn.f32 	%f825, %f375, %f385, %f761;
	fma.rn.f32 	%f826, %f375, %f386, %f762;
	fma.rn.f32 	%f827, %f376, %f379, %f763;
	fma.rn.f32 	%f828, %f376, %f380, %f764;
	fma.rn.f32 	%f829, %f376, %f381, %f765;
	fma.rn.f32 	%f830, %f376, %f382, %f766;
	fma.rn.f32 	%f831, %f376, %f383, %f767;
	fma.rn.f32 	%f832, %f376, %f384, %f768;
	fma.rn.f32 	%f833, %f376, %f385, %f769;
	fma.rn.f32 	%f834, %f376, %f386, %f770;
	fma.rn.f32 	%f835, %f377, %f379, %f771;
	fma.rn.f32 	%f836, %f377, %f380, %f772;
	fma.rn.f32 	%f837, %f377, %f381, %f773;
	fma.rn.f32 	%f838, %f377, %f382, %f774;
	fma.rn.f32 	%f839, %f377, %f383, %f775;
	fma.rn.f32 	%f840, %f377, %f384, %f776;
	fma.rn.f32 	%f841, %f377, %f385, %f777;
	fma.rn.f32 	%f842, %f377, %f386, %f778;
	fma.rn.f32 	%f843, %f378, %f379, %f779;
	fma.rn.f32 	%f844, %f378, %f380, %f780;
	fma.rn.f32 	%f845, %f378, %f381, %f781;
	fma.rn.f32 	%f846, %f378, %f382, %f782;
	fma.rn.f32 	%f847, %f378, %f383, %f783;
	fma.rn.f32 	%f848, %f378, %f384, %f784;
	fma.rn.f32 	%f849, %f378, %f385, %f785;
	fma.rn.f32 	%f850, %f378, %f386, %f786;
	fma.rn.f32 	%f851, %f387, %f395, %f787;
	fma.rn.f32 	%f852, %f387, %f396, %f788;
	fma.rn.f32 	%f853, %f387, %f397, %f789;
	fma.rn.f32 	%f854, %f387, %f398, %f790;
	fma.rn.f32 	%f855, %f387, %f399, %f791;
	fma.rn.f32 	%f856, %f387, %f400, %f792;
	fma.rn.f32 	%f857, %f387, %f401, %f793;
	fma.rn.f32 	%f858, %f387, %f402, %f794;
	fma.rn.f32 	%f859, %f388, %f395, %f795;
	fma.rn.f32 	%f860, %f388, %f396, %f796;
	fma.rn.f32 	%f861, %f388, %f397, %f797;
	fma.rn.f32 	%f862, %f388, %f398, %f798;
	fma.rn.f32 	%f863, %f388, %f399, %f799;
	fma.rn.f32 	%f864, %f388, %f400, %f800;
	fma.rn.f32 	%f865, %f388, %f401, %f801;
	fma.rn.f32 	%f866, %f388, %f402, %f802;
	fma.rn.f32 	%f867, %f389, %f395, %f803;
	fma.rn.f32 	%f868, %f389, %f396, %f804;
	fma.rn.f32 	%f869, %f389, %f397, %f805;
	fma.rn.f32 	%f870, %f389, %f398, %f806;
	fma.rn.f32 	%f871, %f389, %f399, %f807;
	fma.rn.f32 	%f872, %f389, %f400, %f808;
	fma.rn.f32 	%f873, %f389, %f401, %f809;
	fma.rn.f32 	%f874, %f389, %f402, %f810;
	fma.rn.f32 	%f875, %f390, %f395, %f811;
	fma.rn.f32 	%f876, %f390, %f396, %f812;
	fma.rn.f32 	%f877, %f390, %f397, %f813;
	fma.rn.f32 	%f878, %f390, %f398, %f814;
	fma.rn.f32 	%f879, %f390, %f399, %f815;
	fma.rn.f32 	%f880, %f390, %f400, %f816;
	fma.rn.f32 	%f881, %f390, %f401, %f817;
	fma.rn.f32 	%f882, %f390, %f402, %f818;
	fma.rn.f32 	%f883, %f391, %f395, %f819;
	fma.rn.f32 	%f884, %f391, %f396, %f820;
	fma.rn.f32 	%f885, %f391, %f397, %f821;
	fma.rn.f32 	%f886, %f391, %f398, %f822;
	fma.rn.f32 	%f887, %f391, %f399, %f823;
	fma.rn.f32 	%f888, %f391, %f400, %f824;
	fma.rn.f32 	%f889, %f391, %f401, %f825;
	fma.rn.f32 	%f890, %f391, %f402, %f826;
	fma.rn.f32 	%f891, %f392, %f395, %f827;
	fma.rn.f32 	%f892, %f392, %f396, %f828;
	fma.rn.f32 	%f893, %f392, %f397, %f829;
	fma.rn.f32 	%f894, %f392, %f398, %f830;
	fma.rn.f32 	%f895, %f392, %f399, %f831;
	fma.rn.f32 	%f896, %f392, %f400, %f832;
	fma.rn.f32 	%f897, %f392, %f401, %f833;
	fma.rn.f32 	%f898, %f392, %f402, %f834;
	fma.rn.f32 	%f899, %f393, %f395, %f835;
	fma.rn.f32 	%f900, %f393, %f396, %f836;
	fma.rn.f32 	%f901, %f393, %f397, %f837;
	fma.rn.f32 	%f902, %f393, %f398, %f838;
	fma.rn.f32 	%f903, %f393, %f399, %f839;
	fma.rn.f32 	%f904, %f393, %f400, %f840;
	fma.rn.f32 	%f905, %f393, %f401, %f841;
	fma.rn.f32 	%f906, %f393, %f402, %f842;
	fma.rn.f32 	%f907, %f394, %f395, %f843;
	fma.rn.f32 	%f908, %f394, %f396, %f844;
	fma.rn.f32 	%f909, %f394, %f397, %f845;
	fma.rn.f32 	%f910, %f394, %f398, %f846;
	fma.rn.f32 	%f911, %f394, %f399, %f847;
	fma.rn.f32 	%f912, %f394, %f400, %f848;
	fma.rn.f32 	%f913, %f394, %f401, %f849;
	fma.rn.f32 	%f914, %f394, %f402, %f850;
	ld.v4.f32 	{%f915, %f916, %f917, %f918}, [%rd101+8192];
	ld.v4.f32 	{%f919, %f920, %f921, %f922}, [%rd101+8320];
	ld.v4.f32 	{%f923, %f924, %f925, %f926}, [%rd103+4096];
	ld.v4.f32 	{%f927, %f928, %f929, %f930}, [%rd103+4160];
	ld.v4.f32 	{%f931, %f932, %f933, %f934}, [%rd101+9216];
	ld.v4.f32 	{%f935, %f936, %f937, %f938}, [%rd101+9344];
	ld.v4.f32 	{%f939, %f940, %f941, %f942}, [%rd103+4608];
	ld.v4.f32 	{%f943, %f944, %f945, %f946}, [%rd103+4672];
	ld.v4.f32 	{%f947, %f948, %f949, %f950}, [%rd101+10240];
	ld.v4.f32 	{%f951, %f952, %f953, %f954}, [%rd101+10368];
	ld.v4.f32 	{%f955, %f956, %f957, %f958}, [%rd103+5120];
	ld.v4.f32 	{%f959, %f960, %f961, %f962}, [%rd103+5184];
	ld.v4.f32 	{%f963, %f964, %f965, %f966}, [%rd101+11264];
	ld.v4.f32 	{%f967, %f968, %f969, %f970}, [%rd101+11392];
	ld.v4.f32 	{%f971, %f972, %f973, %f974}, [%rd103+5632];
	ld.v4.f32 	{%f975, %f976, %f977, %f978}, [%rd103+5696];
	ld.v4.f32 	{%f979, %f980, %f981, %f982}, [%rd101+12288];
	ld.v4.f32 	{%f983, %f984, %f985, %f986}, [%rd101+12416];
	ld.v4.f32 	{%f987, %f988, %f989, %f990}, [%rd103+6144];
	ld.v4.f32 	{%f991, %f992, %f993, %f994}, [%rd103+6208];
	ld.v4.f32 	{%f995, %f996, %f997, %f998}, [%rd101+13312];
	ld.v4.f32 	{%f999, %f1000, %f1001, %f1002}, [%rd101+13440];
	ld.v4.f32 	{%f1003, %f1004, %f1005, %f1006}, [%rd103+6656];
	ld.v4.f32 	{%f1007, %f1008, %f1009, %f1010}, [%rd103+6720];
	ld.v4.f32 	{%f1011, %f1012, %f1013, %f1014}, [%rd101+14336];
	ld.v4.f32 	{%f1015, %f1016, %f1017, %f1018}, [%rd101+14464];
	ld.v4.f32 	{%f1019, %f1020, %f1021, %f1022}, [%rd103+7168];
	ld.v4.f32 	{%f1023, %f1024, %f1025, %f1026}, [%rd103+7232];
	ld.v4.f32 	{%f1027, %f1028, %f1029, %f1030}, [%rd101+15360];
	ld.v4.f32 	{%f1031, %f1032, %f1033, %f1034}, [%rd101+15488];
	ld.v4.f32 	{%f1035, %f1036, %f1037, %f1038}, [%rd103+7680];
	ld.v4.f32 	{%f1039, %f1040, %f1041, %f1042}, [%rd103+7744];
	fma.rn.f32 	%f1043, %f915, %f923, %f851;
	fma.rn.f32 	%f1044, %f915, %f924, %f852;
	fma.rn.f32 	%f1045, %f915, %f925, %f853;
	fma.rn.f32 	%f1046, %f915, %f926, %f854;
	fma.rn.f32 	%f1047, %f915, %f927, %f855;
	fma.rn.f32 	%f1048, %f915, %f928, %f856;
	fma.rn.f32 	%f1049, %f915, %f929, %f857;
	fma.rn.f32 	%f1050, %f915, %f930, %f858;
	fma.rn.f32 	%f1051, %f916, %f923, %f859;
	fma.rn.f32 	%f1052, %f916, %f924, %f860;
	fma.rn.f32 	%f1053, %f916, %f925, %f861;
	fma.rn.f32 	%f1054, %f916, %f926, %f862;
	fma.rn.f32 	%f1055, %f916, %f927, %f863;
	fma.rn.f32 	%f1056, %f916, %f928, %f864;
	fma.rn.f32 	%f1057, %f916, %f929, %f865;
	fma.rn.f32 	%f1058, %f916, %f930, %f866;
	fma.rn.f32 	%f1059, %f917, %f923, %f867;
	fma.rn.f32 	%f1060, %f917, %f924, %f868;
	fma.rn.f32 	%f1061, %f917, %f925, %f869;
	fma.rn.f32 	%f1062, %f917, %f926, %f870;
	fma.rn.f32 	%f1063, %f917, %f927, %f871;
	fma.rn.f32 	%f1064, %f917, %f928, %f872;
	fma.rn.f32 	%f1065, %f917, %f929, %f873;
	fma.rn.f32 	%f1066, %f917, %f930, %f874;
	fma.rn.f32 	%f1067, %f918, %f923, %f875;
	fma.rn.f32 	%f1068, %f918, %f924, %f876;
	fma.rn.f32 	%f1069, %f918, %f925, %f877;
	fma.rn.f32 	%f1070, %f918, %f926, %f878;
	fma.rn.f32 	%f1071, %f918, %f927, %f879;
	fma.rn.f32 	%f1072, %f918, %f928, %f880;
	fma.rn.f32 	%f1073, %f918, %f929, %f881;
	fma.rn.f32 	%f1074, %f918, %f930, %f882;
	fma.rn.f32 	%f1075, %f919, %f923, %f883;
	fma.rn.f32 	%f1076, %f919, %f924, %f884;
	fma.rn.f32 	%f1077, %f919, %f925, %f885;
	fma.rn.f32 	%f1078, %f919, %f926, %f886;
	fma.rn.f32 	%f1079, %f919, %f927, %f887;
	fma.rn.f32 	%f1080, %f919, %f928, %f888;
	fma.rn.f32 	%f1081, %f919, %f929, %f889;
	fma.rn.f32 	%f1082, %f919, %f930, %f890;
	fma.rn.f32 	%f1083, %f920, %f923, %f891;
	fma.rn.f32 	%f1084, %f920, %f924, %f892;
	fma.rn.f32 	%f1085, %f920, %f925, %f893;
	fma.rn.f32 	%f1086, %f920, %f926, %f894;
	fma.rn.f32 	%f1087, %f920, %f927, %f895;
	fma.rn.f32 	%f1088, %f920, %f928, %f896;
	fma.rn.f32 	%f1089, %f920, %f929, %f897;
	fma.rn.f32 	%f1090, %f920, %f930, %f898;
	fma.rn.f32 	%f1091, %f921, %f923, %f899;
	fma.rn.f32 	%f1092, %f921, %f924, %f900;
	fma.rn.f32 	%f1093, %f921, %f925, %f901;
	fma.rn.f32 	%f1094, %f921, %f926, %f902;
	fma.rn.f32 	%f1095, %f921, %f927, %f903;
	fma.rn.f32 	%f1096, %f921, %f928, %f904;
	fma.rn.f32 	%f1097, %f921, %f929, %f905;
	fma.rn.f32 	%f1098, %f921, %f930, %f906;
	fma.rn.f32 	%f1099, %f922, %f923, %f907;
	fma.rn.f32 	%f1100, %f922, %f924, %f908;
	fma.rn.f32 	%f1101, %f922, %f925, %f909;
	fma.rn.f32 	%f1102, %f922, %f926, %f910;
	fma.rn.f32 	%f1103, %f922, %f927, %f911;
	fma.rn.f32 	%f1104, %f922, %f928, %f912;
	fma.rn.f32 	%f1105, %f922, %f929, %f913;
	fma.rn.f32 	%f1106, %f922, %f930, %f914;
	fma.rn.f32 	%f1107, %f931, %f939, %f1043;
	fma.rn.f32 	%f1108, %f931, %f940, %f1044;
	fma.rn.f32 	%f1109, %f931, %f941, %f1045;
	fma.rn.f32 	%f1110, %f931, %f942, %f1046;
	fma.rn.f32 	%f1111, %f931, %f943, %f1047;
	fma.rn.f32 	%f1112, %f931, %f944, %f1048;
	fma.rn.f32 	%f1113, %f931, %f945, %f1049;
	fma.rn.f32 	%f1114, %f931, %f946, %f1050;
	fma.rn.f32 	%f1115, %f932, %f939, %f1051;
	fma.rn.f32 	%f1116, %f932, %f940, %f1052;
	fma.rn.f32 	%f1117, %f932, %f941, %f1053;
	fma.rn.f32 	%f1118, %f932, %f942, %f1054;
	fma.rn.f32 	%f1119, %f932, %f943, %f1055;
	fma.rn.f32 	%f1120, %f932, %f944, %f1056;
	fma.rn.f32 	%f1121, %f932, %f945, %f1057;
	fma.rn.f32 	%f1122, %f932, %f946, %f1058;
	fma.rn.f32 	%f1123, %f933, %f939, %f1059;
	fma.rn.f32 	%f1124, %f933, %f940, %f1060;
	fma.rn.f32 	%f1125, %f933, %f941, %f1061;
	fma.rn.f32 	%f1126, %f933, %f942, %f1062;
	fma.rn.f32 	%f1127, %f933, %f943, %f1063;
	fma.rn.f32 	%f1128, %f933, %f944, %f1064;
	fma.rn.f32 	%f1129, %f933, %f945, %f1065;
	fma.rn.f32 	%f1130, %f933, %f946, %f1066;
	fma.rn.f32 	%f1131, %f934, %f939, %f1067;
	fma.rn.f32 	%f1132, %f934, %f940, %f1068;
	fma.rn.f32 	%f1133, %f934, %f941, %f1069;
	fma.rn.f32 	%f1134, %f934, %f942, %f1070;
	fma.rn.f32 	%f1135, %f934, %f943, %f1071;
	fma.rn.f32 	%f1136, %f934, %f944, %f1072;
	fma.rn.f32 	%f1137, %f934, %f945, %f1073;
	fma.rn.f32 	%f1138, %f934, %f946, %f1074;
	fma.rn.f32 	%f1139, %f935, %f939, %f1075;
	fma.rn.f32 	%f1140, %f935, %f940, %f1076;
	fma.rn.f32 	%f1141, %f935, %f941, %f1077;
	fma.rn.f32 	%f1142, %f935, %f942, %f1078;
	fma.rn.f32 	%f1143, %f935, %f943, %f1079;
	fma.rn.f32 	%f1144, %f935, %f944, %f1080;
	fma.rn.f32 	%f1145, %f935, %f945, %f1081;
	fma.rn.f32 	%f1146, %f935, %f946, %f1082;
	fma.rn.f32 	%f1147, %f936, %f939, %f1083;
	fma.rn.f32 	%f1148, %f936, %f940, %f1084;
	fma.rn.f32 	%f1149, %f936, %f941, %f1085;
	fma.rn.f32 	%f1150, %f936, %f942, %f1086;
	fma.rn.f32 	%f1151, %f936, %f943, %f1087;
	fma.rn.f32 	%f1152, %f936, %f944, %f1088;
	fma.rn.f32 	%f1153, %f936, %f945, %f1089;
	fma.rn.f32 	%f1154, %f936, %f946, %f1090;
	fma.rn.f32 	%f1155, %f937, %f939, %f1091;
	fma.rn.f32 	%f1156, %f937, %f940, %f1092;
	fma.rn.f32 	%f1157, %f937, %f941, %f1093;
	fma.rn.f32 	%f1158, %f937, %f942, %f1094;
	fma.rn.f32 	%f1159, %f937, %f943, %f1095;
	fma.rn.f32 	%f1160, %f937, %f944, %f1096;
	fma.rn.f32 	%f1161, %f937, %f945, %f1097;
	fma.rn.f32 	%f1162, %f937, %f946, %f1098;
	fma.rn.f32 	%f1163, %f938, %f939, %f1099;
	fma.rn.f32 	%f1164, %f938, %f940, %f1100;
	fma.rn.f32 	%f1165, %f938, %f941, %f1101;
	fma.rn.f32 	%f1166, %f938, %f942, %f1102;
	fma.rn.f32 	%f1167, %f938, %f943, %f1103;
	fma.rn.f32 	%f1168, %f938, %f944, %f1104;
	fma.rn.f32 	%f1169, %f938, %f945, %f1105;
	fma.rn.f32 	%f1170, %f938, %f946, %f1106;
	fma.rn.f32 	%f1171, %f947, %f955, %f1107;
	fma.rn.f32 	%f1172, %f947, %f956, %f1108;
	fma.rn.f32 	%f1173, %f947, %f957, %f1109;
	fma.rn.f32 	%f1174, %f947, %f958, %f1110;
	fma.rn.f32 	%f1175, %f947, %f959, %f1111;
	fma.rn.f32 	%f1176, %f947, %f960, %f1112;
	fma.rn.f32 	%f1177, %f947, %f961, %f1113;
	fma.rn.f32 	%f1178, %f947, %f962, %f1114;
	fma.rn.f32 	%f1179, %f948, %f955, %f1115;
	fma.rn.f32 	%f1180, %f948, %f956, %f1116;
	fma.rn.f32 	%f1181, %f948, %f957, %f1117;
	fma.rn.f32 	%f1182, %f948, %f958, %f1118;
	fma.rn.f32 	%f1183, %f948, %f959, %f1119;
	fma.rn.f32 	%f1184, %f948, %f960, %f1120;
	fma.rn.f32 	%f1185, %f948, %f961, %f1121;
	fma.rn.f32 	%f1186, %f948, %f962, %f1122;
	fma.rn.f32 	%f1187, %f949, %f955, %f1123;
	fma.rn.f32 	%f1188, %f949, %f956, %f1124;
	fma.rn.f32 	%f1189, %f949, %f957, %f1125;
	fma.rn.f32 	%f1190, %f949, %f958, %f1126;
	fma.rn.f32 	%f1191, %f949, %f959, %f1127;
	fma.rn.f32 	%f1192, %f949, %f960, %f1128;
	fma.rn.f32 	%f1193, %f949, %f961, %f1129;
	fma.rn.f32 	%f1194, %f949, %f962, %f1130;
	fma.rn.f32 	%f1195, %f950, %f955, %f1131;
	fma.rn.f32 	%f1196, %f950, %f956, %f1132;
	fma.rn.f32 	%f1197, %f950, %f957, %f1133;
	fma.rn.f32 	%f1198, %f950, %f958, %f1134;
	fma.rn.f32 	%f1199, %f950, %f959, %f1135;
	fma.rn.f32 	%f1200, %f950, %f960, %f1136;
	fma.rn.f32 	%f1201, %f950, %f961, %f1137;
	fma.rn.f32 	%f1202, %f950, %f962, %f1138;
	fma.rn.f32 	%f1203, %f951, %f955, %f1139;
	fma.rn.f32 	%f1204, %f951, %f956, %f1140;
	fma.rn.f32 	%f1205, %f951, %f957, %f1141;
	fma.rn.f32 	%f1206, %f951, %f958, %f1142;
	fma.rn.f32 	%f1207, %f951, %f959, %f1143;
	fma.rn.f32 	%f1208, %f951, %f960, %f1144;
	fma.rn.f32 	%f1209, %f951, %f961, %f1145;
	fma.rn.f32 	%f1210, %f951, %f962, %f1146;
	fma.rn.f32 	%f1211, %f952, %f955, %f1147;
	fma.rn.f32 	%f1212, %f952, %f956, %f1148;
	fma.rn.f32 	%f1213, %f952, %f957, %f1149;
	fma.rn.f32 	%f1214, %f952, %f958, %f1150;
	fma.rn.f32 	%f1215, %f952, %f959, %f1151;
	fma.rn.f32 	%f1216, %f952, %f960, %f1152;
	fma.rn.f32 	%f1217, %f952, %f961, %f1153;
	fma.rn.f32 	%f1218, %f952, %f962, %f1154;
	fma.rn.f32 	%f1219, %f953, %f955, %f1155;
	fma.rn.f32 	%f1220, %f953, %f956, %f1156;
	fma.rn.f32 	%f1221, %f953, %f957, %f1157;
	fma.rn.f32 	%f1222, %f953, %f958, %f1158;
	fma.rn.f32 	%f1223, %f953, %f959, %f1159;
	fma.rn.f32 	%f1224, %f953, %f960, %f1160;
	fma.rn.f32 	%f1225, %f953, %f961, %f1161;
	fma.rn.f32 	%f1226, %f953, %f962, %f1162;
	fma.rn.f32 	%f1227, %f954, %f955, %f1163;
	fma.rn.f32 	%f1228, %f954, %f956, %f1164;
	fma.rn.f32 	%f1229, %f954, %f957, %f1165;
	fma.rn.f32 	%f1230, %f954, %f958, %f1166;
	fma.rn.f32 	%f1231, %f954, %f959, %f1167;
	fma.rn.f32 	%f1232, %f954, %f960, %f1168;
	fma.rn.f32 	%f1233, %f954, %f961, %f1169;
	fma.rn.f32 	%f1234, %f954, %f962, %f1170;
	fma.rn.f32 	%f1235, %f963, %f971, %f1171;
	fma.rn.f32 	%f1236, %f963, %f972, %f1172;
	fma.rn.f32 	%f1237, %f963, %f973, %f1173;
	fma.rn.f32 	%f1238, %f963, %f974, %f1174;
	fma.rn.f32 	%f1239, %f963, %f975, %f1175;
	fma.rn.f32 	%f1240, %f963, %f976, %f1176;
	fma.rn.f32 	%f1241, %f963, %f977, %f1177;
	fma.rn.f32 	%f1242, %f963, %f978, %f1178;
	fma.rn.f32 	%f1243, %f964, %f971, %f1179;
	fma.rn.f32 	%f1244, %f964, %f972, %f1180;
	fma.rn.f32 	%f1245, %f964, %f973, %f1181;
	fma.rn.f32 	%f1246, %f964, %f974, %f1182;
	fma.rn.f32 	%f1247, %f964, %f975, %f1183;
	fma.rn.f32 	%f1248, %f964, %f976, %f1184;
	fma.rn.f32 	%f1249, %f964, %f977, %f1185;
	fma.rn.f32 	%f1250, %f964, %f978, %f1186;
	fma.rn.f32 	%f1251, %f965, %f971, %f1187;
	fma.rn.f32 	%f1252, %f965, %f972, %f1188;
	fma.rn.f32 	%f1253, %f965, %f973, %f1189;
	fma.rn.f32 	%f1254, %f965, %f974, %f1190;
	fma.rn.f32 	%f1255, %f965, %f975, %f1191;
	fma.rn.f32 	%f1256, %f965, %f976, %f1192;
	fma.rn.f32 	%f1257, %f965, %f977, %f1193;
	fma.rn.f32 	%f1258, %f965, %f978, %f1194;
	fma.rn.f32 	%f1259, %f966, %f971, %f1195;
	fma.rn.f32 	%f1260, %f966, %f972, %f1196;
	fma.rn.f32 	%f1261, %f966, %f973, %f1197;
	fma.rn.f32 	%f1262, %f966, %f974, %f1198;
	fma.rn.f32 	%f1263, %f966, %f975, %f1199;
	fma.rn.f32 	%f1264, %f966, %f976, %f1200;
	fma.rn.f32 	%f1265, %f966, %f977, %f1201;
	fma.rn.f32 	%f1266, %f966, %f978, %f1202;
	fma.rn.f32 	%f1267, %f967, %f971, %f1203;
	fma.rn.f32 	%f1268, %f967, %f972, %f1204;
	fma.rn.f32 	%f1269, %f967, %f973, %f1205;
	fma.rn.f32 	%f1270, %f967, %f974, %f1206;
	fma.rn.f32 	%f1271, %f967, %f975, %f1207;
	fma.rn.f32 	%f1272, %f967, %f976, %f1208;
	fma.rn.f32 	%f1273, %f967, %f977, %f1209;
	fma.rn.f32 	%f1274, %f967, %f978, %f1210;
	fma.rn.f32 	%f1275, %f968, %f971, %f1211;
	fma.rn.f32 	%f1276, %f968, %f972, %f1212;
	fma.rn.f32 	%f1277, %f968, %f973, %f1213;
	fma.rn.f32 	%f1278, %f968, %f974, %f1214;
	fma.rn.f32 	%f1279, %f968, %f975, %f1215;
	fma.rn.f32 	%f1280, %f968, %f976, %f1216;
	fma.rn.f32 	%f1281, %f968, %f977, %f1217;
	fma.rn.f32 	%f1282, %f968, %f978, %f1218;
	fma.rn.f32 	%f1283, %f969, %f971, %f1219;
	fma.rn.f32 	%f1284, %f969, %f972, %f1220;
	fma.rn.f32 	%f1285, %f969, %f973, %f1221;
	fma.rn.f32 	%f1286, %f969, %f974, %f1222;
	fma.rn.f32 	%f1287, %f969, %f975, %f1223;
	fma.rn.f32 	%f1288, %f969, %f976, %f1224;
	fma.rn.f32 	%f1289, %f969, %f977, %f1225;
	fma.rn.f32 	%f1290, %f969, %f978, %f1226;
	fma.rn.f32 	%f1291, %f970, %f971, %f1227;
	fma.rn.f32 	%f1292, %f970, %f972, %f1228;
	fma.rn.f32 	%f1293, %f970, %f973, %f1229;
	fma.rn.f32 	%f1294, %f970, %f974, %f1230;
	fma.rn.f32 	%f1295, %f970, %f975, %f1231;
	fma.rn.f32 	%f1296, %f970, %f976, %f1232;
	fma.rn.f32 	%f1297, %f970, %f977, %f1233;
	fma.rn.f32 	%f1298, %f970, %f978, %f1234;
	fma.rn.f32 	%f1299, %f979, %f987, %f1235;
	fma.rn.f32 	%f1300, %f979, %f988, %f1236;
	fma.rn.f32 	%f1301, %f979, %f989, %f1237;
	fma.rn.f32 	%f1302, %f979, %f990, %f1238;
	fma.rn.f32 	%f1303, %f979, %f991, %f1239;
	fma.rn.f32 	%f1304, %f979, %f992, %f1240;
	fma.rn.f32 	%f1305, %f979, %f993, %f1241;
	fma.rn.f32 	%f1306, %f979, %f994, %f1242;
	fma.rn.f32 	%f1307, %f980, %f987, %f1243;
	fma.rn.f32 	%f1308, %f980, %f988, %f1244;
	fma.rn.f32 	%f1309, %f980, %f989, %f1245;
	fma.rn.f32 	%f1310, %f980, %f990, %f1246;
	fma.rn.f32 	%f1311, %f980, %f991, %f1247;
	fma.rn.f32 	%f1312, %f980, %f992, %f1248;
	fma.rn.f32 	%f1313, %f980, %f993, %f1249;
	fma.rn.f32 	%f1314, %f980, %f994, %f1250;
	fma.rn.f32 	%f1315, %f981, %f987, %f1251;
	fma.rn.f32 	%f1316, %f981, %f988, %f1252;
	fma.rn.f32 	%f1317, %f981, %f989, %f1253;
	fma.rn.f32 	%f1318, %f981, %f990, %f1254;
	fma.rn.f32 	%f1319, %f981, %f991, %f1255;
	fma.rn.f32 	%f1320, %f981, %f992, %f1256;
	fma.rn.f32 	%f1321, %f981, %f993, %f1257;
	fma.rn.f32 	%f1322, %f981, %f994, %f1258;
	fma.rn.f32 	%f1323, %f982, %f987, %f1259;
	fma.rn.f32 	%f1324, %f982, %f988, %f1260;
	fma.rn.f32 	%f1325, %f982, %f989, %f1261;
	fma.rn.f32 	%f1326, %f982, %f990, %f1262;
	fma.rn.f32 	%f1327, %f982, %f991, %f1263;
	fma.rn.f32 	%f1328, %f982, %f992, %f1264;
	fma.rn.f32 	%f1329, %f982, %f993, %f1265;
	fma.rn.f32 	%f1330, %f982, %f994, %f1266;
	fma.rn.f32 	%f1331, %f983, %f987, %f1267;
	fma.rn.f32 	%f1332, %f983, %f988, %f1268;
	fma.rn.f32 	%f1333, %f983, %f989, %f1269;
	fma.rn.f32 	%f1334, %f983, %f990, %f1270;
	fma.rn.f32 	%f1335, %f983, %f991, %f1271;
	fma.rn.f32 	%f1336, %f983, %f992, %f1272;
	fma.rn.f32 	%f1337, %f983, %f993, %f1273;
	fma.rn.f32 	%f1338, %f983, %f994, %f1274;
	fma.rn.f32 	%f1339, %f984, %f987, %f1275;
	fma.rn.f32 	%f1340, %f984, %f988, %f1276;
	fma.rn.f32 	%f1341, %f984, %f989, %f1277;
	fma.rn.f32 	%f1342, %f984, %f990, %f1278;
	fma.rn.f32 	%f1343, %f984, %f991, %f1279;
	fma.rn.f32 	%f1344, %f984, %f992, %f1280;
	fma.rn.f32 	%f1345, %f984, %f993, %f1281;
	fma.rn.f32 	%f1346, %f984, %f994, %f1282;
	fma.rn.f32 	%f1347, %f985, %f987, %f1283;
	fma.rn.f32 	%f1348, %f985, %f988, %f1284;
	fma.rn.f32 	%f1349, %f985, %f989, %f1285;
	fma.rn.f32 	%f1350, %f985, %f990, %f1286;
	fma.rn.f32 	%f1351, %f985, %f991, %f1287;
	fma.rn.f32 	%f1352, %f985, %f992, %f1288;
	fma.rn.f32 	%f1353, %f985, %f993, %f1289;
	fma.rn.f32 	%f1354, %f985, %f994, %f1290;
	fma.rn.f32 	%f1355, %f986, %f987, %f1291;
	fma.rn.f32 	%f1356, %f986, %f988, %f1292;
	fma.rn.f32 	%f1357, %f986, %f989, %f1293;
	fma.rn.f32 	%f1358, %f986, %f990, %f1294;
	fma.rn.f32 	%f1359, %f986, %f991, %f1295;
	fma.rn.f32 	%f1360, %f986, %f992, %f1296;
	fma.rn.f32 	%f1361, %f986, %f993, %f1297;
	fma.rn.f32 	%f1362, %f986, %f994, %f1298;
	fma.rn.f32 	%f1363, %f995, %f1003, %f1299;
	fma.rn.f32 	%f1364, %f995, %f1004, %f1300;
	fma.rn.f32 	%f1365, %f995, %f1005, %f1301;
	fma.rn.f32 	%f1366, %f995, %f1006, %f1302;
	fma.rn.f32 	%f1367, %f995, %f1007, %f1303;
	fma.rn.f32 	%f1368, %f995, %f1008, %f1304;
	fma.rn.f32 	%f1369, %f995, %f1009, %f1305;
	fma.rn.f32 	%f1370, %f995, %f1010, %f1306;
	fma.rn.f32 	%f1371, %f996, %f1003, %f1307;
	fma.rn.f32 	%f1372, %f996, %f1004, %f1308;
	fma.rn.f32 	%f1373, %f996, %f1005, %f1309;
	fma.rn.f32 	%f1374, %f996, %f1006, %f1310;
	fma.rn.f32 	%f1375, %f996, %f1007, %f1311;
	fma.rn.f32 	%f1376, %f996, %f1008, %f1312;
	fma.rn.f32 	%f1377, %f996, %f1009, %f1313;
	fma.rn.f32 	%f1378, %f996, %f1010, %f1314;
	fma.rn.f32 	%f1379, %f997, %f1003, %f1315;
	fma.rn.f32 	%f1380, %f997, %f1004, %f1316;
	fma.rn.f32 	%f1381, %f997, %f1005, %f1317;
	fma.rn.f32 	%f1382, %f997, %f1006, %f1318;
	fma.rn.f32 	%f1383, %f997, %f1007, %f1319;
	fma.rn.f32 	%f1384, %f997, %f1008, %f1320;
	fma.rn.f32 	%f1385, %f997, %f1009, %f1321;
	fma.rn.f32 	%f1386, %f997, %f1010, %f1322;
	fma.rn.f32 	%f1387, %f998, %f1003, %f1323;
	fma.rn.f32 	%f1388, %f998, %f1004, %f1324;
	fma.rn.f32 	%f1389, %f998, %f1005, %f1325;
	fma.rn.f32 	%f1390, %f998, %f1006, %f1326;
	fma.rn.f32 	%f1391, %f998, %f1007, %f1327;
	fma.rn.f32 	%f1392, %f998, %f1008, %f1328;
	fma.rn.f32 	%f1393, %f998, %f1009, %f1329;
	fma.rn.f32 	%f1394, %f998, %f1010, %f1330;
	fma.rn.f32 	%f1395, %f999, %f1003, %f1331;
	fma.rn.f32 	%f1396, %f999, %f1004, %f1332;
	fma.rn.f32 	%f1397, %f999, %f1005, %f1333;
	fma.rn.f32 	%f1398, %f999, %f1006, %f1334;
	fma.rn.f32 	%f1399, %f999, %f1007, %f1335;
	fma.rn.f32 	%f1400, %f999, %f1008, %f1336;
	fma.rn.f32 	%f1401, %f999, %f1009, %f1337;
	fma.rn.f32 	%f1402, %f999, %f1010, %f1338;
	fma.rn.f32 	%f1403, %f1000, %f1003, %f1339;
	fma.rn.f32 	%f1404, %f1000, %f1004, %f1340;
	fma.rn.f32 	%f1405, %f1000, %f1005, %f1341;
	fma.rn.f32 	%f1406, %f1000, %f1006, %f1342;
	fma.rn.f32 	%f1407, %f1000, %f1007, %f1343;
	fma.rn.f32 	%f1408, %f1000, %f1008, %f1344;
	fma.rn.f32 	%f1409, %f1000, %f1009, %f1345;
	fma.rn.f32 	%f1410, %f1000, %f1010, %f1346;
	fma.rn.f32 	%f1411, %f1001, %f1003, %f1347;
	fma.rn.f32 	%f1412, %f1001, %f1004, %f1348;
	fma.rn.f32 	%f1413, %f1001, %f1005, %f1349;
	fma.rn.f32 	%f1414, %f1001, %f1006, %f1350;
	fma.rn.f32 	%f1415, %f1001, %f1007, %f1351;
	fma.rn.f32 	%f1416, %f1001, %f1008, %f1352;
	fma.rn.f32 	%f1417, %f1001, %f1009, %f1353;
	fma.rn.f32 	%f1418, %f1001, %f1010, %f1354;
	fma.rn.f32 	%f1419, %f1002, %f1003, %f1355;
	fma.rn.f32 	%f1420, %f1002, %f1004, %f1356;
	fma.rn.f32 	%f1421, %f1002, %f1005, %f1357;
	fma.rn.f32 	%f1422, %f1002, %f1006, %f1358;
	fma.rn.f32 	%f1423, %f1002, %f1007, %f1359;
	fma.rn.f32 	%f1424, %f1002, %f1008, %f1360;
	fma.rn.f32 	%f1425, %f1002, %f1009, %f1361;
	fma.rn.f32 	%f1426, %f1002, %f1010, %f1362;
	fma.rn.f32 	%f1427, %f1011, %f1019, %f1363;
	fma.rn.f32 	%f1428, %f1011, %f1020, %f1364;
	fma.rn.f32 	%f1429, %f1011, %f1021, %f1365;
	fma.rn.f32 	%f1430, %f1011, %f1022, %f1366;
	fma.rn.f32 	%f1431, %f1011, %f1023, %f1367;
	fma.rn.f32 	%f1432, %f1011, %f1024, %f1368;
	fma.rn.f32 	%f1433, %f1011, %f1025, %f1369;
	fma.rn.f32 	%f1434, %f1011, %f1026, %f1370;
	fma.rn.f32 	%f1435, %f1012, %f1019, %f1371;
	fma.rn.f32 	%f1436, %f1012, %f1020, %f1372;
	fma.rn.f32 	%f1437, %f1012, %f1021, %f1373;
	fma.rn.f32 	%f1438, %f1012, %f1022, %f1374;
	fma.rn.f32 	%f1439, %f1012, %f1023, %f1375;
	fma.rn.f32 	%f1440, %f1012, %f1024, %f1376;
	fma.rn.f32 	%f1441, %f1012, %f1025, %f1377;
	fma.rn.f32 	%f1442, %f1012, %f1026, %f1378;
	fma.rn.f32 	%f1443, %f1013, %f1019, %f1379;
	fma.rn.f32 	%f1444, %f1013, %f1020, %f1380;
	fma.rn.f32 	%f1445, %f1013, %f1021, %f1381;
	fma.rn.f32 	%f1446, %f1013, %f1022, %f1382;
	fma.rn.f32 	%f1447, %f1013, %f1023, %f1383;
	fma.rn.f32 	%f1448, %f1013, %f1024, %f1384;
	fma.rn.f32 	%f1449, %f1013, %f1025, %f1385;
	fma.rn.f32 	%f1450, %f1013, %f1026, %f1386;
	fma.rn.f32 	%f1451, %f1014, %f1019, %f1387;
	fma.rn.f32 	%f1452, %f1014, %f1020, %f1388;
	fma.rn.f32 	%f1453, %f1014, %f1021, %f1389;
	fma.rn.f32 	%f1454, %f1014, %f1022, %f1390;
	fma.rn.f32 	%f1455, %f1014, %f1023, %f1391;
	fma.rn.f32 	%f1456, %f1014, %f1024, %f1392;
	fma.rn.f32 	%f1457, %f1014, %f1025, %f1393;
	fma.rn.f32 	%f1458, %f1014, %f1026, %f1394;
	fma.rn.f32 	%f1459, %f1015, %f1019, %f1395;
	fma.rn.f32 	%f1460, %f1015, %f1020, %f1396;
	fma.rn.f32 	%f1461, %f1015, %f1021, %f1397;
	fma.rn.f32 	%f1462, %f1015, %f1022, %f1398;
	fma.rn.f32 	%f1463, %f1015, %f1023, %f1399;
	fma.rn.f32 	%f1464, %f1015, %f1024, %f1400;
	fma.rn.f32 	%f1465, %f1015, %f1025, %f1401;
	fma.rn.f32 	%f1466, %f1015, %f1026, %f1402;
	fma.rn.f32 	%f1467, %f1016, %f1019, %f1403;
	fma.rn.f32 	%f1468, %f1016, %f1020, %f1404;
	fma.rn.f32 	%f1469, %f1016, %f1021, %f1405;
	fma.rn.f32 	%f1470, %f1016, %f1022, %f1406;
	fma.rn.f32 	%f1471, %f1016, %f1023, %f1407;
	fma.rn.f32 	%f1472, %f1016, %f1024, %f1408;
	fma.rn.f32 	%f1473, %f1016, %f1025, %f1409;
	fma.rn.f32 	%f1474, %f1016, %f1026, %f1410;
	fma.rn.f32 	%f1475, %f1017, %f1019, %f1411;
	fma.rn.f32 	%f1476, %f1017, %f1020, %f1412;
	fma.rn.f32 	%f1477, %f1017, %f1021, %f1413;
	fma.rn.f32 	%f1478, %f1017, %f1022, %f1414;
	fma.rn.f32 	%f1479, %f1017, %f1023, %f1415;
	fma.rn.f32 	%f1480, %f1017, %f1024, %f1416;
	fma.rn.f32 	%f1481, %f1017, %f1025, %f1417;
	fma.rn.f32 	%f1482, %f1017, %f1026, %f1418;
	fma.rn.f32 	%f1483, %f1018, %f1019, %f1419;
	fma.rn.f32 	%f1484, %f1018, %f1020, %f1420;
	fma.rn.f32 	%f1485, %f1018, %f1021, %f1421;
	fma.rn.f32 	%f1486, %f1018, %f1022, %f1422;
	fma.rn.f32 	%f1487, %f1018, %f1023, %f1423;
	fma.rn.f32 	%f1488, %f1018, %f1024, %f1424;
	fma.rn.f32 	%f1489, %f1018, %f1025, %f1425;
	fma.rn.f32 	%f1490, %f1018, %f1026, %f1426;
	fma.rn.f32 	%f2834, %f1027, %f1035, %f1427;
	fma.rn.f32 	%f2833, %f1027, %f1036, %f1428;
	fma.rn.f32 	%f2832, %f1027, %f1037, %f1429;
	fma.rn.f32 	%f2831, %f1027, %f1038, %f1430;
	fma.rn.f32 	%f2830, %f1027, %f1039, %f1431;
	fma.rn.f32 	%f2829, %f1027, %f1040, %f1432;
	fma.rn.f32 	%f2828, %f1027, %f1041, %f1433;
	fma.rn.f32 	%f2827, %f1027, %f1042, %f1434;
	fma.rn.f32 	%f2826, %f1028, %f1035, %f1435;
	fma.rn.f32 	%f2825, %f1028, %f1036, %f1436;
	fma.rn.f32 	%f2824, %f1028, %f1037, %f1437;
	fma.rn.f32 	%f2823, %f1028, %f1038, %f1438;
	fma.rn.f32 	%f2822, %f1028, %f1039, %f1439;
	fma.rn.f32 	%f2821, %f1028, %f1040, %f1440;
	fma.rn.f32 	%f2820, %f1028, %f1041, %f1441;
	fma.rn.f32 	%f2819, %f1028, %f1042, %f1442;
	fma.rn.f32 	%f2818, %f1029, %f1035, %f1443;
	fma.rn.f32 	%f2817, %f1029, %f1036, %f1444;
	fma.rn.f32 	%f2816, %f1029, %f1037, %f1445;
	fma.rn.f32 	%f2815, %f1029, %f1038, %f1446;
	fma.rn.f32 	%f2814, %f1029, %f1039, %f1447;
	fma.rn.f32 	%f2813, %f1029, %f1040, %f1448;
	fma.rn.f32 	%f2812, %f1029, %f1041, %f1449;
	fma.rn.f32 	%f2811, %f1029, %f1042, %f1450;
	fma.rn.f32 	%f2810, %f1030, %f1035, %f1451;
	fma.rn.f32 	%f2809, %f1030, %f1036, %f1452;
	fma.rn.f32 	%f2808, %f1030, %f1037, %f1453;
	fma.rn.f32 	%f2807, %f1030, %f1038, %f1454;
	fma.rn.f32 	%f2806, %f1030, %f1039, %f1455;
	fma.rn.f32 	%f2805, %f1030, %f1040, %f1456;
	fma.rn.f32 	%f2804, %f1030, %f1041, %f1457;
	fma.rn.f32 	%f2803, %f1030, %f1042, %f1458;
	fma.rn.f32 	%f2802, %f1031, %f1035, %f1459;
	fma.rn.f32 	%f2801, %f1031, %f1036, %f1460;
	fma.rn.f32 	%f2800, %f1031, %f1037, %f1461;
	fma.rn.f32 	%f2799, %f1031, %f1038, %f1462;
	fma.rn.f32 	%f2798, %f1031, %f1039, %f1463;
	fma.rn.f32 	%f2797, %f1031, %f1040, %f1464;
	fma.rn.f32 	%f2796, %f1031, %f1041, %f1465;
	fma.rn.f32 	%f2795, %f1031, %f1042, %f1466;
	fma.rn.f32 	%f2794, %f1032, %f1035, %f1467;
	fma.rn.f32 	%f2793, %f1032, %f1036, %f1468;
	fma.rn.f32 	%f2792, %f1032, %f1037, %f1469;
	fma.rn.f32 	%f2791, %f1032, %f1038, %f1470;
	fma.rn.f32 	%f2790, %f1032, %f1039, %f1471;
	fma.rn.f32 	%f2789, %f1032, %f1040, %f1472;
	fma.rn.f32 	%f2788, %f1032, %f1041, %f1473;
	fma.rn.f32 	%f2787, %f1032, %f1042, %f1474;
	fma.rn.f32 	%f2786, %f1033, %f1035, %f1475;
	fma.rn.f32 	%f2785, %f1033, %f1036, %f1476;
	fma.rn.f32 	%f2784, %f1033, %f1037, %f1477;
	fma.rn.f32 	%f2783, %f1033, %f1038, %f1478;
	fma.rn.f32 	%f2782, %f1033, %f1039, %f1479;
	fma.rn.f32 	%f2781, %f1033, %f1040, %f1480;
	fma.rn.f32 	%f2780, %f1033, %f1041, %f1481;
	fma.rn.f32 	%f2779, %f1033, %f1042, %f1482;
	fma.rn.f32 	%f2778, %f1034, %f1035, %f1483;
	fma.rn.f32 	%f2777, %f1034, %f1036, %f1484;
	fma.rn.f32 	%f2776, %f1034, %f1037, %f1485;
	fma.rn.f32 	%f2775, %f1034, %f1038, %f1486;
	fma.rn.f32 	%f2774, %f1034, %f1039, %f1487;
	fma.rn.f32 	%f2773, %f1034, %f1040, %f1488;
	fma.rn.f32 	%f2772, %f1034, %f1041, %f1489;
	fma.rn.f32 	%f2771, %f1034, %f1042, %f1490;
	bar.sync 	0;
	add.s32 	%r205, %r205, 1;
	add.s64 	%rd159, %rd159, 64;
	add.s64 	%rd158, %rd158, 64;
	add.s32 	%r204, %r204, -16;
	shl.b32 	%r143, %r187, 4;
	add.s32 	%r203, %r203, %r143;
	setp.eq.s32 	%p20, %r205, -1;
	mov.u32 	%r206, %r30;
	@%p20 bra 	$L__BB1_15;
	bra.uni 	$L__BB1_8;
$L__BB1_15:
	ld.local.u64 	%rd157, [%rd20];
	ld.local.u64 	%rd156, [%rd22];
$L__BB1_16:
	ld.param.u32 	%r188, [_Z34sgemm_Kernel_Universal_Pipeline_TTILi256ELi128ELi16ELi64ELi32ELi8ELi8ELi8ELi1ELi512E5uint4EvPKfS2_Pfiii_param_4];
	ld.param.u32 	%r182, [_Z34sgemm_Kernel_Universal_Pipeline_TTILi256ELi128ELi16ELi64ELi32ELi8ELi8ELi8ELi1ELi512E5uint4EvPKfS2_Pfiii_param_3];
	ld.param.u64 	%rd155, [_Z34sgemm_Kernel_Universal_Pipeline_TTILi256ELi128ELi16ELi64ELi32ELi8ELi8ELi8ELi1ELi512E5uint4EvPKfS2_Pfiii_param_2];
	mov.u32 	%r144, %tid.y;
	mov.u32 	%r145, %ntid.x;
	mov.u32 	%r146, %tid.x;
	mad.lo.s32 	%r147, %r144, %r145, %r146;
	shr.u32 	%r149, %r147, 7;
	shl.b32 	%r150, %r149, 6;
	and.b32  	%r151, %r147, 96;
	and.b32  	%r14, %r147, 28;
	or.b32  	%r152, %r14, %r150;
	shl.b32 	%r153, %r147, 2;
	and.b32  	%r154, %r153, 12;
	or.b32  	%r155, %r151, %r154;
	mul.wide.u32 	%rd104, %r152, 4;
	add.s64 	%rd105, %rd157, %rd104;
	ld.v4.f32 	{%f1491, %f1492, %f1493, %f1494}, [%rd105];
	ld.v4.f32 	{%f1495, %f1496, %f1497, %f1498}, [%rd105+128];
	mul.wide.u32 	%rd106, %r155, 4;
	add.s64 	%rd107, %rd156, %rd106;
	ld.v4.f32 	{%f1499, %f1500, %f1501, %f1502}, [%rd107];
	ld.v4.f32 	{%f1503, %f1504, %f1505, %f1506}, [%rd107+64];
	ld.v4.f32 	{%f1507, %f1508, %f1509, %f1510}, [%rd105+1024];
	ld.v4.f32 	{%f1511, %f1512, %f1513, %f1514}, [%rd105+1152];
	ld.v4.f32 	{%f1515, %f1516, %f1517, %f1518}, [%rd107+512];
	ld.v4.f32 	{%f1519, %f1520, %f1521, %f1522}, [%rd107+576];
	ld.v4.f32 	{%f1523, %f1524, %f1525, %f1526}, [%rd105+2048];
	ld.v4.f32 	{%f1527, %f1528, %f1529, %f1530}, [%rd105+2176];
	ld.v4.f32 	{%f1531, %f1532, %f1533, %f1534}, [%rd107+1024];
	ld.v4.f32 	{%f1535, %f1536, %f1537, %f1538}, [%rd107+1088];
	ld.v4.f32 	{%f1539, %f1540, %f1541, %f1542}, [%rd105+3072];
	ld.v4.f32 	{%f1543, %f1544, %f1545, %f1546}, [%rd105+3200];
	ld.v4.f32 	{%f1547, %f1548, %f1549, %f1550}, [%rd107+1536];
	ld.v4.f32 	{%f1551, %f1552, %f1553, %f1554}, [%rd107+1600];
	ld.v4.f32 	{%f1555, %f1556, %f1557, %f1558}, [%rd105+4096];
	ld.v4.f32 	{%f1559, %f1560, %f1561, %f1562}, [%rd105+4224];
	ld.v4.f32 	{%f1563, %f1564, %f1565, %f1566}, [%rd107+2048];
	ld.v4.f32 	{%f1567, %f1568, %f1569, %f1570}, [%rd107+2112];
	ld.v4.f32 	{%f1571, %f1572, %f1573, %f1574}, [%rd105+5120];
	ld.v4.f32 	{%f1575, %f1576, %f1577, %f1578}, [%rd105+5248];
	ld.v4.f32 	{%f1579, %f1580, %f1581, %f1582}, [%rd107+2560];
	ld.v4.f32 	{%f1583, %f1584, %f1585, %f1586}, [%rd107+2624];
	ld.v4.f32 	{%f1587, %f1588, %f1589, %f1590}, [%rd105+6144];
	ld.v4.f32 	{%f1591, %f1592, %f1593, %f1594}, [%rd105+6272];
	ld.v4.f32 	{%f1595, %f1596, %f1597, %f1598}, [%rd107+3072];
	ld.v4.f32 	{%f1599, %f1600, %f1601, %f1602}, [%rd107+3136];
	ld.v4.f32 	{%f1603, %f1604, %f1605, %f1606}, [%rd105+7168];
	ld.v4.f32 	{%f1607, %f1608, %f1609, %f1610}, [%rd105+7296];
	ld.v4.f32 	{%f1611, %f1612, %f1613, %f1614}, [%rd107+3584];
	ld.v4.f32 	{%f1615, %f1616, %f1617, %f1618}, [%rd107+3648];
	fma.rn.f32 	%f1619, %f1491, %f1499, %f2834;
	fma.rn.f32 	%f1620, %f1491, %f1500, %f2833;
	fma.rn.f32 	%f1621, %f1491, %f1501, %f2832;
	fma.rn.f32 	%f1622, %f1491, %f1502, %f2831;
	fma.rn.f32 	%f1623, %f1491, %f1503, %f2830;
	fma.rn.f32 	%f1624, %f1491, %f1504, %f2829;
	fma.rn.f32 	%f1625, %f1491, %f1505, %f2828;
	fma.rn.f32 	%f1626, %f1491, %f1506, %f2827;
	fma.rn.f32 	%f1627, %f1492, %f1499, %f2826;
	fma.rn.f32 	%f1628, %f1492, %f1500, %f2825;
	fma.rn.f32 	%f1629, %f1492, %f1501, %f2824;
	fma.rn.f32 	%f1630, %f1492, %f1502, %f2823;
	fma.rn.f32 	%f1631, %f1492, %f1503, %f2822;
	fma.rn.f32 	%f1632, %f1492, %f1504, %f2821;
	fma.rn.f32 	%f1633, %f1492, %f1505, %f2820;
	fma.rn.f32 	%f1634, %f1492, %f1506, %f2819;
	fma.rn.f32 	%f1635, %f1493, %f1499, %f2818;
	fma.rn.f32 	%f1636, %f1493, %f1500, %f2817;
	fma.rn.f32 	%f1637, %f1493, %f1501, %f2816;
	fma.rn.f32 	%f1638, %f1493, %f1502, %f2815;
	fma.rn.f32 	%f1639, %f1493, %f1503, %f2814;
	fma.rn.f32 	%f1640, %f1493, %f1504, %f2813;
	fma.rn.f32 	%f1641, %f1493, %f1505, %f2812;
	fma.rn.f32 	%f1642, %f1493, %f1506, %f2811;
	fma.rn.f32 	%f1643, %f1494, %f1499, %f2810;
	fma.rn.f32 	%f1644, %f1494, %f1500, %f2809;
	fma.rn.f32 	%f1645, %f1494, %f1501, %f2808;
	fma.rn.f32 	%f1646, %f1494, %f1502, %f2807;
	fma.rn.f32 	%f1647, %f1494, %f1503, %f2806;
	fma.rn.f32 	%f1648, %f1494, %f1504, %f2805;
	fma.rn.f32 	%f1649, %f1494, %f1505, %f2804;
	fma.rn.f32 	%f1650, %f1494, %f1506, %f2803;
	fma.rn.f32 	%f1651, %f1495, %f1499, %f2802;
	fma.rn.f32 	%f1652, %f1495, %f1500, %f2801;
	fma.rn.f32 	%f1653, %f1495, %f1501, %f2800;
	fma.rn.f32 	%f1654, %f1495, %f1502, %f2799;
	fma.rn.f32 	%f1655, %f1495, %f1503, %f2798;
	fma.rn.f32 	%f1656, %f1495, %f1504, %f2797;
	fma.rn.f32 	%f1657, %f1495, %f1505, %f2796;
	fma.rn.f32 	%f1658, %f1495, %f1506, %f2795;
	fma.rn.f32 	%f1659, %f1496, %f1499, %f2794;
	fma.rn.f32 	%f1660, %f1496, %f1500, %f2793;
	fma.rn.f32 	%f1661, %f1496, %f1501, %f2792;
	fma.rn.f32 	%f1662, %f1496, %f1502, %f2791;
	fma.rn.f32 	%f1663, %f1496, %f1503, %f2790;
	fma.rn.f32 	%f1664, %f1496, %f1504, %f2789;
	fma.rn.f32 	%f1665, %f1496, %f1505, %f2788;
	fma.rn.f32 	%f1666, %f1496, %f1506, %f2787;
	fma.rn.f32 	%f1667, %f1497, %f1499, %f2786;
	fma.rn.f32 	%f1668, %f1497, %f1500, %f2785;
	fma.rn.f32 	%f1669, %f1497, %f1501, %f2784;
	fma.rn.f32 	%f1670, %f1497, %f1502, %f2783;
	fma.rn.f32 	%f1671, %f1497, %f1503, %f2782;
	fma.rn.f32 	%f1672, %f1497, %f1504, %f2781;
	fma.rn.f32 	%f1673, %f1497, %f1505, %f2780;
	fma.rn.f32 	%f1674, %f1497, %f1506, %f2779;
	fma.rn.f32 	%f1675, %f1498, %f1499, %f2778;
	fma.rn.f32 	%f1676, %f1498, %f1500, %f2777;
	fma.rn.f32 	%f1677, %f1498, %f1501, %f2776;
	fma.rn.f32 	%f1678, %f1498, %f1502, %f2775;
	fma.rn.f32 	%f1679, %f1498, %f1503, %f2774;
	fma.rn.f32 	%f1680, %f1498, %f1504, %f2773;
	fma.rn.f32 	%f1681, %f1498, %f1505, %f2772;
	fma.rn.f32 	%f1682, %f1498, %f1506, %f2771;
	fma.rn.f32 	%f1683, %f1507, %f1515, %f1619;
	fma.rn.f32 	%f1684, %f1507, %f1516, %f1620;
	fma.rn.f32 	%f1685, %f1507, %f1517, %f1621;
	fma.rn.f32 	%f1686, %f1507, %f1518, %f1622;
	fma.rn.f32 	%f1687, %f1507, %f1519, %f1623;
	fma.rn.f32 	%f1688, %f1507, %f1520, %f1624;
	fma.rn.f32 	%f1689, %f1507, %f1521, %f1625;
	fma.rn.f32 	%f1690, %f1507, %f1522, %f1626;
	fma.rn.f32 	%f1691, %f1508, %f1515, %f1627;
	fma.rn.f32 	%f1692, %f1508, %f1516, %f1628;
	fma.rn.f32 	%f1693, %f1508, %f1517, %f1629;
	fma.rn.f32 	%f1694, %f1508, %f1518, %f1630;
	fma.rn.f32 	%f1695, %f1508, %f1519, %f1631;
	fma.rn.f32 	%f1696, %f1508, %f1520, %f1632;
	fma.rn.f32 	%f1697, %f1508, %f1521, %f1633;
	fma.rn.f32 	%f1698, %f1508, %f1522, %f1634;
	fma.rn.f32 	%f1699, %f1509, %f1515, %f1635;
	fma.rn.f32 	%f1700, %f1509, %f1516, %f1636;
	fma.rn.f32 	%f1701, %f1509, %f1517, %f1637;
	fma.rn.f32 	%f1702, %f1509, %f1518, %f1638;
	fma.rn.f32 	%f1703, %f1509, %f1519, %f1639;
	fma.rn.f32 	%f1704, %f1509, %f1520, %f1640;
	fma.rn.f32 	%f1705, %f1509, %f1521, %f1641;
	fma.rn.f32 	%f1706, %f1509, %f1522, %f1642;
	fma.rn.f32 	%f1707, %f1510, %f1515, %f1643;
	fma.rn.f32 	%f1708, %f1510, %f1516, %f1644;
	fma.rn.f32 	%f1709, %f1510, %f1517, %f1645;
	fma.rn.f32 	%f1710, %f1510, %f1518, %f1646;
	fma.rn.f32 	%f1711, %f1510, %f1519, %f1647;
	fma.rn.f32 	%f1712, %f1510, %f1520, %f1648;
	fma.rn.f32 	%f1713, %f1510, %f1521, %f1649;
	fma.rn.f32 	%f1714, %f1510, %f1522, %f1650;
	fma.rn.f32 	%f1715, %f1511, %f1515, %f1651;
	fma.rn.f32 	%f1716, %f1511, %f1516, %f1652;
	fma.rn.f32 	%f1717, %f1511, %f1517, %f1653;
	fma.rn.f32 	%f1718, %f1511, %f1518, %f1654;
	fma.rn.f32 	%f1719, %f1511, %f1519, %f1655;
	fma.rn.f32 	%f1720, %f1511, %f1520, %f1656;
	fma.rn.f32 	%f1721, %f1511, %f1521, %f1657;
	fma.rn.f32 	%f1722, %f1511, %f1522, %f1658;
	fma.rn.f32 	%f1723, %f1512, %f1515, %f1659;
	fma.rn.f32 	%f1724, %f1512, %f1516, %f1660;
	fma.rn.f32 	%f1725, %f1512, %f1517, %f1661;
	fma.rn.f32 	%f1726, %f1512, %f1518, %f1662;
	fma.rn.f32 	%f1727, %f1512, %f1519, %f1663;
	fma.rn.f32 	%f1728, %f1512, %f1520, %f1664;
	fma.rn.f32 	%f1729, %f1512, %f1521, %f1665;
	fma.rn.f32 	%f1730, %f1512, %f1522, %f1666;
	fma.rn.f32 	%f1731, %f1513, %f1515, %f1667;
	fma.rn.f32 	%f1732, %f1513, %f1516, %f1668;
	fma.rn.f32 	%f1733, %f1513, %f1517, %f1669;
	fma.rn.f32 	%f1734, %f1513, %f1518, %f1670;
	fma.rn.f32 	%f1735, %f1513, %f1519, %f1671;
	fma.rn.f32 	%f1736, %f1513, %f1520, %f1672;
	fma.rn.f32 	%f1737, %f1513, %f1521, %f1673;
	fma.rn.f32 	%f1738, %f1513, %f1522, %f1674;
	fma.rn.f32 	%f1739, %f1514, %f1515, %f1675;
	fma.rn.f32 	%f1740, %f1514, %f1516, %f1676;
	fma.rn.f32 	%f1741, %f1514, %f1517, %f1677;
	fma.rn.f32 	%f1742, %f1514, %f1518, %f1678;
	fma.rn.f32 	%f1743, %f1514, %f1519, %f1679;
	fma.rn.f32 	%f1744, %f1514, %f1520, %f1680;
	fma.rn.f32 	%f1745, %f1514, %f1521, %f1681;
	fma.rn.f32 	%f1746, %f1514, %f1522, %f1682;
	fma.rn.f32 	%f1747, %f1523, %f1531, %f1683;
	fma.rn.f32 	%f1748, %f1523, %f1532, %f1684;
	fma.rn.f32 	%f1749, %f1523, %f1533, %f1685;
	fma.rn.f32 	%f1750, %f1523, %f1534, %f1686;
	fma.rn.f32 	%f1751, %f1523, %f1535, %f1687;
	fma.rn.f32 	%f1752, %f1523, %f1536, %f1688;
	fma.rn.f32 	%f1753, %f1523, %f1537, %f1689;
	fma.rn.f32 	%f1754, %f1523, %f1538, %f1690;
	fma.rn.f32 	%f1755, %f1524, %f1531, %f1691;
	fma.rn.f32 	%f1756, %f1524, %f1532, %f1692;
	fma.rn.f32 	%f1757, %f1524, %f1533, %f1693;
	fma.rn.f32 	%f1758, %f1524, %f1534, %f1694;
	fma.rn.f32 	%f1759, %f1524, %f1535, %f1695;
	fma.rn.f32 	%f1760, %f1524, %f1536, %f1696;
	fma.rn.f32 	%f1761, %f1524, %f1537, %f1697;
	fma.rn.f32 	%f1762, %f1524, %f1538, %f1698;
	fma.rn.f32 	%f1763, %f1525, %f1531, %f1699;
	fma.rn.f32 	%f1764, %f1525, %f1532, %f1700;
	fma.rn.f32 	%f1765, %f1525, %f1533, %f1701;
	fma.rn.f32 	%f1766, %f1525, %f1534, %f1702;
	fma.rn.f32 	%f1767, %f1525, %f1535, %f1703;
	fma.rn.f32 	%f1768, %f1525, %f1536, %f1704;
	fma.rn.f32 	%f1769, %f1525, %f1537, %f1705;
	fma.rn.f32 	%f1770, %f1525, %f1538, %f1706;
	fma.rn.f32 	%f1771, %f1526, %f1531, %f1707;
	fma.rn.f32 	%f1772, %f1526, %f1532, %f1708;
	fma.rn.f32 	%f1773, %f1526, %f1533, %f1709;
	fma.rn.f32 	%f1774, %f1526, %f1534, %f1710;
	fma.rn.f32 	%f1775, %f1526, %f1535, %f1711;
	fma.rn.f32 	%f1776, %f1526, %f1536, %f1712;
	fma.rn.f32 	%f1777, %f1526, %f1537, %f1713;
	fma.rn.f32 	%f1778, %f1526, %f1538, %f1714;
	fma.rn.f32 	%f1779, %f1527, %f1531, %f1715;
	fma.rn.f32 	%f1780, %f1527, %f1532, %f1716;
	fma.rn.f32 	%f1781, %f1527, %f1533, %f1717;
	fma.rn.f32 	%f1782, %f1527, %f1534, %f1718;
	fma.rn.f32 	%f1783, %f1527, %f1535, %f1719;
	fma.rn.f32 	%f1784, %f1527, %f1536, %f1720;
	fma.rn.f32 	%f1785, %f1527, %f1537, %f1721;
	fma.rn.f32 	%f1786, %f1527, %f1538, %f1722;
	fma.rn.f32 	%f1787, %f1528, %f1531, %f1723;
	fma.rn.f32 	%f1788, %f1528, %f1532, %f1724;
	fma.rn.f32 	%f1789, %f1528, %f1533, %f1725;
	fma.rn.f32 	%f1790, %f1528, %f1534, %f1726;
	fma.rn.f32 	%f1791, %f1528, %f1535, %f1727;
	fma.rn.f32 	%f1792, %f1528, %f1536, %f1728;
	fma.rn.f32 	%f1793, %f1528, %f1537, %f1729;
	fma.rn.f32 	%f1794, %f1528, %f1538, %f1730;
	fma.rn.f32 	%f1795, %f1529, %f1531, %f1731;
	fma.rn.f32 	%f1796, %f1529, %f1532, %f1732;
	fma.rn.f32 	%f1797, %f1529, %f1533, %f1733;
	fma.rn.f32 	%f1798, %f1529, %f1534, %f1734;
	fma.rn.f32 	%f1799, %f1529, %f1535, %f1735;
	fma.rn.f32 	%f1800, %f1529, %f1536, %f1736;
	fma.rn.f32 	%f1801, %f1529, %f1537, %f1737;
	fma.rn.f32 	%f1802, %f1529, %f1538, %f1738;
	fma.rn.f32 	%f1803, %f1530, %f1531, %f1739;
	fma.rn.f32 	%f1804, %f1530, %f1532, %f1740;
	fma.rn.f32 	%f1805, %f1530, %f1533, %f1741;
	fma.rn.f32 	%f1806, %f1530, %f1534, %f1742;
	fma.rn.f32 	%f1807, %f1530, %f1535, %f1743;
	fma.rn.f32 	%f1808, %f1530, %f1536, %f1744;
	fma.rn.f32 	%f1809, %f1530, %f1537, %f1745;
	fma.rn.f32 	%f1810, %f1530, %f1538, %f1746;
	fma.rn.f32 	%f1811, %f1539, %f1547, %f1747;
	fma.rn.f32 	%f1812, %f1539, %f1548, %f1748;
	fma.rn.f32 	%f1813, %f1539, %f1549, %f1749;
	fma.rn.f32 	%f1814, %f1539, %f1550, %f1750;
	fma.rn.f32 	%f1815, %f1539, %f1551, %f1751;
	fma.rn.f32 	%f1816, %f1539, %f1552, %f1752;
	fma.rn.f32 	%f1817, %f1539, %f1553, %f1753;
	fma.rn.f32 	%f1818, %f1539, %f1554, %f1754;
	fma.rn.f32 	%f1819, %f1540, %f1547, %f1755;
	fma.rn.f32 	%f1820, %f1540, %f1548, %f1756;
	fma.rn.f32 	%f1821, %f1540, %f1549, %f1757;
	fma.rn.f32 	%f1822, %f1540, %f1550, %f1758;
	fma.rn.f32 	%f1823, %f1540, %f1551, %f1759;
	fma.rn.f32 	%f1824, %f1540, %f1552, %f1760;
	fma.rn.f32 	%f1825, %f1540, %f1553, %f1761;
	fma.rn.f32 	%f1826, %f1540, %f1554, %f1762;
	fma.rn.f32 	%f1827, %f1541, %f1547, %f1763;
	fma.rn.f32 	%f1828, %f1541, %f1548, %f1764;
	fma.rn.f32 	%f1829, %f1541, %f1549, %f1765;
	fma.rn.f32 	%f1830, %f1541, %f1550, %f1766;
	fma.rn.f32 	%f1831, %f1541, %f1551, %f1767;
	fma.rn.f32 	%f1832, %f1541, %f1552, %f1768;
	fma.rn.f32 	%f1833, %f1541, %f1553, %f1769;
	fma.rn.f32 	%f1834, %f1541, %f1554, %f1770;
	fma.rn.f32 	%f1835, %f1542, %f1547, %f1771;
	fma.rn.f32 	%f1836, %f1542, %f1548, %f1772;
	fma.rn.f32 	%f1837, %f1542, %f1549, %f1773;
	fma.rn.f32 	%f1838, %f1542, %f1550, %f1774;
	fma.rn.f32 	%f1839, %f1542, %f1551, %f1775;
	fma.rn.f32 	%f1840, %f1542, %f1552, %f1776;
	fma.rn.f32 	%f1841, %f1542, %f1553, %f1777;
	fma.rn.f32 	%f1842, %f1542, %f1554, %f1778;
	fma.rn.f32 	%f1843, %f1543, %f1547, %f1779;
	fma.rn.f32 	%f1844, %f1543, %f1548, %f1780;
	fma.rn.f32 	%f1845, %f1543, %f1549, %f1781;
	fma.rn.f32 	%f1846, %f1543, %f1550, %f1782;
	fma.rn.f32 	%f1847, %f1543, %f1551, %f1783;
	fma.rn.f32 	%f1848, %f1543, %f1552, %f1784;
	fma.rn.f32 	%f1849, %f1543, %f1553, %f1785;
	fma.rn.f32 	%f1850, %f1543, %f1554, %f1786;
	fma.rn.f32 	%f1851, %f1544, %f1547, %f1787;
	fma.rn.f32 	%f1852, %f1544, %f1548, %f1788;
	fma.rn.f32 	%f1853, %f1544, %f1549, %f1789;
	fma.rn.f32 	%f1854, %f1544, %f1550, %f1790;
	fma.rn.f32 	%f1855, %f1544, %f1551, %f1791;
	fma.rn.f32 	%f1856, %f1544, %f1552, %f1792;
	fma.rn.f32 	%f1857, %f1544, %f1553, %f1793;
	fma.rn.f32 	%f1858, %f1544, %f1554, %f1794;
	fma.rn.f32 	%f1859, %f1545, %f1547, %f1795;
	fma.rn.f32 	%f1860, %f1545, %f1548, %f1796;
	fma.rn.f32 	%f1861, %f1545, %f1549, %f1797;
	fma.rn.f32 	%f1862, %f1545, %f1550, %f1798;
	fma.rn.f32 	%f1863, %f1545, %f1551, %f1799;
	fma.rn.f32 	%f1864, %f1545, %f1552, %f1800;
	fma.rn.f32 	%f1865, %f1545, %f1553, %f1801;
	fma.rn.f32 	%f1866, %f1545, %f1554, %f1802;
	fma.rn.f32 	%f1867, %f1546, %f1547, %f1803;
	fma.rn.f32 	%f1868, %f1546, %f1548, %f1804;
	fma.rn.f32 	%f1869, %f1546, %f1549, %f1805;
	fma.rn.f32 	%f1870, %f1546, %f1550, %f1806;
	fma.rn.f32 	%f1871, %f1546, %f1551, %f1807;
	fma.rn.f32 	%f1872, %f1546, %f1552, %f1808;
	fma.rn.f32 	%f1873, %f1546, %f1553, %f1809;
	fma.rn.f32 	%f1874, %f1546, %f1554, %f1810;
	fma.rn.f32 	%f1875, %f1555, %f1563, %f1811;
	fma.rn.f32 	%f1876, %f1555, %f1564, %f1812;
	fma.rn.f32 	%f1877, %f1555, %f1565, %f1813;
	fma.rn.f32 	%f1878, %f1555, %f1566, %f1814;
	fma.rn.f32 	%f1879, %f1555, %f1567, %f1815;
	fma.rn.f32 	%f1880, %f1555, %f1568, %f1816;
	fma.rn.f32 	%f1881, %f1555, %f1569, %f1817;
	fma.rn.f32 	%f1882, %f1555, %f1570, %f1818;
	fma.rn.f32 	%f1883, %f1556, %f1563, %f1819;
	fma.rn.f32 	%f1884, %f1556, %f1564, %f1820;
	fma.rn.f32 	%f1885, %f1556, %f1565, %f1821;
	fma.rn.f32 	%f1886, %f1556, %f1566, %f1822;
	fma.rn.f32 	%f1887, %f1556, %f1567, %f1823;
	fma.rn.f32 	%f1888, %f1556, %f1568, %f1824;
	fma.rn.f32 	%f1889, %f1556, %f1569, %f1825;
	fma.rn.f32 	%f1890, %f1556, %f1570, %f1826;
	fma.rn.f32 	%f1891, %f1557, %f1563, %f1827;
	fma.rn.f32 	%f1892, %f1557, %f1564, %f1828;
	fma.rn.f32 	%f1893, %f1557, %f1565, %f1829;
	fma.rn.f32 	%f1894, %f1557, %f1566, %f1830;
	fma.rn.f32 	%f1895, %f1557, %f1567, %f1831;
	fma.rn.f32 	%f1896, %f1557, %f1568, %f1832;
	fma.rn.f32 	%f1897, %f1557, %f1569, %f1833;
	fma.rn.f32 	%f1898, %f1557, %f1570, %f1834;
	fma.rn.f32 	%f1899, %f1558, %f1563, %f1835;
	fma.rn.f32 	%f1900, %f1558, %f1564, %f1836;
	fma.rn.f32 	%f1901, %f1558, %f1565, %f1837;
	fma.rn.f32 	%f1902, %f1558, %f1566, %f1838;
	fma.rn.f32 	%f1903, %f1558, %f1567, %f1839;
	fma.rn.f32 	%f1904, %f1558, %f1568, %f1840;
	fma.rn.f32 	%f1905, %f1558, %f1569, %f1841;
	fma.rn.f32 	%f1906, %f1558, %f1570, %f1842;
	fma.rn.f32 	%f1907, %f1559, %f1563, %f1843;
	fma.rn.f32 	%f1908, %f1559, %f1564, %f1844;
	fma.rn.f32 	%f1909, %f1559, %f1565, %f1845;
	fma.rn.f32 	%f1910, %f1559, %f1566, %f1846;
	fma.rn.f32 	%f1911, %f1559, %f1567, %f1847;
	fma.rn.f32 	%f1912, %f1559, %f1568, %f1848;
	fma.rn.f32 	%f1913, %f1559, %f1569, %f1849;
	fma.rn.f32 	%f1914, %f1559, %f1570, %f1850;
	fma.rn.f32 	%f1915, %f1560, %f1563, %f1851;
	fma.rn.f32 	%f1916, %f1560, %f1564, %f1852;
	fma.rn.f32 	%f1917, %f1560, %f1565, %f1853;
	fma.rn.f32 	%f1918, %f1560, %f1566, %f1854;
	fma.rn.f32 	%f1919, %f1560, %f1567, %f1855;
	fma.rn.f32 	%f1920, %f1560, %f1568, %f1856;
	fma.rn.f32 	%f1921, %f1560, %f1569, %f1857;
	fma.rn.f32 	%f1922, %f1560, %f1570, %f1858;
	fma.rn.f32 	%f1923, %f1561, %f1563, %f1859;
	fma.rn.f32 	%f1924, %f1561, %f1564, %f1860;
	fma.rn.f32 	%f1925, %f1561, %f1565, %f1861;
	fma.rn.f32 	%f1926, %f1561, %f1566, %f1862;
	fma.rn.f32 	%f1927, %f1561, %f1567, %f1863;
	fma.rn.f32 	%f1928, %f1561, %f1568, %f1864;
	fma.rn.f32 	%f1929, %f1561, %f1569, %f1865;
	fma.rn.f32 	%f1930, %f1561, %f1570, %f1866;
	fma.rn.f32 	%f1931, %f1562, %f1563, %f1867;
	fma.rn.f32 	%f1932, %f1562, %f1564, %f1868;
	fma.rn.f32 	%f1933, %f1562, %f1565, %f1869;
	fma.rn.f32 	%f1934, %f1562, %f1566, %f1870;
	fma.rn.f32 	%f1935, %f1562, %f1567, %f1871;
	fma.rn.f32 	%f1936, %f1562, %f1568, %f1872;
	fma.rn.f32 	%f1937, %f1562, %f1569, %f1873;
	fma.rn.f32 	%f1938, %f1562, %f1570, %f1874;
	fma.rn.f32 	%f1939, %f1571, %f1579, %f1875;
	fma.rn.f32 	%f1940, %f1571, %f1580, %f1876;
	fma.rn.f32 	%f1941, %f1571, %f1581, %f1877;
	fma.rn.f32 	%f1942, %f1571, %f1582, %f1878;
	fma.rn.f32 	%f1943, %f1571, %f1583, %f1879;
	fma.rn.f32 	%f1944, %f1571, %f1584, %f1880;
	fma.rn.f32 	%f1945, %f1571, %f1585, %f1881;
	fma.rn.f32 	%f1946, %f1571, %f1586, %f1882;
	fma.rn.f32 	%f1947, %f1572, %f1579, %f1883;
	fma.rn.f32 	%f1948, %f1572, %f1580, %f1884;
	fma.rn.f32 	%f1949, %f1572, %f1581, %f1885;
	fma.rn.f32 	%f1950, %f1572, %f1582, %f1886;
	fma.rn.f32 	%f1951, %f1572, %f1583, %f1887;
	fma.rn.f32 	%f1952, %f1572, %f1584, %f1888;
	fma.rn.f32 	%f1953, %f1572, %f1585, %f1889;
	fma.rn.f32 	%f1954, %f1572, %f1586, %f1890;
	fma.rn.f32 	%f1955, %f1573, %f1579, %f1891;
	fma.rn.f32 	%f1956, %f1573, %f1580, %f1892;
	fma.rn.f32 	%f1957, %f1573, %f1581, %f1893;
	fma.rn.f32 	%f1958, %f1573, %f1582, %f1894;
	fma.rn.f32 	%f1959, %f1573, %f1583, %f1895;
	fma.rn.f32 	%f1960, %f1573, %f1584, %f1896;
	fma.rn.f32 	%f1961, %f1573, %f1585, %f1897;
	fma.rn.f32 	%f1962, %f1573, %f1586, %f1898;
	fma.rn.f32 	%f1963, %f1574, %f1579, %f1899;
	fma.rn.f32 	%f1964, %f1574, %f1580, %f1900;
	fma.rn.f32 	%f1965, %f1574, %f1581, %f1901;
	fma.rn.f32 	%f1966, %f1574, %f1582, %f1902;
	fma.rn.f32 	%f1967, %f1574, %f1583, %f1903;
	fma.rn.f32 	%f1968, %f1574, %f1584, %f1904;
	fma.rn.f32 	%f1969, %f1574, %f1585, %f1905;
	fma.rn.f32 	%f1970, %f1574, %f1586, %f1906;
	fma.rn.f32 	%f1971, %f1575, %f1579, %f1907;
	fma.rn.f32 	%f1972, %f1575, %f1580, %f1908;
	fma.rn.f32 	%f1973, %f1575, %f1581, %f1909;
	fma.rn.f32 	%f1974, %f1575, %f1582, %f1910;
	fma.rn.f32 	%f1975, %f1575, %f1583, %f1911;
	fma.rn.f32 	%f1976, %f1575, %f1584, %f1912;
	fma.rn.f32 	%f1977, %f1575, %f1585, %f1913;
	fma.rn.f32 	%f1978, %f1575, %f1586, %f1914;
	fma.rn.f32 	%f1979, %f1576, %f1579, %f1915;
	fma.rn.f32 	%f1980, %f1576, %f1580, %f1916;
	fma.rn.f32 	%f1981, %f1576, %f1581, %f1917;
	fma.rn.f32 	%f1982, %f1576, %f1582, %f1918;
	fma.rn.f32 	%f1983, %f1576, %f1583, %f1919;
	fma.rn.f32 	%f1984, %f1576, %f1584, %f1920;
	fma.rn.f32 	%f1985, %f1576, %f1585, %f1921;
	fma.rn.f32 	%f1986, %f1576, %f1586, %f1922;
	fma.rn.f32 	%f1987, %f1577, %f1579, %f1923;
	fma.rn.f32 	%f1988, %f1577, %f1580, %f1924;
	fma.rn.f32 	%f1989, %f1577, %f1581, %f1925;
	fma.rn.f32 	%f1990, %f1577, %f1582, %f1926;
	fma.rn.f32 	%f1991, %f1577, %f1583, %f1927;
	fma.rn.f32 	%f1992, %f1577, %f1584, %f1928;
	fma.rn.f32 	%f1993, %f1577, %f1585, %f1929;
	fma.rn.f32 	%f1994, %f1577, %f1586, %f1930;
	fma.rn.f32 	%f1995, %f1578, %f1579, %f1931;
	fma.rn.f32 	%f1996, %f1578, %f1580, %f1932;
	fma.rn.f32 	%f1997, %f1578, %f1581, %f1933;
	fma.rn.f32 	%f1998, %f1578, %f1582, %f1934;
	fma.rn.f32 	%f1999, %f1578, %f1583, %f1935;
	fma.rn.f32 	%f2000, %f1578, %f1584, %f1936;
	fma.rn.f32 	%f2001, %f1578, %f1585, %f1937;
	fma.rn.f32 	%f2002, %f1578, %f1586, %f1938;
	fma.rn.f32 	%f2003, %f1587, %f1595, %f1939;
	fma.rn.f32 	%f2004, %f1587, %f1596, %f1940;
	fma.rn.f32 	%f2005, %f1587, %f1597, %f1941;
	fma.rn.f32 	%f2006, %f1587, %f1598, %f1942;
	fma.rn.f32 	%f2007, %f1587, %f1599, %f1943;
	fma.rn.f32 	%f2008, %f1587, %f1600, %f1944;
	fma.rn.f32 	%f2009, %f1587, %f1601, %f1945;
	fma.rn.f32 	%f2010, %f1587, %f1602, %f1946;
	fma.rn.f32 	%f2011, %f1588, %f1595, %f1947;
	fma.rn.f32 	%f2012, %f1588, %f1596, %f1948;
	fma.rn.f32 	%f2013, %f1588, %f1597, %f1949;
	fma.rn.f32 	%f2014, %f1588, %f1598, %f1950;
	fma.rn.f32 	%f2015, %f1588, %f1599, %f1951;
	fma.rn.f32 	%f2016, %f1588, %f1600, %f1952;
	fma.rn.f32 	%f2017, %f1588, %f1601, %f1953;
	fma.rn.f32 	%f2018, %f1588, %f1602, %f1954;
	fma.rn.f32 	%f2019, %f1589, %f1595, %f1955;
	fma.rn.f32 	%f2020, %f1589, %f1596, %f1956;
	fma.rn.f32 	%f2021, %f1589, %f1597, %f1957;
	fma.rn.f32 	%f2022, %f1589, %f1598, %f1958;
	fma.rn.f32 	%f2023, %f1589, %f1599, %f1959;
	fma.rn.f32 	%f2024, %f1589, %f1600, %f1960;
	fma.rn.f32 	%f2025, %f1589, %f1601, %f1961;
	fma.rn.f32 	%f2026, %f1589, %f1602, %f1962;
	fma.rn.f32 	%f2027, %f1590, %f1595, %f1963;
	fma.rn.f32 	%f2028, %f1590, %f1596, %f1964;
	fma.rn.f32 	%f2029, %f1590, %f1597, %f1965;
	fma.rn.f32 	%f2030, %f1590, %f1598, %f1966;
	fma.rn.f32 	%f2031, %f1590, %f1599, %f1967;
	fma.rn.f32 	%f2032, %f1590, %f1600, %f1968;
	fma.rn.f32 	%f2033, %f1590, %f1601, %f1969;
	fma.rn.f32 	%f2034, %f1590, %f1602, %f1970;
	fma.rn.f32 	%f2035, %f1591, %f1595, %f1971;
	fma.rn.f32 	%f2036, %f1591, %f1596, %f1972;
	fma.rn.f32 	%f2037, %f1591, %f1597, %f1973;
	fma.rn.f32 	%f2038, %f1591, %f1598, %f1974;
	fma.rn.f32 	%f2039, %f1591, %f1599, %f1975;
	fma.rn.f32 	%f2040, %f1591, %f1600, %f1976;
	fma.rn.f32 	%f2041, %f1591, %f1601, %f1977;
	fma.rn.f32 	%f2042, %f1591, %f1602, %f1978;
	fma.rn.f32 	%f2043, %f1592, %f1595, %f1979;
	fma.rn.f32 	%f2044, %f1592, %f1596, %f1980;
	fma.rn.f32 	%f2045, %f1592, %f1597, %f1981;
	fma.rn.f32 	%f2046, %f1592, %f1598, %f1982;
	fma.rn.f32 	%f2047, %f1592, %f1599, %f1983;
	fma.rn.f32 	%f2048, %f1592, %f1600, %f1984;
	fma.rn.f32 	%f2049, %f1592, %f1601, %f1985;
	fma.rn.f32 	%f2050, %f1592, %f1602, %f1986;
	fma.rn.f32 	%f2051, %f1593, %f1595, %f1987;
	fma.rn.f32 	%f2052, %f1593, %f1596, %f1988;
	fma.rn.f32 	%f2053, %f1593, %f1597, %f1989;
	fma.rn.f32 	%f2054, %f1593, %f1598, %f1990;
	fma.rn.f32 	%f2055, %f1593, %f1599, %f1991;
	fma.rn.f32 	%f2056, %f1593, %f1600, %f1992;
	fma.rn.f32 	%f2057, %f1593, %f1601, %f1993;
	fma.rn.f32 	%f2058, %f1593, %f1602, %f1994;
	fma.rn.f32 	%f2059, %f1594, %f1595, %f1995;
	fma.rn.f32 	%f2060, %f1594, %f1596, %f1996;
	fma.rn.f32 	%f2061, %f1594, %f1597, %f1997;
	fma.rn.f32 	%f2062, %f1594, %f1598, %f1998;
	fma.rn.f32 	%f2063, %f1594, %f1599, %f1999;
	fma.rn.f32 	%f2064, %f1594, %f1600, %f2000;
	fma.rn.f32 	%f2065, %f1594, %f1601, %f2001;
	fma.rn.f32 	%f2066, %f1594, %f1602, %f2002;
	fma.rn.f32 	%f2067, %f1603, %f1611, %f2003;
	fma.rn.f32 	%f2068, %f1603, %f1612, %f2004;
	fma.rn.f32 	%f2069, %f1603, %f1613, %f2005;
	fma.rn.f32 	%f2070, %f1603, %f1614, %f2006;
	fma.rn.f32 	%f2071, %f1603, %f1615, %f2007;
	fma.rn.f32 	%f2072, %f1603, %f1616, %f2008;
	fma.rn.f32 	%f2073, %f1603, %f1617, %f2009;
	fma.rn.f32 	%f2074, %f1603, %f1618, %f2010;
	fma.rn.f32 	%f2075, %f1604, %f1611, %f2011;
	fma.rn.f32 	%f2076, %f1604, %f1612, %f2012;
	fma.rn.f32 	%f2077, %f1604, %f1613, %f2013;
	fma.rn.f32 	%f2078, %f1604, %f1614, %f2014;
	fma.rn.f32 	%f2079, %f1604, %f1615, %f2015;
	fma.rn.f32 	%f2080, %f1604, %f1616, %f2016;
	fma.rn.f32 	%f2081, %f1604, %f1617, %f2017;
	fma.rn.f32 	%f2082, %f1604, %f1618, %f2018;
	fma.rn.f32 	%f2083, %f1605, %f1611, %f2019;
	fma.rn.f32 	%f2084, %f1605, %f1612, %f2020;
	fma.rn.f32 	%f2085, %f1605, %f1613, %f2021;
	fma.rn.f32 	%f2086, %f1605, %f1614, %f2022;
	fma.rn.f32 	%f2087, %f1605, %f1615, %f2023;
	fma.rn.f32 	%f2088, %f1605, %f1616, %f2024;
	fma.rn.f32 	%f2089, %f1605, %f1617, %f2025;
	fma.rn.f32 	%f2090, %f1605, %f1618, %f2026;
	fma.rn.f32 	%f2091, %f1606, %f1611, %f2027;
	fma.rn.f32 	%f2092, %f1606, %f1612, %f2028;
	fma.rn.f32 	%f2093, %f1606, %f1613, %f2029;
	fma.rn.f32 	%f2094, %f1606, %f1614, %f2030;
	fma.rn.f32 	%f2095, %f1606, %f1615, %f2031;
	fma.rn.f32 	%f2096, %f1606, %f1616, %f2032;
	fma.rn.f32 	%f2097, %f1606, %f1617, %f2033;
	fma.rn.f32 	%f2098, %f1606, %f1618, %f2034;
	fma.rn.f32 	%f2099, %f1607, %f1611, %f2035;
	fma.rn.f32 	%f2100, %f1607, %f1612, %f2036;
	fma.rn.f32 	%f2101, %f1607, %f1613, %f2037;
	fma.rn.f32 	%f2102, %f1607, %f1614, %f2038;
	fma.rn.f32 	%f2103, %f1607, %f1615, %f2039;
	fma.rn.f32 	%f2104, %f1607, %f1616, %f2040;
	fma.rn.f32 	%f2105, %f1607, %f1617, %f2041;
	fma.rn.f32 	%f2106, %f1607, %f1618, %f2042;
	fma.rn.f32 	%f2107, %f1608, %f1611, %f2043;
	fma.rn.f32 	%f2108, %f1608, %f1612, %f2044;
	fma.rn.f32 	%f2109, %f1608, %f1613, %f2045;
	fma.rn.f32 	%f2110, %f1608, %f1614, %f2046;
	fma.rn.f32 	%f2111, %f1608, %f1615, %f2047;
	fma.rn.f32 	%f2112, %f1608, %f1616, %f2048;
	fma.rn.f32 	%f2113, %f1608, %f1617, %f2049;
	fma.rn.f32 	%f2114, %f1608, %f1618, %f2050;
	fma.rn.f32 	%f2115, %f1609, %f1611, %f2051;
	fma.rn.f32 	%f2116, %f1609, %f1612, %f2052;
	fma.rn.f32 	%f2117, %f1609, %f1613, %f2053;
	fma.rn.f32 	%f2118, %f1609, %f1614, %f2054;
	fma.rn.f32 	%f2119, %f1609, %f1615, %f2055;
	fma.rn.f32 	%f2120, %f1609, %f1616, %f2056;
	fma.rn.f32 	%f2121, %f1609, %f1617, %f2057;
	fma.rn.f32 	%f2122, %f1609, %f1618, %f2058;
	fma.rn.f32 	%f2123, %f1610, %f1611, %f2059;
	fma.rn.f32 	%f2124, %f1610, %f1612, %f2060;
	fma.rn.f32 	%f2125, %f1610, %f1613, %f2061;
	fma.rn.f32 	%f2126, %f1610, %f1614, %f2062;
	fma.rn.f32 	%f2127, %f1610, %f1615, %f2063;
	fma.rn.f32 	%f2128, %f1610, %f1616, %f2064;
	fma.rn.f32 	%f2129, %f1610, %f1617, %f2065;
	fma.rn.f32 	%f2130, %f1610, %f1618, %f2066;
	ld.v4.f32 	{%f2131, %f2132, %f2133, %f2134}, [%rd105+8192];
	ld.v4.f32 	{%f2135, %f2136, %f2137, %f2138}, [%rd105+8320];
	ld.v4.f32 	{%f2139, %f2140, %f2141, %f2142}, [%rd107+4096];
	ld.v4.f32 	{%f2143, %f2144, %f2145, %f2146}, [%rd107+4160];
	ld.v4.f32 	{%f2147, %f2148, %f2149, %f2150}, [%rd105+9216];
	ld.v4.f32 	{%f2151, %f2152, %f2153, %f2154}, [%rd105+9344];
	ld.v4.f32 	{%f2155, %f2156, %f2157, %f2158}, [%rd107+4608];
	ld.v4.f32 	{%f2159, %f2160, %f2161, %f2162}, [%rd107+4672];
	ld.v4.f32 	{%f2163, %f2164, %f2165, %f2166}, [%rd105+10240];
	ld.v4.f32 	{%f2167, %f2168, %f2169, %f2170}, [%rd105+10368];
	ld.v4.f32 	{%f2171, %f2172, %f2173, %f2174}, [%rd107+5120];
	ld.v4.f32 	{%f2175, %f2176, %f2177, %f2178}, [%rd107+5184];
	ld.v4.f32 	{%f2179, %f2180, %f2181, %f2182}, [%rd105+11264];
	ld.v4.f32 	{%f2183, %f2184, %f2185, %f2186}, [%rd105+11392];
	ld.v4.f32 	{%f2187, %f2188, %f2189, %f2190}, [%rd107+5632];
	ld.v4.f32 	{%f2191, %f2192, %f2193, %f2194}, [%rd107+5696];
	ld.v4.f32 	{%f2195, %f2196, %f2197, %f2198}, [%rd105+12288];
	ld.v4.f32 	{%f2199, %f2200, %f2201, %f2202}, [%rd105+12416];
	ld.v4.f32 	{%f2203, %f2204, %f2205, %f2206}, [%rd107+6144];
	ld.v4.f32 	{%f2207, %f2208, %f2209, %f2210}, [%rd107+6208];
	ld.v4.f32 	{%f2211, %f2212, %f2213, %f2214}, [%rd105+13312];
	ld.v4.f32 	{%f2215, %f2216, %f2217, %f2218}, [%rd105+13440];
	ld.v4.f32 	{%f2219, %f2220, %f2221, %f2222}, [%rd107+6656];
	ld.v4.f32 	{%f2223, %f2224, %f2225, %f2226}, [%rd107+6720];
	ld.v4.f32 	{%f2227, %f2228, %f2229, %f2230}, [%rd105+14336];
	ld.v4.f32 	{%f2231, %f2232, %f2233, %f2234}, [%rd105+14464];
	ld.v4.f32 	{%f2235, %f2236, %f2237, %f2238}, [%rd107+7168];
	ld.v4.f32 	{%f2239, %f2240, %f2241, %f2242}, [%rd107+7232];
	ld.v4.f32 	{%f2243, %f2244, %f2245, %f2246}, [%rd105+15360];
	ld.v4.f32 	{%f2247, %f2248, %f2249, %f2250}, [%rd105+15488];
	ld.v4.f32 	{%f2251, %f2252, %f2253, %f2254}, [%rd107+7680];
	ld.v4.f32 	{%f2255, %f2256, %f2257, %f2258}, [%rd107+7744];
	fma.rn.f32 	%f2259, %f2131, %f2139, %f2067;
	fma.rn.f32 	%f2260, %f2131, %f2140, %f2068;
	fma.rn.f32 	%f2261, %f2131, %f2141, %f2069;
	fma.rn.f32 	%f2262, %f2131, %f2142, %f2070;
	fma.rn.f32 	%f2263, %f2131, %f2143, %f2071;
	fma.rn.f32 	%f2264, %f2131, %f2144, %f2072;
	fma.rn.f32 	%f2265, %f2131, %f2145, %f2073;
	fma.rn.f32 	%f2266, %f2131, %f2146, %f2074;
	fma.rn.f32 	%f2267, %f2132, %f2139, %f2075;
	fma.rn.f32 	%f2268, %f2132, %f2140, %f2076;
	fma.rn.f32 	%f2269, %f2132, %f2141, %f2077;
	fma.rn.f32 	%f2270, %f2132, %f2142, %f2078;
	fma.rn.f32 	%f2271, %f2132, %f2143, %f2079;
	fma.rn.f32 	%f2272, %f2132, %f2144, %f2080;
	fma.rn.f32 	%f2273, %f2132, %f2145, %f2081;
	fma.rn.f32 	%f2274, %f2132, %f2146, %f2082;
	fma.rn.f32 	%f2275, %f2133, %f2139, %f2083;
	fma.rn.f32 	%f2276, %f2133, %f2140, %f2084;
	fma.rn.f32 	%f2277, %f2133, %f2141, %f2085;
	fma.rn.f32 	%f2278, %f2133, %f2142, %f2086;
	fma.rn.f32 	%f2279, %f2133, %f2143, %f2087;
	fma.rn.f32 	%f2280, %f2133, %f2144, %f2088;
	fma.rn.f32 	%f2281, %f2133, %f2145, %f2089;
	fma.rn.f32 	%f2282, %f2133, %f2146, %f2090;
	fma.rn.f32 	%f2283, %f2134, %f2139, %f2091;
	fma.rn.f32 	%f2284, %f2134, %f2140, %f2092;
	fma.rn.f32 	%f2285, %f2134, %f2141, %f2093;
	fma.rn.f32 	%f2286, %f2134, %f2142, %f2094;
	fma.rn.f32 	%f2287, %f2134, %f2143, %f2095;
	fma.rn.f32 	%f2288, %f2134, %f2144, %f2096;
	fma.rn.f32 	%f2289, %f2134, %f2145, %f2097;
	fma.rn.f32 	%f2290, %f2134, %f2146, %f2098;
	fma.rn.f32 	%f2291, %f2135, %f2139, %f2099;
	fma.rn.f32 	%f2292, %f2135, %f2140, %f2100;
	fma.rn.f32 	%f2293, %f2135, %f2141, %f2101;
	fma.rn.f32 	%f2294, %f2135, %f2142, %f2102;
	fma.rn.f32 	%f2295, %f2135, %f2143, %f2103;
	fma.rn.f32 	%f2296, %f2135, %f2144, %f2104;
	fma.rn.f32 	%f2297, %f2135, %f2145, %f2105;
	fma.rn.f32 	%f2298, %f2135, %f2146, %f2106;
	fma.rn.f32 	%f2299, %f2136, %f2139, %f2107;
	fma.rn.f32 	%f2300, %f2136, %f2140, %f2108;
	fma.rn.f32 	%f2301, %f2136, %f2141, %f2109;
	fma.rn.f32 	%f2302, %f2136, %f2142, %f2110;
	fma.rn.f32 	%f2303, %f2136, %f2143, %f2111;
	fma.rn.f32 	%f2304, %f2136, %f2144, %f2112;
	fma.rn.f32 	%f2305, %f2136, %f2145, %f2113;
	fma.rn.f32 	%f2306, %f2136, %f2146, %f2114;
	fma.rn.f32 	%f2307, %f2137, %f2139, %f2115;
	fma.rn.f32 	%f2308, %f2137, %f2140, %f2116;
	fma.rn.f32 	%f2309, %f2137, %f2141, %f2117;
	fma.rn.f32 	%f2310, %f2137, %f2142, %f2118;
	fma.rn.f32 	%f2311, %f2137, %f2143, %f2119;
	fma.rn.f32 	%f2312, %f2137, %f2144, %f2120;
	fma.rn.f32 	%f2313, %f2137, %f2145, %f2121;
	fma.rn.f32 	%f2314, %f2137, %f2146, %f2122;
	fma.rn.f32 	%f2315, %f2138, %f2139, %f2123;
	fma.rn.f32 	%f2316, %f2138, %f2140, %f2124;
	fma.rn.f32 	%f2317, %f2138, %f2141, %f2125;
	fma.rn.f32 	%f2318, %f2138, %f2142, %f2126;
	fma.rn.f32 	%f2319, %f2138, %f2143, %f2127;
	fma.rn.f32 	%f2320, %f2138, %f2144, %f2128;
	fma.rn.f32 	%f2321, %f2138, %f2145, %f2129;
	fma.rn.f32 	%f2322, %f2138, %f2146, %f2130;
	fma.rn.f32 	%f2323, %f2147, %f2155, %f2259;
	fma.rn.f32 	%f2324, %f2147, %f2156, %f2260;
	fma.rn.f32 	%f2325, %f2147, %f2157, %f2261;
	fma.rn.f32 	%f2326, %f2147, %f2158, %f2262;
	fma.rn.f32 	%f2327, %f2147, %f2159, %f2263;
	fma.rn.f32 	%f2328, %f2147, %f2160, %f2264;
	fma.rn.f32 	%f2329, %f2147, %f2161, %f2265;
	fma.rn.f32 	%f2330, %f2147, %f2162, %f2266;
	fma.rn.f32 	%f2331, %f2148, %f2155, %f2267;
	fma.rn.f32 	%f2332, %f2148, %f2156, %f2268;
	fma.rn.f32 	%f2333, %f2148, %f2157, %f2269;
	fma.rn.f32 	%f2334, %f2148, %f2158, %f2270;
	fma.rn.f32 	%f2335, %f2148, %f2159, %f2271;
	fma.rn.f32 	%f2336, %f2148, %f2160, %f2272;
	fma.rn.f32 	%f2337, %f2148, %f2161, %f2273;
	fma.rn.f32 	%f2338, %f2148, %f2162, %f2274;
	fma.rn.f32 	%f2339, %f2149, %f2155, %f2275;
	fma.rn.f32 	%f2340, %f2149, %f2156, %f2276;
	fma.rn.f32 	%f2341, %f2149, %f2157, %f2277;
	fma.rn.f32 	%f2342, %f2149, %f2158, %f2278;
	fma.rn.f32 	%f2343, %f2149, %f2159, %f2279;
	fma.rn.f32 	%f2344, %f2149, %f2160, %f2280;
	fma.rn.f32 	%f2345, %f2149, %f2161, %f2281;
	fma.rn.f32 	%f2346, %f2149, %f2162, %f2282;
	fma.rn.f32 	%f2347, %f2150, %f2155, %f2283;
	fma.rn.f32 	%f2348, %f2150, %f2156, %f2284;
	fma.rn.f32 	%f2349, %f2150, %f2157, %f2285;
	fma.rn.f32 	%f2350, %f2150, %f2158, %f2286;
	fma.rn.f32 	%f2351, %f2150, %f2159, %f2287;
	fma.rn.f32 	%f2352, %f2150, %f2160, %f2288;
	fma.rn.f32 	%f2353, %f2150, %f2161, %f2289;
	fma.rn.f32 	%f2354, %f2150, %f2162, %f2290;
	fma.rn.f32 	%f2355, %f2151, %f2155, %f2291;
	fma.rn.f32 	%f2356, %f2151, %f2156, %f2292;
	fma.rn.f32 	%f2357, %f2151, %f2157, %f2293;
	fma.rn.f32 	%f2358, %f2151, %f2158, %f2294;
	fma.rn.f32 	%f2359, %f2151, %f2159, %f2295;
	fma.rn.f32 	%f2360, %f2151, %f2160, %f2296;
	fma.rn.f32 	%f2361, %f2151, %f2161, %f2297;
	fma.rn.f32 	%f2362, %f2151, %f2162, %f2298;
	fma.rn.f32 	%f2363, %f2152, %f2155, %f2299;
	fma.rn.f32 	%f2364, %f2152, %f2156, %f2300;
	fma.rn.f32 	%f2365, %f2152, %f2157, %f2301;
	fma.rn.f32 	%f2366, %f2152, %f2158, %f2302;
	fma.rn.f32 	%f2367, %f2152, %f2159, %f2303;
	fma.rn.f32 	%f2368, %f2152, %f2160, %f2304;
	fma.rn.f32 	%f2369, %f2152, %f2161, %f2305;
	fma.rn.f32 	%f2370, %f2152, %f2162, %f2306;
	fma.rn.f32 	%f2371, %f2153, %f2155, %f2307;
	fma.rn.f32 	%f2372, %f2153, %f2156, %f2308;
	fma.rn.f32 	%f2373, %f2153, %f2157, %f2309;
	fma.rn.f32 	%f2374, %f2153, %f2158, %f2310;
	fma.rn.f32 	%f2375, %f2153, %f2159, %f2311;
	fma.rn.f32 	%f2376, %f2153, %f2160, %f2312;
	fma.rn.f32 	%f2377, %f2153, %f2161, %f2313;
	fma.rn.f32 	%f2378, %f2153, %f2162, %f2314;
	fma.rn.f32 	%f2379, %f2154, %f2155, %f2315;
	fma.rn.f32 	%f2380, %f2154, %f2156, %f2316;
	fma.rn.f32 	%f2381, %f2154, %f2157, %f2317;
	fma.rn.f32 	%f2382, %f2154, %f2158, %f2318;
	fma.rn.f32 	%f2383, %f2154, %f2159, %f2319;
	fma.rn.f32 	%f2384, %f2154, %f2160, %f2320;
	fma.rn.f32 	%f2385, %f2154, %f2161, %f2321;
	fma.rn.f32 	%f2386, %f2154, %f2162, %f2322;
	fma.rn.f32 	%f2387, %f2163, %f2171, %f2323;
	fma.rn.f32 	%f2388, %f2163, %f2172, %f2324;
	fma.rn.f32 	%f2389, %f2163, %f2173, %f2325;
	fma.rn.f32 	%f2390, %f2163, %f2174, %f2326;
	fma.rn.f32 	%f2391, %f2163, %f2175, %f2327;
	fma.rn.f32 	%f2392, %f2163, %f2176, %f2328;
	fma.rn.f32 	%f2393, %f2163, %f2177, %f2329;
	fma.rn.f32 	%f2394, %f2163, %f2178, %f2330;
	fma.rn.f32 	%f2395, %f2164, %f2171, %f2331;
	fma.rn.f32 	%f2396, %f2164, %f2172, %f2332;
	fma.rn.f32 	%f2397, %f2164, %f2173, %f2333;
	fma.rn.f32 	%f2398, %f2164, %f2174, %f2334;
	fma.rn.f32 	%f2399, %f2164, %f2175, %f2335;
	fma.rn.f32 	%f2400, %f2164, %f2176, %f2336;
	fma.rn.f32 	%f2401, %f2164, %f2177, %f2337;
	fma.rn.f32 	%f2402, %f2164, %f2178, %f2338;
	fma.rn.f32 	%f2403, %f2165, %f2171, %f2339;
	fma.rn.f32 	%f2404, %f2165, %f2172, %f2340;
	fma.rn.f32 	%f2405, %f2165, %f2173, %f2341;
	fma.rn.f32 	%f2406, %f2165, %f2174, %f2342;
	fma.rn.f32 	%f2407, %f2165, %f2175, %f2343;
	fma.rn.f32 	%f2408, %f2165, %f2176, %f2344;
	fma.rn.f32 	%f2409, %f2165, %f2177, %f2345;
	fma.rn.f32 	%f2410, %f2165, %f2178, %f2346;
	fma.rn.f32 	%f2411, %f2166, %f2171, %f2347;
	fma.rn.f32 	%f2412, %f2166, %f2172, %f2348;
	fma.rn.f32 	%f2413, %f2166, %f2173, %f2349;
	fma.rn.f32 	%f2414, %f2166, %f2174, %f2350;
	fma.rn.f32 	%f2415, %f2166, %f2175, %f2351;
	fma.rn.f32 	%f2416, %f2166, %f2176, %f2352;
	fma.rn.f32 	%f2417, %f2166, %f2177, %f2353;
	fma.rn.f32 	%f2418, %f2166, %f2178, %f2354;
	fma.rn.f32 	%f2419, %f2167, %f2171, %f2355;
	fma.rn.f32 	%f2420, %f2167, %f2172, %f2356;
	fma.rn.f32 	%f2421, %f2167, %f2173, %f2357;
	fma.rn.f32 	%f2422, %f2167, %f2174, %f2358;
	fma.rn.f32 	%f2423, %f2167, %f2175, %f2359;
	fma.rn.f32 	%f2424, %f2167, %f2176, %f2360;
	fma.rn.f32 	%f2425, %f2167, %f2177, %f2361;
	fma.rn.f32 	%f2426, %f2167, %f2178, %f2362;
	fma.rn.f32 	%f2427, %f2168, %f2171, %f2363;
	fma.rn.f32 	%f2428, %f2168, %f2172, %f2364;
	fma.rn.f32 	%f2429, %f2168, %f2173, %f2365;
	fma.rn.f32 	%f2430, %f2168, %f2174, %f2366;
	fma.rn.f32 	%f2431, %f2168, %f2175, %f2367;
	fma.rn.f32 	%f2432, %f2168, %f2176, %f2368;
	fma.rn.f32 	%f2433, %f2168, %f2177, %f2369;
	fma.rn.f32 	%f2434, %f2168, %f2178, %f2370;
	fma.rn.f32 	%f2435, %f2169, %f2171, %f2371;
	fma.rn.f32 	%f2436, %f2169, %f2172, %f2372;
	fma.rn.f32 	%f2437, %f2169, %f2173, %f2373;
	fma.rn.f32 	%f2438, %f2169, %f2174, %f2374;
	fma.rn.f32 	%f2439, %f2169, %f2175, %f2375;
	fma.rn.f32 	%f2440, %f2169, %f2176, %f2376;
	fma.rn.f32 	%f2441, %f2169, %f2177, %f2377;
	fma.rn.f32 	%f2442, %f2169, %f2178, %f2378;
	fma.rn.f32 	%f2443, %f2170, %f2171, %f2379;
	fma.rn.f32 	%f2444, %f2170, %f2172, %f2380;
	fma.rn.f32 	%f2445, %f2170, %f2173, %f2381;
	fma.rn.f32 	%f2446, %f2170, %f2174, %f2382;
	fma.rn.f32 	%f2447, %f2170, %f2175, %f2383;
	fma.rn.f32 	%f2448, %f2170, %f2176, %f2384;
	fma.rn.f32 	%f2449, %f2170, %f2177, %f2385;
	fma.rn.f32 	%f2450, %f2170, %f2178, %f2386;
	fma.rn.f32 	%f2451, %f2179, %f2187, %f2387;
	fma.rn.f32 	%f2452, %f2179, %f2188, %f2388;
	fma.rn.f32 	%f2453, %f2179, %f2189, %f2389;
	fma.rn.f32 	%f2454, %f2179, %f2190, %f2390;
	fma.rn.f32 	%f2455, %f2179, %f2191, %f2391;
	fma.rn.f32 	%f2456, %f2179, %f2192, %f2392;
	fma.rn.f32 	%f2457, %f2179, %f2193, %f2393;
	fma.rn.f32 	%f2458, %f2179, %f2194, %f2394;
	fma.rn.f32 	%f2459, %f2180, %f2187, %f2395;
	fma.rn.f32 	%f2460, %f2180, %f2188, %f2396;
	fma.rn.f32 	%f2461, %f2180, %f2189, %f2397;
	fma.rn.f32 	%f2462, %f2180, %f2190, %f2398;
	fma.rn.f32 	%f2463, %f2180, %f2191, %f2399;
	fma.rn.f32 	%f2464, %f2180, %f2192, %f2400;
	fma.rn.f32 	%f2465, %f2180, %f2193, %f2401;
	fma.rn.f32 	%f2466, %f2180, %f2194, %f2402;
	fma.rn.f32 	%f2467, %f2181, %f2187, %f2403;
	fma.rn.f32 	%f2468, %f2181, %f2188, %f2404;
	fma.rn.f32 	%f2469, %f2181, %f2189, %f2405;
	fma.rn.f32 	%f2470, %f2181, %f2190, %f2406;
	fma.rn.f32 	%f2471, %f2181, %f2191, %f2407;
	fma.rn.f32 	%f2472, %f2181, %f2192, %f2408;
	fma.rn.f32 	%f2473, %f2181, %f2193, %f2409;
	fma.rn.f32 	%f2474, %f2181, %f2194, %f2410;
	fma.rn.f32 	%f2475, %f2182, %f2187, %f2411;
	fma.rn.f32 	%f2476, %f2182, %f2188, %f2412;
	fma.rn.f32 	%f2477, %f2182, %f2189, %f2413;
	fma.rn.f32 	%f2478, %f2182, %f2190, %f2414;
	fma.rn.f32 	%f2479, %f2182, %f2191, %f2415;
	fma.rn.f32 	%f2480, %f2182, %f2192, %f2416;
	fma.rn.f32 	%f2481, %f2182, %f2193, %f2417;
	fma.rn.f32 	%f2482, %f2182, %f2194, %f2418;
	fma.rn.f32 	%f2483, %f2183, %f2187, %f2419;
	fma.rn.f32 	%f2484, %f2183, %f2188, %f2420;
	fma.rn.f32 	%f2485, %f2183, %f2189, %f2421;
	fma.rn.f32 	%f2486, %f2183, %f2190, %f2422;
	fma.rn.f32 	%f2487, %f2183, %f2191, %f2423;
	fma.rn.f32 	%f2488, %f2183, %f2192, %f2424;
	fma.rn.f32 	%f2489, %f2183, %f2193, %f2425;
	fma.rn.f32 	%f2490, %f2183, %f2194, %f2426;
	fma.rn.f32 	%f2491, %f2184, %f2187, %f2427;
	fma.rn.f32 	%f2492, %f2184, %f2188, %f2428;
	fma.rn.f32 	%f2493, %f2184, %f2189, %f2429;
	fma.rn.f32 	%f2494, %f2184, %f2190, %f2430;
	fma.rn.f32 	%f2495, %f2184, %f2191, %f2431;
	fma.rn.f32 	%f2496, %f2184, %f2192, %f2432;
	fma.rn.f32 	%f2497, %f2184, %f2193, %f2433;
	fma.rn.f32 	%f2498, %f2184, %f2194, %f2434;
	fma.rn.f32 	%f2499, %f2185, %f2187, %f2435;
	fma.rn.f32 	%f2500, %f2185, %f2188, %f2436;
	fma.rn.f32 	%f2501, %f2185, %f2189, %f2437;
	fma.rn.f32 	%f2502, %f2185, %f2190, %f2438;
	fma.rn.f32 	%f2503, %f2185, %f2191, %f2439;
	fma.rn.f32 	%f2504, %f2185, %f2192, %f2440;
	fma.rn.f32 	%f2505, %f2185, %f2193, %f2441;
	fma.rn.f32 	%f2506, %f2185, %f2194, %f2442;
	fma.rn.f32 	%f2507, %f2186, %f2187, %f2443;
	fma.rn.f32 	%f2508, %f2186, %f2188, %f2444;
	fma.rn.f32 	%f2509, %f2186, %f2189, %f2445;
	fma.rn.f32 	%f2510, %f2186, %f2190, %f2446;
	fma.rn.f32 	%f2511, %f2186, %f2191, %f2447;
	fma.rn.f32 	%f2512, %f2186, %f2192, %f2448;
	fma.rn.f32 	%f2513, %f2186, %f2193, %f2449;
	fma.rn.f32 	%f2514, %f2186, %f2194, %f2450;
	fma.rn.f32 	%f2515, %f2195, %f2203, %f2451;
	fma.rn.f32 	%f2516, %f2195, %f2204, %f2452;
	fma.rn.f32 	%f2517, %f2195, %f2205, %f2453;
	fma.rn.f32 	%f2518, %f2195, %f2206, %f2454;
	fma.rn.f32 	%f2519, %f2195, %f2207, %f2455;
	fma.rn.f32 	%f2520, %f2195, %f2208, %f2456;
	fma.rn.f32 	%f2521, %f2195, %f2209, %f2457;
	fma.rn.f32 	%f2522, %f2195, %f2210, %f2458;
	fma.rn.f32 	%f2523, %f2196, %f2203, %f2459;
	fma.rn.f32 	%f2524, %f2196, %f2204, %f2460;
	fma.rn.f32 	%f2525, %f2196, %f2205, %f2461;
	fma.rn.f32 	%f2526, %f2196, %f2206, %f2462;
	fma.rn.f32 	%f2527, %f2196, %f2207, %f2463;
	fma.rn.f32 	%f2528, %f2196, %f2208, %f2464;
	fma.rn.f32 	%f2529, %f2196, %f2209, %f2465;
	fma.rn.f32 	%f2530, %f2196, %f2210, %f2466;
	fma.rn.f32 	%f2531, %f2197, %f2203, %f2467;
	fma.rn.f32 	%f2532, %f2197, %f2204, %f2468;
	fma.rn.f32 	%f2533, %f2197, %f2205, %f2469;
	fma.rn.f32 	%f2534, %f2197, %f2206, %f2470;
	fma.rn.f32 	%f2535, %f2197, %f2207, %f2471;
	fma.rn.f32 	%f2536, %f2197, %f2208, %f2472;
	fma.rn.f32 	%f2537, %f2197, %f2209, %f2473;
	fma.rn.f32 	%f2538, %f2197, %f2210, %f2474;
	fma.rn.f32 	%f2539, %f2198, %f2203, %f2475;
	fma.rn.f32 	%f2540, %f2198, %f2204, %f2476;
	fma.rn.f32 	%f2541, %f2198, %f2205, %f2477;
	fma.rn.f32 	%f2542, %f2198, %f2206, %f2478;
	fma.rn.f32 	%f2543, %f2198, %f2207, %f2479;
	fma.rn.f32 	%f2544, %f2198, %f2208, %f2480;
	fma.rn.f32 	%f2545, %f2198, %f2209, %f2481;
	fma.rn.f32 	%f2546, %f2198, %f2210, %f2482;
	fma.rn.f32 	%f2547, %f2199, %f2203, %f2483;
	fma.rn.f32 	%f2548, %f2199, %f2204, %f2484;
	fma.rn.f32 	%f2549, %f2199, %f2205, %f2485;
	fma.rn.f32 	%f2550, %f2199, %f2206, %f2486;
	fma.rn.f32 	%f2551, %f2199, %f2207, %f2487;
	fma.rn.f32 	%f2552, %f2199, %f2208, %f2488;
	fma.rn.f32 	%f2553, %f2199, %f2209, %f2489;
	fma.rn.f32 	%f2554, %f2199, %f2210, %f2490;
	fma.rn.f32 	%f2555, %f2200, %f2203, %f2491;
	fma.rn.f32 	%f2556, %f2200, %f2204, %f2492;
	fma.rn.f32 	%f2557, %f2200, %f2205, %f2493;
	fma.rn.f32 	%f2558, %f2200, %f2206, %f2494;
	fma.rn.f32 	%f2559, %f2200, %f2207, %f2495;
	fma.rn.f32 	%f2560, %f2200, %f2208, %f2496;
	fma.rn.f32 	%f2561, %f2200, %f2209, %f2497;
	fma.rn.f32 	%f2562, %f2200, %f2210, %f2498;
	fma.rn.f32 	%f2563, %f2201, %f2203, %f2499;
	fma.rn.f32 	%f2564, %f2201, %f2204, %f2500;
	fma.rn.f32 	%f2565, %f2201, %f2205, %f2501;
	fma.rn.f32 	%f2566, %f2201, %f2206, %f2502;
	fma.rn.f32 	%f2567, %f2201, %f2207, %f2503;
	fma.rn.f32 	%f2568, %f2201, %f2208, %f2504;
	fma.rn.f32 	%f2569, %f2201, %f2209, %f2505;
	fma.rn.f32 	%f2570, %f2201, %f2210, %f2506;
	fma.rn.f32 	%f2571, %f2202, %f2203, %f2507;
	fma.rn.f32 	%f2572, %f2202, %f2204, %f2508;
	fma.rn.f32 	%f2573, %f2202, %f2205, %f2509;
	fma.rn.f32 	%f2574, %f2202, %f2206, %f2510;
	fma.rn.f32 	%f2575, %f2202, %f2207, %f2511;
	fma.rn.f32 	%f2576, %f2202, %f2208, %f2512;
	fma.rn.f32 	%f2577, %f2202, %f2209, %f2513;
	fma.rn.f32 	%f2578, %f2202, %f2210, %f2514;
	fma.rn.f32 	%f2579, %f2211, %f2219, %f2515;
	fma.rn.f32 	%f2580, %f2211, %f2220, %f2516;
	fma.rn.f32 	%f2581, %f2211, %f2221, %f2517;
	fma.rn.f32 	%f2582, %f2211, %f2222, %f2518;
	fma.rn.f32 	%f2583, %f2211, %f2223, %f2519;
	fma.rn.f32 	%f2584, %f2211, %f2224, %f2520;
	fma.rn.f32 	%f2585, %f2211, %f2225, %f2521;
	fma.rn.f32 	%f2586, %f2211, %f2226, %f2522;
	fma.rn.f32 	%f2587, %f2212, %f2219, %f2523;
	fma.rn.f32 	%f2588, %f2212, %f2220, %f2524;
	fma.rn.f32 	%f2589, %f2212, %f2221, %f2525;
	fma.rn.f32 	%f2590, %f2212, %f2222, %f2526;
	fma.rn.f32 	%f2591, %f2212, %f2223, %f2527;
	fma.rn.f32 	%f2592, %f2212, %f2224, %f2528;
	fma.rn.f32 	%f2593, %f2212, %f2225, %f2529;
	fma.rn.f32 	%f2594, %f2212, %f2226, %f2530;
	fma.rn.f32 	%f2595, %f2213, %f2219, %f2531;
	fma.rn.f32 	%f2596, %f2213, %f2220, %f2532;
	fma.rn.f32 	%f2597, %f2213, %f2221, %f2533;
	fma.rn.f32 	%f2598, %f2213, %f2222, %f2534;
	fma.rn.f32 	%f2599, %f2213, %f2223, %f2535;
	fma.rn.f32 	%f2600, %f2213, %f2224, %f2536;
	fma.rn.f32 	%f2601, %f2213, %f2225, %f2537;
	fma.rn.f32 	%f2602, %f2213, %f2226, %f2538;
	fma.rn.f32 	%f2603, %f2214, %f2219, %f2539;
	fma.rn.f32 	%f2604, %f2214, %f2220, %f2540;
	fma.rn.f32 	%f2605, %f2214, %f2221, %f2541;
	fma.rn.f32 	%f2606, %f2214, %f2222, %f2542;
	fma.rn.f32 	%f2607, %f2214, %f2223, %f2543;
	fma.rn.f32 	%f2608, %f2214, %f2224, %f2544;
	fma.rn.f32 	%f2609, %f2214, %f2225, %f2545;
	fma.rn.f32 	%f2610, %f2214, %f2226, %f2546;
	fma.rn.f32 	%f2611, %f2215, %f2219, %f2547;
	fma.rn.f32 	%f2612, %f2215, %f2220, %f2548;
	fma.rn.f32 	%f2613, %f2215, %f2221, %f2549;
	fma.rn.f32 	%f2614, %f2215, %f2222, %f2550;
	fma.rn.f32 	%f2615, %f2215, %f2223, %f2551;
	fma.rn.f32 	%f2616, %f2215, %f2224, %f2552;
	fma.rn.f32 	%f2617, %f2215, %f2225, %f2553;
	fma.rn.f32 	%f2618, %f2215, %f2226, %f2554;
	fma.rn.f32 	%f2619, %f2216, %f2219, %f2555;
	fma.rn.f32 	%f2620, %f2216, %f2220, %f2556;
	fma.rn.f32 	%f2621, %f2216, %f2221, %f2557;
	fma.rn.f32 	%f2622, %f2216, %f2222, %f2558;
	fma.rn.f32 	%f2623, %f2216, %f2223, %f2559;
	fma.rn.f32 	%f2624, %f2216, %f2224, %f2560;
	fma.rn.f32 	%f2625, %f2216, %f2225, %f2561;
	fma.rn.f32 	%f2626, %f2216, %f2226, %f2562;
	fma.rn.f32 	%f2627, %f2217, %f2219, %f2563;
	fma.rn.f32 	%f2628, %f2217, %f2220, %f2564;
	fma.rn.f32 	%f2629, %f2217, %f2221, %f2565;
	fma.rn.f32 	%f2630, %f2217, %f2222, %f2566;
	fma.rn.f32 	%f2631, %f2217, %f2223, %f2567;
	fma.rn.f32 	%f2632, %f2217, %f2224, %f2568;
	fma.rn.f32 	%f2633, %f2217, %f2225, %f2569;
	fma.rn.f32 	%f2634, %f2217, %f2226, %f2570;
	fma.rn.f32 	%f2635, %f2218, %f2219, %f2571;
	fma.rn.f32 	%f2636, %f2218, %f2220, %f2572;
	fma.rn.f32 	%f2637, %f2218, %f2221, %f2573;
	fma.rn.f32 	%f2638, %f2218, %f2222, %f2574;
	fma.rn.f32 	%f2639, %f2218, %f2223, %f2575;
	fma.rn.f32 	%f2640, %f2218, %f2224, %f2576;
	fma.rn.f32 	%f2641, %f2218, %f2225, %f2577;
	fma.rn.f32 	%f2642, %f2218, %f2226, %f2578;
	fma.rn.f32 	%f2643, %f2227, %f2235, %f2579;
	fma.rn.f32 	%f2644, %f2227, %f2236, %f2580;
	fma.rn.f32 	%f2645, %f2227, %f2237, %f2581;
	fma.rn.f32 	%f2646, %f2227, %f2238, %f2582;
	fma.rn.f32 	%f2647, %f2227, %f2239, %f2583;
	fma.rn.f32 	%f2648, %f2227, %f2240, %f2584;
	fma.rn.f32 	%f2649, %f2227, %f2241, %f2585;
	fma.rn.f32 	%f2650, %f2227, %f2242, %f2586;
	fma.rn.f32 	%f2651, %f2228, %f2235, %f2587;
	fma.rn.f32 	%f2652, %f2228, %f2236, %f2588;
	fma.rn.f32 	%f2653, %f2228, %f2237, %f2589;
	fma.rn.f32 	%f2654, %f2228, %f2238, %f2590;
	fma.rn.f32 	%f2655, %f2228, %f2239, %f2591;
	fma.rn.f32 	%f2656, %f2228, %f2240, %f2592;
	fma.rn.f32 	%f2657, %f2228, %f2241, %f2593;
	fma.rn.f32 	%f2658, %f2228, %f2242, %f2594;
	fma.rn.f32 	%f2659, %f2229, %f2235, %f2595;
	fma.rn.f32 	%f2660, %f2229, %f2236, %f2596;
	fma.rn.f32 	%f2661, %f2229, %f2237, %f2597;
	fma.rn.f32 	%f2662, %f2229, %f2238, %f2598;
	fma.rn.f32 	%f2663, %f2229, %f2239, %f2599;
	fma.rn.f32 	%f2664, %f2229, %f2240, %f2600;
	fma.rn.f32 	%f2665, %f2229, %f2241, %f2601;
	fma.rn.f32 	%f2666, %f2229, %f2242, %f2602;
	fma.rn.f32 	%f2667, %f2230, %f2235, %f2603;
	fma.rn.f32 	%f2668, %f2230, %f2236, %f2604;
	fma.rn.f32 	%f2669, %f2230, %f2237, %f2605;
	fma.rn.f32 	%f2670, %f2230, %f2238, %f2606;
	fma.rn.f32 	%f2671, %f2230, %f2239, %f2607;
	fma.rn.f32 	%f2672, %f2230, %f2240, %f2608;
	fma.rn.f32 	%f2673, %f2230, %f2241, %f2609;
	fma.rn.f32 	%f2674, %f2230, %f2242, %f2610;
	fma.rn.f32 	%f2675, %f2231, %f2235, %f2611;
	fma.rn.f32 	%f2676, %f2231, %f2236, %f2612;
	fma.rn.f32 	%f2677, %f2231, %f2237, %f2613;
	fma.rn.f32 	%f2678, %f2231, %f2238, %f2614;
	fma.rn.f32 	%f2679, %f2231, %f2239, %f2615;
	fma.rn.f32 	%f2680, %f2231, %f2240, %f2616;
	fma.rn.f32 	%f2681, %f2231, %f2241, %f2617;
	fma.rn.f32 	%f2682, %f2231, %f2242, %f2618;
	fma.rn.f32 	%f2683, %f2232, %f2235, %f2619;
	fma.rn.f32 	%f2684, %f2232, %f2236, %f2620;
	fma.rn.f32 	%f2685, %f2232, %f2237, %f2621;
	fma.rn.f32 	%f2686, %f2232, %f2238, %f2622;
	fma.rn.f32 	%f2687, %f2232, %f2239, %f2623;
	fma.rn.f32 	%f2688, %f2232, %f2240, %f2624;
	fma.rn.f32 	%f2689, %f2232, %f2241, %f2625;
	fma.rn.f32 	%f2690, %f2232, %f2242, %f2626;
	fma.rn.f32 	%f2691, %f2233, %f2235, %f2627;
	fma.rn.f32 	%f2692, %f2233, %f2236, %f2628;
	fma.rn.f32 	%f2693, %f2233, %f2237, %f2629;
	fma.rn.f32 	%f2694, %f2233, %f2238, %f2630;
	fma.rn.f32 	%f2695, %f2233, %f2239, %f2631;
	fma.rn.f32 	%f2696, %f2233, %f2240, %f2632;
	fma.rn.f32 	%f2697, %f2233, %f2241, %f2633;
	fma.rn.f32 	%f2698, %f2233, %f2242, %f2634;
	fma.rn.f32 	%f2699, %f2234, %f2235, %f2635;
	fma.rn.f32 	%f2700, %f2234, %f2236, %f2636;
	fma.rn.f32 	%f2701, %f2234, %f2237, %f2637;
	fma.rn.f32 	%f2702, %f2234, %f2238, %f2638;
	fma.rn.f32 	%f2703, %f2234, %f2239, %f2639;
	fma.rn.f32 	%f2704, %f2234, %f2240, %f2640;
	fma.rn.f32 	%f2705, %f2234, %f2241, %f2641;
	fma.rn.f32 	%f2706, %f2234, %f2242, %f2642;
	fma.rn.f32 	%f65, %f2243, %f2251, %f2643;
	fma.rn.f32 	%f66, %f2243, %f2252, %f2644;
	fma.rn.f32 	%f67, %f2243, %f2253, %f2645;
	fma.rn.f32 	%f68, %f2243, %f2254, %f2646;
	fma.rn.f32 	%f69, %f2243, %f2255, %f2647;
	fma.rn.f32 	%f70, %f2243, %f2256, %f2648;
	fma.rn.f32 	%f71, %f2243, %f2257, %f2649;
	fma.rn.f32 	%f72, %f2243, %f2258, %f2650;
	fma.rn.f32 	%f73, %f2244, %f2251, %f2651;
	fma.rn.f32 	%f74, %f2244, %f2252, %f2652;
	fma.rn.f32 	%f75, %f2244, %f2253, %f2653;
	fma.rn.f32 	%f76, %f2244, %f2254, %f2654;
	fma.rn.f32 	%f77, %f2244, %f2255, %f2655;
	fma.rn.f32 	%f78, %f2244, %f2256, %f2656;
	fma.rn.f32 	%f79, %f2244, %f2257, %f2657;
	fma.rn.f32 	%f80, %f2244, %f2258, %f2658;
	fma.rn.f32 	%f81, %f2245, %f2251, %f2659;
	fma.rn.f32 	%f82, %f2245, %f2252, %f2660;
	fma.rn.f32 	%f83, %f2245, %f2253, %f2661;
	fma.rn.f32 	%f84, %f2245, %f2254, %f2662;
	fma.rn.f32 	%f85, %f2245, %f2255, %f2663;
	fma.rn.f32 	%f86, %f2245, %f2256, %f2664;
	fma.rn.f32 	%f87, %f2245, %f2257, %f2665;
	fma.rn.f32 	%f88, %f2245, %f2258, %f2666;
	fma.rn.f32 	%f89, %f2246, %f2251, %f2667;
	fma.rn.f32 	%f90, %f2246, %f2252, %f2668;
	fma.rn.f32 	%f91, %f2246, %f2253, %f2669;
	fma.rn.f32 	%f92, %f2246, %f2254, %f2670;
	fma.rn.f32 	%f93, %f2246, %f2255, %f2671;
	fma.rn.f32 	%f94, %f2246, %f2256, %f2672;
	fma.rn.f32 	%f95, %f2246, %f2257, %f2673;
	fma.rn.f32 	%f96, %f2246, %f2258, %f2674;
	fma.rn.f32 	%f97, %f2247, %f2251, %f2675;
	fma.rn.f32 	%f98, %f2247, %f2252, %f2676;
	fma.rn.f32 	%f99, %f2247, %f2253, %f2677;
	fma.rn.f32 	%f100, %f2247, %f2254, %f2678;
	fma.rn.f32 	%f101, %f2247, %f2255, %f2679;
	fma.rn.f32 	%f102, %f2247, %f2256, %f2680;
	fma.rn.f32 	%f103, %f2247, %f2257, %f2681;
	fma.rn.f32 	%f104, %f2247, %f2258, %f2682;
	fma.rn.f32 	%f105, %f2248, %f2251, %f2683;
	fma.rn.f32 	%f106, %f2248, %f2252, %f2684;
	fma.rn.f32 	%f107, %f2248, %f2253, %f2685;
	fma.rn.f32 	%f108, %f2248, %f2254, %f2686;
	fma.rn.f32 	%f109, %f2248, %f2255, %f2687;
	fma.rn.f32 	%f110, %f2248, %f2256, %f2688;
	fma.rn.f32 	%f111, %f2248, %f2257, %f2689;
	fma.rn.f32 	%f112, %f2248, %f2258, %f2690;
	fma.rn.f32 	%f113, %f2249, %f2251, %f2691;
	fma.rn.f32 	%f114, %f2249, %f2252, %f2692;
	fma.rn.f32 	%f115, %f2249, %f2253, %f2693;
	fma.rn.f32 	%f116, %f2249, %f2254, %f2694;
	fma.rn.f32 	%f117, %f2249, %f2255, %f2695;
	fma.rn.f32 	%f118, %f2249, %f2256, %f2696;
	fma.rn.f32 	%f119, %f2249, %f2257, %f2697;
	fma.rn.f32 	%f120, %f2249, %f2258, %f2698;
	fma.rn.f32 	%f121, %f2250, %f2251, %f2699;
	fma.rn.f32 	%f122, %f2250, %f2252, %f2700;
	fma.rn.f32 	%f123, %f2250, %f2253, %f2701;
	fma.rn.f32 	%f124, %f2250, %f2254, %f2702;
	fma.rn.f32 	%f125, %f2250, %f2255, %f2703;
	fma.rn.f32 	%f126, %f2250, %f2256, %f2704;
	fma.rn.f32 	%f127, %f2250, %f2257, %f2705;
	fma.rn.f32 	%f128, %f2250, %f2258, %f2706;
	mul.lo.s32 	%r156, %r150, %r188;
	cvt.s64.s32 	%rd108, %r156;
	shl.b32 	%r157, %r149, 5;
	mov.u32 	%r158, %ctaid.y;
	shl.b32 	%r159, %r158, 8;
	sub.s32 	%r160, %r182, %r159;
	sub.s32 	%r15, %r160, %r157;
	shr.u32 	%r161, %r147, 1;
	and.b32  	%r162, %r161, 48;
	mov.u32 	%r163, %ctaid.x;
	shl.b32 	%r165, %r163, 7;
	sub.s32 	%r166, %r188, %r165;
	sub.s32 	%r16, %r166, %r162;
	or.b32  	%r167, %r151, %r165;
	cvt.u64.u32 	%rd109, %r167;
	mul.lo.s32 	%r168, %r188, %r159;
	cvt.s64.s32 	%rd110, %r168;
	add.s64 	%rd111, %rd109, %rd110;
	mov.u32 	%r169, %ctaid.z;
	mul.lo.s32 	%r170, %r182, %r169;
	mul.lo.s32 	%r171, %r170, %r188;
	cvt.s64.s32 	%rd112, %r171;
	add.s64 	%rd113, %rd111, %rd112;
	add.s64 	%rd13, %rd113, %rd108;
	setp.lt.s32 	%p21, %r14, %r15;
	mul.lo.s32 	%r17, %r14, %r188;
	cvt.s64.s32 	%rd114, %r17;
	add.s64 	%rd115, %rd13, %rd114;
	setp.lt.s32 	%p22, %r154, %r16;
	and.pred  	%p23, %p21, %p22;
	cvt.u64.u32 	%rd14, %r154;
	add.s64 	%rd116, %rd115, %rd14;
	cvta.to.global.u64 	%rd15, %rd155;
	shl.b64 	%rd117, %rd116, 2;
	add.s64 	%rd16, %rd15, %rd117;
	@%p23 bra 	$L__BB1_17;
	bra.uni 	$L__BB1_18;
$L__BB1_17:
	st.global.v4.f32 	[%rd16], {%f65, %f66, %f67, %f68};
$L__BB1_18:
	cvt.u32.u64 	%r172, %rd14;
	setp.ge.s32 	%p24, %r14, %r15;
	add.s32 	%r34, %r172, 16;
	setp.ge.s32 	%p25, %r34, %r16;
	or.pred  	%p26, %p24, %p25;
	@%p26 bra 	$L__BB1_20;
	st.global.v4.f32 	[%rd16+64], {%f69, %f70, %f71, %f72};
$L__BB1_20:
	ld.param.u32 	%r189, [_Z34sgemm_Kernel_Universal_Pipeline_TTILi256ELi128ELi16ELi64ELi32ELi8ELi8ELi8ELi1ELi512E5uint4EvPKfS2_Pfiii_param_4];
	setp.ge.s32 	%p27, %r172, %r16;
	add.s32 	%r35, %r14, 1;
	setp.ge.s32 	%p28, %r35, %r15;
	add.s32 	%r36, %r17, %r189;
	cvt.s64.s32 	%rd120, %r36;
	add.s64 	%rd121, %rd13, %rd120;
	add.s64 	%rd122, %rd121, %rd14;
	shl.b64 	%rd123, %rd122, 2;
	add.s64 	%rd25, %rd15, %rd123;
	or.pred  	%p29, %p28, %p27;
	@%p29 bra 	$L__BB1_22;
	st.global.v4.f32 	[%rd25], {%f73, %f74, %f75, %f76};
$L__BB1_22:
	setp.ge.s32 	%p30, %r35, %r15;
	setp.ge.s32 	%p31, %r34, %r16;
	or.pred  	%p32, %p30, %p31;
	@%p32 bra 	$L__BB1_24;
	st.global.v4.f32 	[%rd25+64], {%f77, %f78, %f79, %f80};
$L__BB1_24:
	ld.param.u32 	%r190, [_Z34sgemm_Kernel_Universal_Pipeline_TTILi256ELi128ELi16ELi64ELi32ELi8ELi8ELi8ELi1ELi512E5uint4EvPKfS2_Pfiii_param_4];
	setp.ge.s32 	%p33, %r172, %r16;
	add.s32 	%r37, %r14, 2;
	setp.ge.s32 	%p34, %r37, %r15;
	add.s32 	%r38, %r36, %r190;
	cvt.s64.s32 	%rd125, %r38;
	add.s64 	%rd126, %rd13, %rd125;
	add.s64 	%rd127, %rd126, %rd14;
	shl.b64 	%rd128, %rd127, 2;
	add.s64 	%rd26, %rd15, %rd128;
	or.pred  	%p35, %p34, %p33;
	@%p35 bra 	$L__BB1_26;
	st.global.v4.f32 	[%rd26], {%f81, %f82, %f83, %f84};
$L__BB1_26:
	setp.ge.s32 	%p36, %r37, %r15;
	setp.ge.s32 	%p37, %r34, %r16;
	or.pred  	%p38, %p36, %p37;
	@%p38 bra 	$L__BB1_28;
	st.global.v4.f32 	[%rd26+64], {%f85, %f86, %f87, %f88};
$L__BB1_28:
	ld.param.u32 	%r191, [_Z34sgemm_Kernel_Universal_Pipeline_TTILi256ELi128ELi16ELi64ELi32ELi8ELi8ELi8ELi1ELi512E5uint4EvPKfS2_Pfiii_param_4];
	setp.ge.s32 	%p39, %r172, %r16;
	add.s32 	%r39, %r14, 3;
	setp.ge.s32 	%p40, %r39, %r15;
	add.s32 	%r40, %r38, %r191;
	cvt.s64.s32 	%rd130, %r40;
	add.s64 	%rd131, %rd13, %rd130;
	add.s64 	%rd132, %rd131, %rd14;
	shl.b64 	%rd133, %rd132, 2;
	add.s64 	%rd27, %rd15, %rd133;
	or.pred  	%p41, %p40, %p39;
	@%p41 bra 	$L__BB1_30;
	st.global.v4.f32 	[%rd27], {%f89, %f90, %f91, %f92};
$L__BB1_30:
	setp.ge.s32 	%p42, %r39, %r15;
	setp.ge.s32 	%p43, %r34, %r16;
	or.pred  	%p44, %p42, %p43;
	@%p44 bra 	$L__BB1_32;
	st.global.v4.f32 	[%rd27+64], {%f93, %f94, %f95, %f96};
$L__BB1_32:
	ld.param.u32 	%r192, [_Z34sgemm_Kernel_Universal_Pipeline_TTILi256ELi128ELi16ELi64ELi32ELi8ELi8ELi8ELi1ELi512E5uint4EvPKfS2_Pfiii_param_4];
	setp.ge.s32 	%p45, %r172, %r16;
	or.b32  	%r41, %r14, 32;
	setp.ge.s32 	%p46, %r41, %r15;
	mad.lo.s32 	%r42, %r192, 29, %r40;
	cvt.s64.s32 	%rd135, %r42;
	add.s64 	%rd136, %rd13, %rd135;
	add.s64 	%rd137, %rd136, %rd14;
	shl.b64 	%rd138, %rd137, 2;
	add.s64 	%rd28, %rd15, %rd138;
	or.pred  	%p47, %p46, %p45;
	@%p47 bra 	$L__BB1_34;
	st.global.v4.f32 	[%rd28], {%f97, %f98, %f99, %f100};
$L__BB1_34:
	setp.ge.s32 	%p48, %r41, %r15;
	setp.ge.s32 	%p49, %r34, %r16;
	or.pred  	%p50, %p48, %p49;
	@%p50 bra 	$L__BB1_36;
	st.global.v4.f32 	[%rd28+64], {%f101, %f102, %f103, %f104};
$L__BB1_36:
	ld.param.u32 	%r193, [_Z34sgemm_Kernel_Universal_Pipeline_TTILi256ELi128ELi16ELi64ELi32ELi8ELi8ELi8ELi1ELi512E5uint4EvPKfS2_Pfiii_param_4];
	setp.ge.s32 	%p51, %r172, %r16;
	add.s32 	%r43, %r14, 33;
	setp.ge.s32 	%p52, %r43, %r15;
	add.s32 	%r44, %r42, %r193;
	cvt.s64.s32 	%rd140, %r44;
	add.s64 	%rd141, %rd13, %rd140;
	add.s64 	%rd142, %rd141, %rd14;
	shl.b64 	%rd143, %rd142, 2;
	add.s64 	%rd29, %rd15, %rd143;
	or.pred  	%p53, %p52, %p51;
	@%p53 bra 	$L__BB1_38;
	st.global.v4.f32 	[%rd29], {%f105, %f106, %f107, %f108};
$L__BB1_38:
	setp.ge.s32 	%p54, %r43, %r15;
	setp.ge.s32 	%p55, %r34, %r16;
	or.pred  	%p56, %p54, %p55;
	@%p56 bra 	$L__BB1_40;
	st.global.v4.f32 	[%rd29+64], {%f109, %f110, %f111, %f112};
$L__BB1_40:
	ld.param.u32 	%r194, [_Z34sgemm_Kernel_Universal_Pipeline_TTILi256ELi128ELi16ELi64ELi32ELi8ELi8ELi8ELi1ELi512E5uint4EvPKfS2_Pfiii_param_4];
	setp.ge.s32 	%p57, %r172, %r16;
	add.s32 	%r45, %r14, 34;
	setp.ge.s32 	%p58, %r45, %r15;
	add.s32 	%r46, %r44, %r194;
	cvt.s64.s32 	%rd145, %r46;
	add.s64 	%rd146, %rd13, %rd145;
	add.s64 	%rd147, %rd146, %rd14;
	shl.b64 	%rd148, %rd147, 2;
	add.s64 	%rd30, %rd15, %rd148;
	or.pred  	%p59, %p58, %p57;
	@%p59 bra 	$L__BB1_42;
	st.global.v4.f32 	[%rd30], {%f113, %f114, %f115, %f116};
$L__BB1_42:
	setp.ge.s32 	%p60, %r45, %r15;
	setp.ge.s32 	%p61, %r34, %r16;
	or.pred  	%p62, %p60, %p61;
	@%p62 bra 	$L__BB1_44;
	st.global.v4.f32 	[%rd30+64], {%f117, %f118, %f119, %f120};
$L__BB1_44:
	ld.param.u32 	%r195, [_Z34sgemm_Kernel_Universal_Pipeline_TTILi256ELi128ELi16ELi64ELi32ELi8ELi8ELi8ELi1ELi512E5uint4EvPKfS2_Pfiii_param_4];
	setp.ge.s32 	%p63, %r172, %r16;
	add.s32 	%r47, %r14, 35;
	setp.ge.s32 	%p64, %r47, %r15;
	add.s32 	%r180, %r46, %r195;
	cvt.s64.s32 	%rd150, %r180;
	add.s64 	%rd151, %rd13, %rd150;
	add.s64 	%rd152, %rd151, %rd14;
	shl.b64 	%rd153, %rd152, 2;
	add.s64 	%rd31, %rd15, %rd153;
	or.pred  	%p65, %p64, %p63;
	@%p65 bra 	$L__BB1_46;
	st.global.v4.f32 	[%rd31], {%f121, %f122, %f123, %f124};
$L__BB1_46:
	setp.ge.s32 	%p66, %r47, %r15;
	setp.ge.s32 	%p67, %r34, %r16;
	or.pred  	%p68, %p66, %p67;
	@%p68 bra 	$L__BB1_48;
	st.global.v4.f32 	[%rd31+64], {%f125, %f126, %f127, %f128};
$L__BB1_48:
	ret;

}
	// .globl	_Z46sgemm_Kernel_Universal_Pipeline_TT_SpecializedILi256ELi128ELi16ELi64ELi32ELi8ELi8ELi8ELi1ELi512ELi8192ELi6144ELi4096E5uint4EvPKfS2_Pf
.visible .entry _Z46sgemm_Kernel_Universal_Pipeline_TT_SpecializedILi256ELi128ELi16ELi64ELi32ELi8ELi8ELi8ELi1ELi512ELi8192ELi6144ELi4096E5uint4EvPKfS2_Pf(
	.param .u64 .ptr .align 1 _Z46sgemm_Kernel_Universal_Pipeline_TT_SpecializedILi256ELi128ELi16ELi64ELi32ELi8ELi8ELi8ELi1ELi512ELi8192ELi6144ELi4096E5uint4EvPKfS2_Pf_param_0,
	.param .u64 .ptr .align 1 _Z46sgemm_Kernel_Universal_Pipeline_TT_SpecializedILi256ELi128ELi16ELi64ELi32ELi8ELi8ELi8ELi1ELi512ELi8192ELi6144ELi4096E5uint4EvPKfS2_Pf_param_1,
	.param .u64 .ptr .align 1 _Z46sgemm_Kernel_Universal_Pipeline_TT_SpecializedILi256ELi128ELi16ELi64ELi32ELi8ELi8ELi8ELi1ELi512ELi8192ELi6144ELi4096E5uint4EvPKfS2_Pf_param_2
)
.maxntid 512
{
	.local .align 16 .b8 	__local_depot2[32];
	.reg .b64 	%SP;
	.reg .b64 	%SPL;
	.reg .pred 	%p<60>;
	.reg .b32 	%r<190>;
	.reg .b32 	%f<2706>;
	.reg .b64 	%rd<150>;

	mov.u64 	%SPL, __local_depot2;
	ld.param.u64 	%rd18, [_Z46sgemm_Kernel_Universal_Pipeline_TT_SpecializedILi256ELi128ELi16ELi64ELi32ELi8ELi8ELi8ELi1ELi512ELi8192ELi6144ELi4096E5uint4EvPKfS2_Pf_param_0];
	ld.param.u64 	%rd16, [_Z46sgemm_Kernel_Universal_Pipeline_TT_SpecializedILi256ELi128ELi16ELi64ELi32ELi8ELi8ELi8ELi1ELi512ELi8192ELi6144ELi4096E5uint4EvPKfS2_Pf_param_1];
	cvta.to.global.u64 	%rd1, %rd18;
	cvta.to.global.u64 	%rd19, %rd16;
	add.u64 	%rd2, %SPL, 0;
	add.u64 	%rd3, %SPL, 16;
	mov.u32 	%r46, %tid.y;
	mov.u32 	%r47, %ntid.x;
	mov.u32 	%r48, %tid.x;
	mad.lo.s32 	%r1, %r46, %r47, %r48;
	mov.u32 	%r49, %ctaid.z;
	shl.b32 	%r2, %r49, 25;
	mul.wide.u32 	%rd22, %r2, 4;
	add.s64 	%rd4, %rd1, %rd22;
	mul.lo.s32 	%r50, %r49, 25165824;
	mul.wide.u32 	%rd23, %r50, 4;
	add.s64 	%rd5, %rd19, %rd23;
	mov.u32 	%r51, smem;
	cvt.u64.u32 	%rd24, %r51;
	cvta.shared.u64 	%rd25, %rd24;
	add.s64 	%rd26, %rd25, 16384;
	st.local.v2.u64 	[%rd2], {%rd25, %rd26};
	add.s64 	%rd27, %rd25, 40960;
	add.s64 	%rd28, %rd25, 32768;
	st.local.v2.u64 	[%rd3], {%rd28, %rd27};
	mov.u32 	%r52, %ctaid.y;
	mov.u32 	%r53, %ctaid.x;
	shl.b32 	%r54, %r52, 8;
	sub.s32 	%r3, 8192, %r54;
	shl.b32 	%r187, %r53, 7;
	sub.s32 	%r5, 6144, %r187;
	shl.b32 	%r6, %r52, 20;
	shr.u32 	%r7, %r1, 5;
	shl.b32 	%r8, %r1, 2;
	and.b32  	%r9, %r8, 12;
	shr.u32 	%r10, %r1, 2;
	setp.ge.s32 	%p1, %r10, %r3;
	@%p1 bra 	$L__BB2_2;
	shl.b32 	%r55, %r10, 12;
	or.b32  	%r56, %r55, %r9;
	add.s32 	%r57, %r6, %r56;
	mul.wide.u32 	%rd29, %r57, 4;
	add.s64 	%rd30, %rd4, %rd29;
	ld.global.nc.v4.f32 	{%f193, %f194, %f195, %f196}, [%rd30];
	shl.b32 	%r58, %r9, 8;
	add.s32 	%r59, %r58, %r10;
	shl.b32 	%r60, %r59, 2;
	add.s32 	%r62, %r51, %r60;
	st.shared.f32 	[%r62], %f193;
	st.shared.f32 	[%r62+1024], %f194;
	st.shared.f32 	[%r62+2048], %f195;
	st.shared.f32 	[%r62+3072], %f196;
$L__BB2_2:
	add.s32 	%r63, %r1, 512;
	shr.u32 	%r11, %r63, 2;
	setp.ge.s32 	%p2, %r11, %r3;
	@%p2 bra 	$L__BB2_4;
	shl.b32 	%r64, %r11, 12;
	or.b32  	%r65, %r64, %r9;
	add.s32 	%r66, %r6, %r65;
	mul.wide.u32 	%rd31, %r66, 4;
	add.s64 	%rd32, %rd4, %rd31;
	ld.global.nc.v4.f32 	{%f197, %f198, %f199, %f200}, [%rd32];
	shl.b32 	%r67, %r9, 8;
	add.s32 	%r68, %r67, %r11;
	shl.b32 	%r69, %r68, 2;
	add.s32 	%r71, %r51, %r69;
	st.shared.f32 	[%r71], %f197;
	st.shared.f32 	[%r71+1024], %f198;
	st.shared.f32 	[%r71+2048], %f199;
	st.shared.f32 	[%r71+3072], %f200;
$L__BB2_4:
	and.b32  	%r12, %r8, 124;
	setp.gt.u32 	%p3, %r1, 131071;
	setp.ge.s32 	%p4, %r12, %r5;
	or.pred  	%p5, %p3, %p4;
	@%p5 bra 	$L__BB2_6;
	shl.b32 	%r72, %r7, 7;
	or.b32  	%r73, %r72, %r12;
	shl.b32 	%r74, %r73, 2;
	add.s32 	%r76, %r51, %r74;
	mad.lo.s32 	%r77, %r7, 6016, %r73;
	add.s32 	%r78, %r187, %r77;
	mul.wide.u32 	%rd33, %r78, 4;
	add.s64 	%rd34, %rd5, %rd33;
	ld.global.nc.v4.u32 	{%r79, %r80, %r81, %r82}, [%rd34];
	st.shared.v4.u32 	[%r76+32768], {%r79, %r80, %r81, %r82};
$L__BB2_6:
	bar.sync 	0;
	shl.b32 	%r85, %r10, 12;
	or.b32  	%r86, %r9, %r85;
	shl.b32 	%r87, %r11, 12;
	or.b32  	%r88, %r9, %r87;
	cvt.u64.u32 	%rd35, %r6;
	cvt.u64.u32 	%rd36, %r88;
	add.s64 	%rd37, %rd35, %rd36;
	shl.b64 	%rd38, %rd37, 2;
	add.s64 	%rd40, %rd38, %rd22;
	add.s64 	%rd41, %rd40, %rd1;
	add.s64 	%rd149, %rd41, 64;
	cvt.u64.u32 	%rd42, %r86;
	add.s64 	%rd43, %rd35, %rd42;
	shl.b64 	%rd44, %rd43, 2;
	add.s64 	%rd45, %rd44, %rd22;
	add.s64 	%rd46, %rd45, %rd1;
	add.s64 	%rd148, %rd46, 64;
	mov.b32 	%r189, 0;
	mov.f32 	%f2642, 0f00000000;
	mov.b32 	%r188, 4096;
	mov.f32 	%f2643, %f2642;
	mov.f32 	%f2644, %f2642;
	mov.f32 	%f2645, %f2642;
	mov.f32 	%f2646, %f2642;
	mov.f32 	%f2647, %f2642;
	mov.f32 	%f2648, %f2642;
	mov.f32 	%f2649, %f2642;
	mov.f32 	%f2650, %f2642;
	mov.f32 	%f2651, %f2642;
	mov.f32 	%f2652, %f2642;
	mov.f32 	%f2653, %f2642;
	mov.f32 	%f2654, %f2642;
	mov.f32 	%f2655, %f2642;
	mov.f32 	%f2656, %f2642;
	mov.f32 	%f2657, %f2642;
	mov.f32 	%f2658, %f2642;
	mov.f32 	%f2659, %f2642;
	mov.f32 	%f2660, %f2642;
	mov.f32 	%f2661, %f2642;
	mov.f32 	%f2662, %f2642;
	mov.f32 	%f2663, %f2642;
	mov.f32 	%f2664, %f2642;
	mov.f32 	%f2665, %f2642;
	mov.f32 	%f2666, %f2642;
	mov.f32 	%f2667, %f2642;
	mov.f32 	%f2668, %f2642;
	mov.f32 	%f2669, %f2642;
	mov.f32 	%f2670, %f2642;
	mov.f32 	%f2671, %f2642;
	mov.f32 	%f2672, %f2642;
	mov.f32 	%f2673, %f2642;
	mov.f32 	%f2674, %f2642;
	mov.f32 	%f2675, %f2642;
	mov.f32 	%f2676, %f2642;
	mov.f32 	%f2677, %f2642;
	mov.f32 	%f2678, %f2642;
	mov.f32 	%f2679, %f2642;
	mov.f32 	%f2680, %f2642;
	mov.f32 	%f2681, %f2642;
	mov.f32 	%f2682, %f2642;
	mov.f32 	%f2683, %f2642;
	mov.f32 	%f2684, %f2642;
	mov.f32 	%f2685, %f2642;
	mov.f32 	%f2686, %f2642;
	mov.f32 	%f2687, %f2642;
	mov.f32 	%f2688, %f2642;
	mov.f32 	%f2689, %f2642;
	mov.f32 	%f2690, %f2642;
	mov.f32 	%f2691, %f2642;
	mov.f32 	%f2692, %f2642;
	mov.f32 	%f2693, %f2642;
	mov.f32 	%f2694, %f2642;
	mov.f32 	%f2695, %f2642;
	mov.f32 	%f2696, %f2642;
	mov.f32 	%f2697, %f2642;
	mov.f32 	%f2698, %f2642;
	mov.f32 	%f2699, %f2642;
	mov.f32 	%f2700, %f2642;
	mov.f32 	%f2701, %f2642;
	mov.f32 	%f2702, %f2642;
	mov.f32 	%f2703, %f2642;
	mov.f32 	%f2704, %f2642;
	mov.f32 	%f2705, %f2642;
$L__BB2_7:
	mov.u32 	%r89, %tid.y;
	mov.u32 	%r90, %ntid.x;
	mov.u32 	%r91, %tid.x;
	mad.lo.s32 	%r92, %r89, %r90, %r91;
	shl.b32 	%r93, %r92, 2;
	and.b32  	%r16, %r93, 12;
	mov.u32 	%r94, %ctaid.y;
	shl.b32 	%r95, %r94, 8;
	sub.s32 	%r17, 8192, %r95;
	shr.u32 	%r18, %r92, 2;
	setp.ge.s32 	%p6, %r18, %r17;
	xor.b32  	%r19, %r189, 1;
	mul.wide.u32 	%rd47, %r189, 8;
	xor.b64  	%rd48, %rd47, 8;
	add.s64 	%rd49, %rd2, %rd48;
	ld.local.u64 	%rd10, [%rd49];
	@%p6 bra 	$L__BB2_9;
	shl.b32 	%r96, %r16, 8;
	add.s32 	%r97, %r96, %r18;
	ld.global.nc.v4.f32 	{%f202, %f203, %f204, %f205}, [%rd148];
	mul.wide.u32 	%rd50, %r97, 4;
	add.s64 	%rd51, %rd10, %rd50;
	st.f32 	[%rd51], %f202;
	st.f32 	[%rd51+1024], %f203;
	st.f32 	[%rd51+2048], %f204;
	st.f32 	[%rd51+3072], %f205;
$L__BB2_9:
	add.s32 	%r102, %r92, 512;
	shr.u32 	%r20, %r102, 2;
	setp.ge.s32 	%p7, %r20, %r17;
	@%p7 bra 	$L__BB2_11;
	shl.b32 	%r103, %r16, 8;
	add.s32 	%r104, %r103, %r20;
	ld.global.nc.v4.f32 	{%f206, %f207, %f208, %f209}, [%rd149];
	mul.wide.u32 	%rd52, %r104, 4;
	add.s64 	%rd53, %rd10, %rd52;
	st.f32 	[%rd53], %f206;
	st.f32 	[%rd53+1024], %f207;
	st.f32 	[%rd53+2048], %f208;
	st.f32 	[%rd53+3072], %f209;
$L__BB2_11:
	mov.u32 	%r105, %ctaid.x;
	shl.b32 	%r107, %r105, 7;
	sub.s32 	%r108, 6144, %r107;
	and.b32  	%r21, %r93, 124;
	setp.ge.s32 	%p8, %r21, %r108;
	mul.wide.u32 	%rd54, %r19, 8;
	add.s64 	%rd11, %rd3, %rd54;
	add.s32 	%r22, %r188, -16;
	shr.u32 	%r23, %r92, 5;
	setp.ge.u32 	%p9, %r23, %r188;
	or.pred  	%p10, %p9, %p8;
	@%p10 bra 	$L__BB2_13;
	ld.param.u64 	%rd146, [_Z46sgemm_Kernel_Universal_Pipeline_TT_SpecializedILi256ELi128ELi16ELi64ELi32ELi8ELi8ELi8ELi1ELi512ELi8192ELi6144ELi4096E5uint4EvPKfS2_Pf_param_1];
	shl.b32 	%r115, %r23, 7;
	or.b32  	%r116, %r115, %r21;
	ld.local.u64 	%rd55, [%rd11];
	mul.wide.u32 	%rd56, %r116, 4;
	add.s64 	%rd57, %rd55, %rd56;
	cvt.u64.u32 	%rd58, %r187;
	mad.lo.s32 	%r117, %r23, 6016, %r116;
	cvt.u64.u32 	%rd59, %r117;
	add.s64 	%rd60, %rd59, %rd58;
	cvta.to.global.u64 	%rd61, %rd146;
	mov.u32 	%r118, %ctaid.z;
	mul.lo.s32 	%r119, %r118, 25165824;
	mul.wide.u32 	%rd62, %r119, 4;
	add.s64 	%rd63, %rd61, %rd62;
	shl.b64 	%rd64, %rd60, 2;
	add.s64 	%rd65, %rd63, %rd64;
	ld.global.nc.v4.u32 	{%r120, %r121, %r122, %r123}, [%rd65+393216];
	st.v4.u32 	[%rd57], {%r120, %r121, %r122, %r123};
$L__BB2_13:
	xor.b32  	%r24, %r189, 1;
	mov.u32 	%r124, %tid.y;
	mov.u32 	%r125, %ntid.x;
	mov.u32 	%r126, %tid.x;
	mad.lo.s32 	%r127, %r124, %r125, %r126;
	and.b32  	%r128, %r127, 96;
	shl.b32 	%r129, %r127, 2;
	and.b32  	%r130, %r129, 12;
	or.b32  	%r131, %r128, %r130;
	shr.u32 	%r132, %r127, 1;
	and.b32  	%r133, %r132, 2147483596;
	mul.wide.u32 	%rd66, %r189, 8;
	add.s64 	%rd67, %rd2, %rd66;
	ld.local.u64 	%rd68, [%rd67];
	add.s64 	%rd69, %rd3, %rd66;
	ld.local.u64 	%rd70, [%rd69];
	mul.wide.u32 	%rd71, %r133, 4;
	add.s64 	%rd72, %rd68, %rd71;
	ld.v4.f32 	{%f210, %f211, %f212, %f213}, [%rd72];
	ld.v4.f32 	{%f214, %f215, %f216, %f217}, [%rd72+128];
	mul.wide.u32 	%rd73, %r131, 4;
	add.s64 	%rd74, %rd70, %rd73;
	ld.v4.f32 	{%f218, %f219, %f220, %f221}, [%rd74];
	ld.v4.f32 	{%f222, %f223, %f224, %f225}, [%rd74+64];
	ld.v4.f32 	{%f226, %f227, %f228, %f229}, [%rd72+1024];
	ld.v4.f32 	{%f230, %f231, %f232, %f233}, [%rd72+1152];
	ld.v4.f32 	{%f234, %f235, %f236, %f237}, [%rd74+512];
	ld.v4.f32 	{%f238, %f239, %f240, %f241}, [%rd74+576];
	ld.v4.f32 	{%f242, %f243, %f244, %f245}, [%rd72+2048];
	ld.v4.f32 	{%f246, %f247, %f248, %f249}, [%rd72+2176];
	ld.v4.f32 	{%f250, %f251, %f252, %f253}, [%rd74+1024];
	ld.v4.f32 	{%f254, %f255, %f256, %f257}, [%rd74+1088];
	ld.v4.f32 	{%f258, %f259, %f260, %f261}, [%rd72+3072];
	ld.v4.f32 	{%f262, %f263, %f264, %f265}, [%rd72+3200];
	ld.v4.f32 	{%f266, %f267, %f268, %f269}, [%rd74+1536];
	ld.v4.f32 	{%f270, %f271, %f272, %f273}, [%rd74+1600];
	ld.v4.f32 	{%f274, %f275, %f276, %f277}, [%rd72+4096];
	ld.v4.f32 	{%f278, %f279, %f280, %f281}, [%rd72+4224];
	ld.v4.f32 	{%f282, %f283, %f284, %f285}, [%rd74+2048];
	ld.v4.f32 	{%f286, %f287, %f288, %f289}, [%rd74+2112];
	ld.v4.f32 	{%f290, %f291, %f292, %f293}, [%rd72+5120];
	ld.v4.f32 	{%f294, %f295, %f296, %f297}, [%rd72+5248];
	ld.v4.f32 	{%f298, %f299, %f300, %f301}, [%rd74+2560];
	ld.v4.f32 	{%f302, %f303, %f304, %f305}, [%rd74+2624];
	ld.v4.f32 	{%f306, %f307, %f308, %f309}, [%rd72+6144];
	ld.v4.f32 	{%f310, %f311, %f312, %f313}, [%rd72+6272];
	ld.v4.f32 	{%f314, %f315, %f316, %f317}, [%rd74+3072];
	ld.v4.f32 	{%f318, %f319, %f320, %f321}, [%rd74+3136];
	ld.v4.f32 	{%f322, %f323, %f324, %f325}, [%rd72+7168];
	ld.v4.f32 	{%f326, %f327, %f328, %f329}, [%rd72+7296];
	ld.v4.f32 	{%f330, %f331, %f332, %f333}, [%rd74+3584];
	ld.v4.f32 	{%f334, %f335, %f336, %f337}, [%rd74+3648];
	fma.rn.f32 	%f338, %f210, %f218, %f2705;
	fma.rn.f32 	%f339, %f210, %f219, %f2704;
	fma.rn.f32 	%f340, %f210, %f220, %f2703;
	fma.rn.f32 	%f341, %f210, %f221, %f2702;
	fma.rn.f32 	%f342, %f210, %f222, %f2701;
	fma.rn.f32 	%f343, %f210, %f223, %f2700;
	fma.rn.f32 	%f344, %f210, %f224, %f2699;
	fma.rn.f32 	%f345, %f210, %f225, %f2698;
	fma.rn.f32 	%f346, %f211, %f218, %f2697;
	fma.rn.f32 	%f347, %f211, %f219, %f2696;
	fma.rn.f32 	%f348, %f211, %f220, %f2695;
	fma.rn.f32 	%f349, %f211, %f221, %f2694;
	fma.rn.f32 	%f350, %f211, %f222, %f2693;
	fma.rn.f32 	%f351, %f211, %f223, %f2692;
	fma.rn.f32 	%f352, %f211, %f224, %f2691;
	fma.rn.f32 	%f353, %f211, %f225, %f2690;
	fma.rn.f32 	%f354, %f212, %f218, %f2689;
	fma.rn.f32 	%f355, %f212, %f219, %f2688;
	fma.rn.f32 	%f356, %f212, %f220, %f2687;
	fma.rn.f32 	%f357, %f212, %f221, %f2686;
	fma.rn.f32 	%f358, %f212, %f222, %f2685;
	fma.rn.f32 	%f359, %f212, %f223, %f2684;
	fma.rn.f32 	%f360, %f212, %f224, %f2683;
	fma.rn.f32 	%f361, %f212, %f225, %f2682;
	fma.rn.f32 	%f362, %f213, %f218, %f2681;
	fma.rn.f32 	%f363, %f213, %f219, %f2680;
	fma.rn.f32 	%f364, %f213, %f220, %f2679;
	fma.rn.f32 	%f365, %f213, %f221, %f2678;
	fma.rn.f32 	%f366, %f213, %f222, %f2677;
	fma.rn.f32 	%f367, %f213, %f223, %f2676;
	fma.rn.f32 	%f368, %f213, %f224, %f2675;
	fma.rn.f32 	%f369, %f213, %f225, %f2674;
	fma.rn.f32 	%f370, %f214, %f218, %f2673;
	fma.rn.f32 	%f371, %f214, %f219, %f2672;
	fma.rn.f32 	%f372, %f214, %f220, %f2671;
	fma.rn.f32 	%f373, %f214, %f221, %f2670;
	fma.rn.f32 	%f374, %f214, %f222, %f2669;
	fma.rn.f32 	%f375, %f214, %f223, %f2668;
	fma.rn.f32 	%f376, %f214, %f224, %f2667;
	fma.rn.f32 	%f377, %f214, %f225, %f2666;
	fma.rn.f32 	%f378, %f215, %f218, %f2665;
	fma.rn.f32 	%f379, %f215, %f219, %f2664;
	fma.rn.f32 	%f380, %f215, %f220, %f2663;
	fma.rn.f32 	%f381, %f215, %f221, %f2662;
	fma.rn.f32 	%f382, %f215, %f222, %f2661;
	fma.rn.f32 	%f383, %f215, %f223, %f2660;
	fma.rn.f32 	%f384, %f215, %f224, %f2659;
	fma.rn.f32 	%f385, %f215, %f225, %f2658;
	fma.rn.f32 	%f386, %f216, %f218, %f2657;
	fma.rn.f32 	%f387, %f216, %f219, %f2656;
	fma.rn.f32 	%f388, %f216, %f220, %f2655;
	fma.rn.f32 	%f389, %f216, %f221, %f2654;
	fma.rn.f32 	%f390, %f216, %f222, %f2653;
	fma.rn.f32 	%f391, %f216, %f223, %f2652;
	fma.rn.f32 	%f392, %f216, %f224, %f2651;
	fma.rn.f32 	%f393, %f216, %f225, %f2650;
	fma.rn.f32 	%f394, %f217, %f218, %f2649;
	fma.rn.f32 	%f395, %f217, %f219, %f2648;
	fma.rn.f32 	%f396, %f217, %f220, %f2647;
	fma.rn.f32 	%f397, %f217, %f221, %f2646;
	fma.rn.f32 	%f398, %f217, %f222, %f2645;
	fma.rn.f32 	%f399, %f217, %f223, %f2644;
	fma.rn.f32 	%f400, %f217, %f224, %f2643;
	fma.rn.f32 	%f401, %f217, %f225, %f2642;
	fma.rn.f32 	%f402, %f226, %f234, %f338;
	fma.rn.f32 	%f403, %f226, %f235, %f339;
	fma.rn.f32 	%f404, %f226, %f236, %f340;
	fma.rn.f32 	%f405, %f226, %f237, %f341;
	fma.rn.f32 	%f406, %f226, %f238, %f342;
	fma.rn.f32 	%f407, %f226, %f239, %f343;
	fma.rn.f32 	%f408, %f226, %f240, %f344;
	fma.rn.f32 	%f409, %f226, %f241, %f345;
	fma.rn.f32 	%f410, %f227, %f234, %f346;
	fma.rn.f32 	%f411, %f227, %f235, %f347;
	fma.rn.f32 	%f412, %f227, %f236, %f348;
	fma.rn.f32 	%f413, %f227, %f237, %f349;
	fma.rn.f32 	%f414, %f227, %f238, %f350;
	fma.rn.f32 	%f415, %f227, %f239, %f351;
	fma.rn.f32 	%f416, %f227, %f240, %f352;
	fma.rn.f32 	%f417, %f227, %f241, %f353;
	fma.rn.f32 	%f418, %f228, %f234, %f354;
	fma.rn.f32 	%f419, %f228, %f235, %f355;
	fma.rn.f32 	%f420, %f228, %f236, %f356;
	fma.rn.f32 	%f421, %f228, %f237, %f357;
	fma.rn.f32 	%f422, %f228, %f238, %f358;
	fma.rn.f32 	%f423, %f228, %f239, %f359;
	fma.rn.f32 	%f424, %f228, %f240, %f360;
	fma.rn.f32 	%f425, %f228, %f241, %f361;
	fma.rn.f32 	%f426, %f229, %f234, %f362;
	fma.rn.f32 	%f427, %f229, %f235, %f363;
	fma.rn.f32 	%f428, %f229, %f236, %f364;
	fma.rn.f32 	%f429, %f229, %f237, %f365;
	fma.rn.f32 	%f430, %f229, %f238, %f366;
	fma.rn.f32 	%f431, %f229, %f239, %f367;
	fma.rn.f32 	%f432, %f229, %f240, %f368;
	fma.rn.f32 	%f433, %f229, %f241, %f369;
	fma.rn.f32 	%f434, %f230, %f234, %f370;
	fma.rn.f32 	%f435, %f230, %f235, %f371;
	fma.rn.f32 	%f436, %f230, %f236, %f372;
	fma.rn.f32 	%f437, %f230, %f237, %f373;
	fma.rn.f32 	%f438, %f230, %f238, %f374;
	fma.rn.f32 	%f439, %f230, %f239, %f375;
	fma.rn.f32 	%f440, %f230, %f240, %f376;
	fma.rn.f32 	%f441, %f230, %f241, %f377;
	fma.rn.f32 	%f442, %f231, %f234, %f378;
	fma.rn.f32 	%f443, %f231, %f235, %f379;
	fma.rn.f32 	%f444, %f231, %f236, %f380;
	fma.rn.f32 	%f445, %f231, %f237, %f381;
	fma.rn.f32 	%f446, %f231, %f238, %f382;
	fma.rn.f32 	%f447, %f231, %f239, %f383;
	fma.rn.f32 	%f448, %f231, %f240, %f384;
	fma.rn.f32 	%f449, %f231, %f241, %f385;
	fma.rn.f32 	%f450, %f232, %f234, %f386;
	fma.rn.f32 	%f451, %f232, %f235, %f387;
	fma.rn.f32 	%f452, %f232, %f236, %f388;
	fma.rn.f32 	%f453, %f232, %f237, %f389;
	fma.rn.f32 	%f454, %f232, %f238, %f390;
	fma.rn.f32 	%f455, %f232, %f239, %f391;
	fma.rn.f32 	%f456, %f232, %f240, %f392;
	fma.rn.f32 	%f457, %f232, %f241, %f393;
	fma.rn.f32 	%f458, %f233, %f234, %f394;
	fma.rn.f32 	%f459, %f233, %f235, %f395;
	fma.rn.f32 	%f460, %f233, %f236, %f396;
	fma.rn.f32 	%f461, %f233, %f237, %f397;
	fma.rn.f32 	%f462, %f233, %f238, %f398;
	fma.rn.f32 	%f463, %f233, %f239, %f399;
	fma.rn.f32 	%f464, %f233, %f240, %f400;
	fma.rn.f32 	%f465, %f233, %f241, %f401;
	fma.rn.f32 	%f466, %f242, %f250, %f402;
	fma.rn.f32 	%f467, %f242, %f251, %f403;
	fma.rn.f32 	%f468, %f242, %f252, %f404;
	fma.rn.f32 	%f469, %f242, %f253, %f405;
	fma.rn.f32 	%f470, %f242, %f254, %f406;
	fma.rn.f32 	%f471, %f242, %f255, %f407;
	fma.rn.f32 	%f472, %f242, %f256, %f408;
	fma.rn.f32 	%f473, %f242, %f257, %f409;
	fma.rn.f32 	%f474, %f243, %f250, %f410;
	fma.rn.f32 	%f475, %f243, %f251, %f411;
	fma.rn.f32 	%f476, %f243, %f252, %f412;
	fma.rn.f32 	%f477, %f243, %f253, %f413;
	fma.rn.f32 	%f478, %f243, %f254, %f414;
	fma.rn.f32 	%f479, %f243, %f255, %f415;
	fma.rn.f32 	%f480, %f243, %f256, %f416;
	fma.rn.f32 	%f481, %f243, %f257, %f417;
	fma.rn.f32 	%f482, %f244, %f250, %f418;
	fma.rn.f32 	%f483, %f244, %f251, %f419;
	fma.rn.f32 	%f484, %f244, %f252, %f420;
	fma.rn.f32 	%f485, %f244, %f253, %f421;
	fma.rn.f32 	%f486, %f244, %f254, %f422;
	fma.rn.f32 	%f487, %f244, %f255, %f423;
	fma.rn.f32 	%f488, %f244, %f256, %f424;
	fma.rn.f32 	%f489, %f244, %f257, %f425;
	fma.rn.f32 	%f490, %f245, %f250, %f426;
	fma.rn.f32 	%f491, %f245, %f251, %f427;
	fma.rn.f32 	%f492, %f245, %f252, %f428;
	fma.rn.f32 	%f493, %f245, %f253, %f429;
	fma.rn.f32 	%f494, %f245, %f254, %f430;
	fma.rn.f32 	%f495, %f245, %f255, %f431;
	fma.rn.f32 	%f496, %f245, %f256, %f432;
	fma.rn.f32 	%f497, %f245, %f257, %f433;
	fma.rn.f32 	%f498, %f246, %f250, %f434;
	fma.rn.f32 	%f499, %f246, %f251, %f435;
	fma.rn.f32 	%f500, %f246, %f252, %f436;
	fma.rn.f32 	%f501, %f246, %f253, %f437;
	fma.rn.f32 	%f502, %f246, %f254, %f438;
	fma.rn.f32 	%f503, %f246, %f255, %f439;
	fma.rn.f32 	%f504, %f246, %f256, %f440;
	fma.rn.f32 	%f505, %f246, %f257, %f441;
	fma.rn.f32 	%f506, %f247, %f250, %f442;
	fma.rn.f32 	%f507, %f247, %f251, %f443;
	fma.rn.f32 	%f508, %f247, %f252, %f444;
	fma.rn.f32 	%f509, %f247, %f253, %f445;
	fma.rn.f32 	%f510, %f247, %f254, %f446;
	fma.rn.f32 	%f511, %f247, %f255, %f447;
	fma.rn.f32 	%f512, %f247, %f256, %f448;
	fma.rn.f32 	%f513, %f247, %f257, %f449;
	fma.rn.f32 	%f514, %f248, %f250, %f450;
	fma.rn.f32 	%f515, %f248, %f251, %f451;
	fma.rn.f32 	%f516, %f248, %f252, %f452;
	fma.rn.f32 	%f517, %f248, %f253, %f453;
	fma.rn.f32 	%f518, %f248, %f254, %f454;
	fma.rn.f32 	%f519, %f248, %f255, %f455;
	fma.rn.f32 	%f520, %f248, %f256, %f456;
	fma.rn.f32 	%f521, %f248, %f257, %f457;
	fma.rn.f32 	%f522, %f249, %f250, %f458;
	fma.rn.f32 	%f523, %f249, %f251, %f459;
	fma.rn.f32 	%f524, %f249, %f252, %f460;
	fma.rn.f32 	%f525, %f249, %f253, %f461;
	fma.rn.f32 	%f526, %f249, %f254, %f462;
	fma.rn.f32 	%f527, %f249, %f255, %f463;
	fma.rn.f32 	%f528, %f249, %f256, %f464;
	fma.rn.f32 	%f529, %f249, %f257, %f465;
	fma.rn.f32 	%f530, %f258, %f266, %f466;
	fma.rn.f32 	%f531, %f258, %f267, %f467;
	fma.rn.f32 	%f532, %f258, %f268, %f468;
	fma.rn.f32 	%f533, %f258, %f269, %f469;
	fma.rn.f32 	%f534, %f258, %f270, %f470;
	fma.rn.f32 	%f535, %f258, %f271, %f471;
	fma.rn.f32 	%f536, %f258, %f272, %f472;
	fma.rn.f32 	%f537, %f258, %f273, %f473;
	fma.rn.f32 	%f538, %f259, %f266, %f474;
	fma.rn.f32 	%f539, %f259, %f267, %f475;
	fma.rn.f32 	%f540, %f259, %f268, %f476;
	fma.rn.f32 	%f541, %f259, %f269, %f477;
	fma.rn.f32 	%f542, %f259, %f270, %f478;
	fma.rn.f32 	%f543, %f259, %f271, %f479;
	fma.rn.f32 	%f544, %f259, %f272, %f480;
	fma.rn.f32 	%f545, %f259, %f273, %f481;
	fma.rn.f32 	%f546, %f260, %f266, %f482;
	fma.rn.f32 	%f547, %f260, %f267, %f483;
	fma.rn.f32 	%f548, %f260, %f268, %f484;
	fma.rn.f32 	%f549, %f260, %f269, %f485;
	fma.rn.f32 	%f550, %f260, %f270, %f486;
	fma.rn.f32 	%f551, %f260, %f271, %f487;
	fma.rn.f32 	%f552, %f260, %f272, %f488;
	fma.rn.f32 	%f553, %f260, %f273, %f489;
	fma.rn.f32 	%f554, %f261, %f266, %f490;
	fma.rn.f32 	%f555, %f261, %f267, %f491;
	fma.rn.f32 	%f556, %f261, %f268, %f492;
	fma.rn.f32 	%f557, %f261, %f269, %f493;
	fma.rn.f32 	%f558, %f261, %f270, %f494;
	fma.rn.f32 	%f559, %f261, %f271, %f495;
	fma.rn.f32 	%f560, %f261, %f272, %f496;
	fma.rn.f32 	%f561, %f261, %f273, %f497;
	fma.rn.f32 	%f562, %f262, %f266, %f498;
	fma.rn.f32 	%f563, %f262, %f267, %f499;
	fma.rn.f32 	%f564, %f262, %f268, %f500;
	fma.rn.f32 	%f565, %f262, %f269, %f501;
	fma.rn.f32 	%f566, %f262, %f270, %f502;
	fma.rn.f32 	%f567, %f262, %f271, %f503;
	fma.rn.f32 	%f568, %f262, %f272, %f504;
	fma.rn.f32 	%f569, %f262, %f273, %f505;
	fma.rn.f32 	%f570, %f263, %f266, %f506;
	fma.rn.f32 	%f571, %f263, %f267, %f507;
	fma.rn.f32 	%f572, %f263, %f268, %f508;
	fma.rn.f32 	%f573, %f263, %f269, %f509;
	fma.rn.f32 	%f574, %f263, %f270, %f510;
	fma.rn.f32 	%f575, %f263, %f271, %f511;
	fma.rn.f32 	%f576, %f263, %f272, %f512;
	fma.rn.f32 	%f577, %f263, %f273, %f513;
	fma.rn.f32 	%f578, %f264, %f266, %f514;
	fma.rn.f32 	%f579, %f264, %f267, %f515;
	fma.rn.f32 	%f580, %f264, %f268, %f516;
	fma.rn.f32 	%f581, %f264, %f269, %f517;
	fma.rn.f32 	%f582, %f264, %f270, %f518;
	fma.rn.f32 	%f583, %f264, %f271, %f519;
	fma.rn.f32 	%f584, %f264, %f272, %f520;
	fma.rn.f32 	%f585, %f264, %f273, %f521;
	fma.rn.f32 	%f586, %f265, %f266, %f522;
	fma.rn.f32 	%f587, %f265, %f267, %f523;
	fma.rn.f32 	%f588, %f265, %f268, %f524;
	fma.rn.f32 	%f589, %f265, %f269, %f525;
	fma.rn.f32 	%f590, %f265, %f270, %f526;
	fma.rn.f32 	%f591, %f265, %f271, %f527;
	fma.rn.f32 	%f592, %f265, %f272, %f528;
	fma.rn.f32 	%f593, %f265, %f273, %f529;
	fma.rn.f32 	%f594, %f274, %f282, %f530;
	fma.rn.f32 	%f595, %f274, %f283, %f531;
	fma.rn.f32 	%f596, %f274, %f284, %f532;
	fma.rn.f32 	%f597, %f274, %f285, %f533;
	fma.rn.f32 	%f598, %f274, %f286, %f534;
	fma.rn.f32 	%f599, %f274, %f287, %f535;
	fma.rn.f32 	%f600, %f274, %f288, %f536;
	fma.rn.f32 	%f601, %f274, %f289, %f537;
	fma.rn.f32 	%f602, %f275, %f282, %f538;
	fma.rn.f32 	%f603, %f275, %f283, %f539;
	fma.rn.f32 	%f604, %f275, %f284, %f540;
	fma.rn.f32 	%f605, %f275, %f285, %f541;
	fma.rn.f32 	%f606, %f275, %f286, %f542;
	fma.rn.f32 	%f607, %f275, %f287, %f543;
	fma.rn.f32 	%f608, %f275, %f288, %f544;
	fma.rn.f32 	%f609, %f275, %f289, %f545;
	fma.rn.f32 	%f610, %f276, %f282, %f546;
	fma.rn.f32 	%f611, %f276, %f283, %f547;
	fma.rn.f32 	%f612, %f276, %f284, %f548;
	fma.rn.f32 	%f613, %f276, %f285, %f549;
	fma.rn.f32 	%f614, %f276, %f286, %f550;
	fma.rn.f32 	%f615, %f276, %f287, %f551;
	fma.rn.f32 	%f616, %f276, %f288, %f552;
	fma.rn.f32 	%f617, %f276, %f289, %f553;
	fma.rn.f32 	%f618, %f277, %f282, %f554;
	fma.rn.f32 	%f619, %f277, %f283, %f555;
	fma.rn.f32 	%f620, %f277, %f284, %f556;
	fma.rn.f32 	%f621, %f277, %f285, %f557;
	fma.rn.f32 	%f622, %f277, %f286, %f558;
	fma.rn.f32 	%f623, %f277, %f287, %f559;
	fma.rn.f32 	%f624, %f277, %f288, %f560;
	fma.rn.f32 	%f625, %f277, %f289, %f561;
	fma.rn.f32 	%f626, %f278, %f282, %f562;
	fma.rn.f32 	%f627, %f278, %f283, %f563;
	fma.rn.f32 	%f628, %f278, %f284, %f564;
	fma.rn.f32 	%f629, %f278, %f285, %f565;
	fma.rn.f32 	%f630, %f278, %f286, %f566;
	fma.rn.f32 	%f631, %f278, %f287, %f567;
	fma.rn.f32 	%f632, %f278, %f288, %f568;
	fma.rn.f32 	%f633, %f278, %f289, %f569;
	fma.rn.f32 	%f634, %f279, %f282, %f570;
	fma.rn.f32 	%f635, %f279, %f283, %f571;
	fma.rn.f32 	%f636, %f279, %f284, %f572;
	fma.rn.f32 	%f637, %f279, %f285, %f573;
	fma.rn.f32 	%f638, %f279, %f286, %f574;
	fma.rn.f32 	%f639, %f279, %f287, %f575;
	fma.rn.f32 	%f640, %f279, %f288, %f576;
	fma.rn.f32 	%f641, %f279, %f289, %f577;
	fma.rn.f32 	%f642, %f280, %f282, %f578;
	fma.rn.f32 	%f643, %f280, %f283, %f579;
	fma.rn.f32 	%f644, %f280, %f284, %f580;
	fma.rn.f32 	%f645, %f280, %f285, %f581;
	fma.rn.f32 	%f646, %f280, %f286, %f582;
	fma.rn.f32 	%f647, %f280, %f287, %f583;
	fma.rn.f32 	%f648, %f280, %f288, %f584;
	fma.rn.f32 	%f649, %f280, %f289, %f585;
	fma.rn.f32 	%f650, %f281, %f282, %f586;
	fma.rn.f32 	%f651, %f281, %f283, %f587;
	fma.rn.f32 	%f652, %f281, %f284, %f588;
	fma.rn.f32 	%f653, %f281, %f285, %f589;
	fma.rn.f32 	%f654, %f281, %f286, %f590;
	fma.rn.f32 	%f655, %f281, %f287, %f591;
	fma.rn.f32 	%f656, %f281, %f288, %f592;
	fma.rn.f32 	%f657, %f281, %f289, %f593;
	fma.rn.f32 	%f658, %f290, %f298, %f594;
	fma.rn.f32 	%f659, %f290, %f299, %f595;
	fma.rn.f32 	%f660, %f290, %f300, %f596;
	fma.rn.f32 	%f661, %f290, %f301, %f597;
	fma.rn.f32 	%f662, %f290, %f302, %f598;
	fma.rn.f32 	%f663, %f290, %f303, %f599;
	fma.rn.f32 	%f664, %f290, %f304, %f600;
	fma.rn.f32 	%f665, %f290, %f305, %f601;
	fma.rn.f32 	%f666, %f291, %f298, %f602;
	fma.rn.f32 	%f667, %f291, %f299, %f603;
	fma.rn.f32 	%f668, %f291, %f300, %f604;
	fma.rn.f32 	%f669, %f291, %f301, %f605;
	fma.rn.f32 	%f670, %f291, %f302, %f606;
	fma.rn.f32 	%f671, %f291, %f303, %f607;
	fma.rn.f32 	%f672, %f291, %f304, %f608;
	fma.rn.f32 	%f673, %f291, %f305, %f609;
	fma.rn.f32 	%f674, %f292, %f298, %f610;
	fma.rn.f32 	%f675, %f292, %f299, %f611;
	fma.rn.f32 	%f676, %f292, %f300, %f612;
	fma.rn.f32 	%f677, %f292, %f301, %f613;
	fma.rn.f32 	%f678, %f292, %f302, %f614;
	fma.rn.f32 	%f679, %f292, %f303, %f615;
	fma.rn.f32 	%f680, %f292, %f304, %f616;
	fma.rn.f32 	%f681, %f292, %f305, %f617;
	fma.rn.f32 	%f682, %f293, %f298, %f618;
	fma.rn.f32 	%f683, %f293, %f299, %f619;
	fma.rn.f32 	%f684, %f293, %f300, %f620;
	fma.rn.f32 	%f685, %f293, %f301, %f621;
	fma.rn.f32 	%f686, %f293, %f302, %f622;
	fma.rn.f32 	%f687, %f293, %f303, %f623;
	fma.rn.f32 	%f688, %f293, %f304, %f624;
	fma.rn.f32 	%f689, %f293, %f305, %f625;
	fma.rn.f32 	%f690, %f294, %f298, %f626;
	fma.rn.f32 	%f691, %f294, %f299, %f627;
	fma.rn.f32 	%f692, %f294, %f300, %f628;
	fma.rn.f32 	%f693, %f294, %f301, %f629;
	fma.rn.f32 	%f694, %f294, %f302, %f630;
	fma.rn.f32 	%f695, %f294, %f303, %f631;
	fma.rn.f32 	%f696, %f294, %f304, %f632;
	fma.rn.f32 	%f697, %f294, %f305, %f633;
	fma.rn.f32 	%f698, %f295, %f298, %f634;
	fma.rn.f32 	%f699, %f295, %f299, %f635;
	fma.rn.f32 	%f700, %f295, %f300, %f636;
	fma.rn.f32 	%f701, %f295, %f301, %f637;
	fma.rn.f32 	%f702, %f295, %f302, %f638;
	fma.rn.f32 	%f703, %f295, %f303, %f639;
	fma.rn.f32 	%f704, %f295, %f304, %f640;
	fma.rn.f32 	%f705, %f295, %f305, %f641;
	fma.rn.f32 	%f706, %f296, %f298, %f642;
	fma.rn.f32 	%f707, %f296, %f299, %f643;
	fma.rn.f32 	%f708, %f296, %f300, %f644;
	fma.rn.f32 	%f709, %f296, %f301, %f645;
	fma.rn.f32 	%f710, %f296, %f302, %f646;
	fma.rn.f32 	%f711, %f296, %f303, %f647;
	fma.rn.f32 	%f712, %f296, %f304, %f648;
	fma.rn.f32 	%f713, %f296, %f305, %f649;
	fma.rn.f32 	%f714, %f297, %f298, %f650;
	fma.rn.f32 	%f715, %f297, %f299, %f651;
	fma.rn.f32 	%f716, %f297, %f300, %f652;
	fma.rn.f32 	%f717, %f297, %f301, %f653;
	fma.rn.f32 	%f718, %f297, %f302, %f654;
	fma.rn.f32 	%f719, %f297, %f303, %f655;
	fma.rn.f32 	%f720, %f297, %f304, %f656;
	fma.rn.f32 	%f721, %f297, %f305, %f657;
	fma.rn.f32 	%f722, %f306, %f314, %f658;
	fma.rn.f32 	%f723, %f306, %f315, %f659;
	fma.rn.f32 	%f724, %f306, %f316, %f660;
	fma.rn.f32 	%f725, %f306, %f317, %f661;
	fma.rn.f32 	%f726, %f306, %f318, %f662;
	fma.rn.f32 	%f727, %f306, %f319, %f663;
	fma.rn.f32 	%f728, %f306, %f320, %f664;
	fma.rn.f32 	%f729, %f306, %f321, %f665;
	fma.rn.f32 	%f730, %f307, %f314, %f666;
	fma.rn.f32 	%f731, %f307, %f315, %f667;
	fma.rn.f32 	%f732, %f307, %f316, %f668;
	fma.rn.f32 	%f733, %f307, %f317, %f669;
	fma.rn.f32 	%f734, %f307, %f318, %f670;
	fma.rn.f32 	%f735, %f307, %f319, %f671;
	fma.rn.f32 	%f736, %f307, %f320, %f672;
	fma.rn.f32 	%f737, %f307, %f321, %f673;
	fma.rn.f32 	%f738, %f308, %f314, %f674;
	fma.rn.f32 	%f739, %f308, %f315, %f675;
	fma.rn.f32 	%f740, %f308, %f316, %f676;
	fma.rn.f32 	%f741, %f308, %f317, %f677;
	fma.rn.f32 	%f742, %f308, %f318, %f678;
	fma.rn.f32 	%f743, %f308, %f319, %f679;
	fma.rn.f32 	%f744, %f308, %f320, %f680;
	fma.rn.f32 	%f745, %f308, %f321, %f681;
	fma.rn.f32 	%f746, %f309, %f314, %f682;
	fma.rn.f32 	%f747, %f309, %f315, %f683;
	fma.rn.f32 	%f748, %f309, %f316, %f684;
	fma.rn.f32 	%f749, %f309, %f317, %f685;
	fma.rn.f32 	%f750, %f309, %f318, %f686;
	fma.rn.f32 	%f751, %f309, %f319, %f687;
	fma.rn.f32 	%f752, %f309, %f320, %f688;
	fma.rn.f32 	%f753, %f309, %f321, %f689;
	fma.rn.f32 	%f754, %f310, %f314, %f690;
	fma.rn.f32 	%f755, %f310, %f315, %f691;
	fma.rn.f32 	%f756, %f310, %f316, %f692;
	fma.rn.f32 	%f757, %f310, %f317, %f693;
	fma.rn.f32 	%f758, %f310, %f318, %f694;
	fma.rn.f32 	%f759, %f310, %f319, %f695;
	fma.rn.f32 	%f760, %f310, %f320, %f696;
	fma.rn.f32 	%f761, %f310, %f321, %f697;
	fma.rn.f32 	%f762, %f311, %f314, %f698;
	fma.rn.f32 	%f763, %f311, %f315, %f699;
	fma.rn.f32 	%f764, %f311, %f316, %f700;
	fma.rn.f32 	%f765, %f311, %f317, %f701;
	fma.rn.f32 	%f766, %f311, %f318, %f702;
	fma.rn.f32 	%f767, %f311, %f319, %f703;
	fma.rn.f32 	%f768, %f311, %f320, %f704;
	fma.rn.f32 	%f769, %f311, %f321, %f705;
	fma.rn.f32 	%f770, %f312, %f314, %f706;
	fma.rn.f32 	%f771, %f312, %f315, %f707;
	fma.rn.f32 	%f772, %f312, %f316, %f708;
	fma.rn.f32 	%f773, %f312, %f317, %f709;
	fma.rn.f32 	%f774, %f312, %f318, %f710;
	fma.rn.f32 	%f775, %f312, %f319, %f711;
	fma.rn.f32 	%f776, %f312, %f320, %f712;
	fma.rn.f32 	%f777, %f312, %f321, %f713;
	fma.rn.f32 	%f778, %f313, %f314, %f714;
	fma.rn.f32 	%f779, %f313, %f315, %f715;
	fma.rn.f32 	%f780, %f313, %f316, %f716;
	fma.rn.f32 	%f781, %f313, %f317, %f717;
	fma.rn.f32 	%f782, %f313, %f318, %f718;
	fma.rn.f32 	%f783, %f313, %f319, %f719;
	fma.rn.f32 	%f784, %f313, %f320, %f720;
	fma.rn.f32 	%f785, %f313, %f321, %f721;
	fma.rn.f32 	%f786, %f322, %f330, %f722;
	fma.rn.f32 	%f787, %f322, %f331, %f723;
	fma.rn.f32 	%f788, %f322, %f332, %f724;
	fma.rn.f32 	%f789, %f322, %f333, %f725;
	fma.rn.f32 	%f790, %f322, %f334, %f726;
	fma.rn.f32 	%f791, %f322, %f335, %f727;
	fma.rn.f32 	%f792, %f322, %f336, %f728;
	fma.rn.f32 	%f793, %f322, %f337, %f729;
	fma.rn.f32 	%f794, %f323, %f330, %f730;
	fma.rn.f32 	%f795, %f323, %f331, %f731;
	fma.rn.f32 	%f796, %f323, %f332, %f732;
	fma.rn.f32 	%f797, %f323, %f333, %f733;
	fma.rn.f32 	%f798, %f323, %f334, %f734;
	fma.rn.f32 	%f799, %f323, %f335, %f735;
	fma.rn.f32 	%f800, %f323, %f336, %f736;
	fma.rn.f32 	%f801, %f323, %f337, %f737;
	fma.rn.f32 	%f802, %f324, %f330, %f738;
	fma.rn.f32 	%f803, %f324, %f331, %f739;
	fma.rn.f32 	%f804, %f324, %f332, %f740;
	fma.rn.f32 	%f805, %f324, %f333, %f741;
	fma.rn.f32 	%f806, %f324, %f334, %f742;
	fma.rn.f32 	%f807, %f324, %f335, %f743;
	fma.rn.f32 	%f808, %f324, %f336, %f744;
	fma.rn.f32 	%f809, %f324, %f337, %f745;
	fma.rn.f32 	%f810, %f325, %f330, %f746;
	fma.rn.f32 	%f811, %f325, %f331, %f747;
	fma.rn.f32 	%f812, %f325, %f332, %f748;
	fma.rn.f32 	%f813, %f325, %f333, %f749;
	fma.rn.f32 	%f814, %f325, %f334, %f750;
	fma.rn.f32 	%f815, %f325, %f335, %f751;
	fma.rn.f32 	%f816, %f325, %f336, %f752;
	fma.rn.f32 	%f817, %f325, %f337, %f753;
	fma.rn.f32 	%f818, %f326, %f330, %f754;
	fma.rn.f32 	%f819, %f326, %f331, %f755;
	fma.rn.f32 	%f820, %f326, %f332, %f756;
	fma.rn.f32 	%f821, %f326, %f333, %f757;
	fma.rn.f32 	%f822, %f326, %f334, %f758;
	fma.rn.f32 	%f823, %f326, %f335, %f759;
	fma.rn.f32 	%f824, %f326, %f336, %f760;
	fma.rn.f32 	%f825, %f326, %f337, %f761;
	fma.rn.f32 	%f826, %f327, %f330, %f762;
	fma.rn.f32 	%f827, %f327, %f331, %f763;
	fma.rn.f32 	%f828, %f327, %f332, %f764;
	fma.rn.f32 	%f829, %f327, %f333, %f765;
	fma.rn.f32 	%f830, %f327, %f334, %f766;
	fma.rn.f32 	%f831, %f327, %f335, %f767;
	fma.rn.f32 	%f832, %f327, %f336, %f768;
	fma.rn.f32 	%f833, %f327, %f337, %f769;
	fma.rn.f32 	%f834, %f328, %f330, %f770;
	fma.rn.f32 	%f835, %f328, %f331, %f771;
	fma.rn.f32 	%f836, %f328, %f332, %f772;
	fma.rn.f32 	%f837, %f328, %f333, %f773;
	fma.rn.f32 	%f838, %f328, %f334, %f774;
	fma.rn.f32 	%f839, %f328, %f335, %f775;
	fma.rn.f32 	%f840, %f328, %f336, %f776;
	fma.rn.f32 	%f841, %f328, %f337, %f777;
	fma.rn.f32 	%f842, %f329, %f330, %f778;
	fma.rn.f32 	%f843, %f329, %f331, %f779;
	fma.rn.f32 	%f844, %f329, %f332, %f780;
	fma.rn.f32 	%f845, %f329, %f333, %f781;
	fma.rn.f32 	%f846, %f329, %f334, %f782;
	fma.rn.f32 	%f847, %f329, %f335, %f783;
	fma.rn.f32 	%f848, %f329, %f336, %f784;
	fma.rn.f32 	%f849, %f329, %f337, %f785;
	ld.v4.f32 	{%f850, %f851, %f852, %f853}, [%rd72+8192];
	ld.v4.f32 	{%f854, %f855, %f856, %f857}, [%rd72+8320];
	ld.v4.f32 	{%f858, %f859, %f860, %f861}, [%rd74+4096];
	ld.v4.f32 	{%f862, %f863, %f864, %f865}, [%rd74+4160];
	ld.v4.f32 	{%f866, %f867, %f868, %f869}, [%rd72+9216];
	ld.v4.f32 	{%f870, %f871, %f872, %f873}, [%rd72+9344];
	ld.v4.f32 	{%f874, %f875, %f876, %f877}, [%rd74+4608];
	ld.v4.f32 	{%f878, %f879, %f880, %f881}, [%rd74+4672];
	ld.v4.f32 	{%f882, %f883, %f884, %f885}, [%rd72+10240];
	ld.v4.f32 	{%f886, %f887, %f888, %f889}, [%rd72+10368];
	ld.v4.f32 	{%f890, %f891, %f892, %f893}, [%rd74+5120];
	ld.v4.f32 	{%f894, %f895, %f896, %f897}, [%rd74+5184];
	ld.v4.f32 	{%f898, %f899, %f900, %f901}, [%rd72+11264];
	ld.v4.f32 	{%f902, %f903, %f904, %f905}, [%rd72+11392];
	ld.v4.f32 	{%f906, %f907, %f908, %f909}, [%rd74+5632];
	ld.v4.f32 	{%f910, %f911, %f912, %f913}, [%rd74+5696];
	ld.v4.f32 	{%f914, %f915, %f916, %f917}, [%rd72+12288];
	ld.v4.f32 	{%f918, %f919, %f920, %f921}, [%rd72+12416];
	ld.v4.f32 	{%f922, %f923, %f924, %f925}, [%rd74+6144];
	ld.v4.f32 	{%f926, %f927, %f928, %f929}, [%rd74+6208];
	ld.v4.f32 	{%f930, %f931, %f932, %f933}, [%rd72+13312];
	ld.v4.f32 	{%f934, %f935, %f936, %f937}, [%rd72+13440];
	ld.v4.f32 	{%f938, %f939, %f940, %f941}, [%rd74+6656];
	ld.v4.f32 	{%f942, %f943, %f944, %f945}, [%rd74+6720];
	ld.v4.f32 	{%f946, %f947, %f948, %f949}, [%rd72+14336];
	ld.v4.f32 	{%f950, %f951, %f952, %f953}, [%rd72+14464];
	ld.v4.f32 	{%f954, %f955, %f956, %f957}, [%rd74+7168];
	ld.v4.f32 	{%f958, %f959, %f960, %f961}, [%rd74+7232];
	ld.v4.f32 	{%f962, %f963, %f964, %f965}, [%rd72+15360];
	ld.v4.f32 	{%f966, %f967, %f968, %f969}, [%rd72+15488];
	ld.v4.f32 	{%f970, %f971, %f972, %f973}, [%rd74+7680];
	ld.v4.f32 	{%f974, %f975, %f976, %f977}, [%rd74+7744];
	fma.rn.f32 	%f978, %f850, %f858, %f786;
	fma.rn.f32 	%f979, %f850, %f859, %f787;
	fma.rn.f32 	%f980, %f850, %f860, %f788;
	fma.rn.f32 	%f981, %f850, %f861, %f789;
	fma.rn.f32 	%f982, %f850, %f862, %f790;
	fma.rn.f32 	%f983, %f850, %f863, %f791;
	fma.rn.f32 	%f984, %f850, %f864, %f792;
	fma.rn.f32 	%f985, %f850, %f865, %f793;
	fma.rn.f32 	%f986, %f851, %f858, %f794;
	fma.rn.f32 	%f987, %f851, %f859, %f795;
	fma.rn.f32 	%f988, %f851, %f860, %f796;
	fma.rn.f32 	%f989, %f851, %f861, %f797;
	fma.rn.f32 	%f990, %f851, %f862, %f798;
	fma.rn.f32 	%f991, %f851, %f863, %f799;
	fma.rn.f32 	%f992, %f851, %f864, %f800;
	fma.rn.f32 	%f993, %f851, %f865, %f801;
	fma.rn.f32 	%f994, %f852, %f858, %f802;
	fma.rn.f32 	%f995, %f852, %f859, %f803;
	fma.rn.f32 	%f996, %f852, %f860, %f804;
	fma.rn.f32 	%f997, %f852, %f861, %f805;
	fma.rn.f32 	%f998, %f852, %f862, %f806;
	fma.rn.f32 	%f999, %f852, %f863, %f807;
	fma.rn.f32 	%f1000, %f852, %f864, %f808;
	fma.rn.f32 	%f1001, %f852, %f865, %f809;
	fma.rn.f32 	%f1002, %f853, %f858, %f810;
	fma.rn.f32 	%f1003, %f853, %f859, %f811;
	fma.rn.f32 	%f1004, %f853, %f860, %f812;
	fma.rn.f32 	%f1005, %f853, %f861, %f813;
	fma.rn.f32 	%f1006, %f853, %f862, %f814;
	fma.rn.f32 	%f1007, %f853, %f863, %f815;
	fma.rn.f32 	%f1008, %f853, %f864, %f816;
	fma.rn.f32 	%f1009, %f853, %f865, %f817;
	fma.rn.f32 	%f1010, %f854, %f858, %f818;
	fma.rn.f32 	%f1011, %f854, %f859, %f819;
	fma.rn.f32 	%f1012, %f854, %f860, %f820;
	fma.rn.f32 	%f1013, %f854, %f861, %f821;
	fma.rn.f32 	%f1014, %f854, %f862, %f822;
	fma.rn.f32 	%f1015, %f854, %f863, %f823;
	fma.rn.f32 	%f1016, %f854, %f864, %f824;
	fma.rn.f32 	%f1017, %f854, %f865, %f825;
	fma.rn.f32 	%f1018, %f855, %f858, %f826;
	fma.rn.f32 	%f1019, %f855, %f859, %f827;
	fma.rn.f32 	%f1020, %f855, %f860, %f828;
	fma.rn.f32 	%f1021, %f855, %f861, %f829;
	fma.rn.f32 	%f1022, %f855, %f862, %f830;
	fma.rn.f32 	%f1023, %f855, %f863, %f831;
	fma.rn.f32 	%f1024, %f855, %f864, %f832;
	fma.rn.f32 	%f1025, %f855, %f865, %f833;
	fma.rn.f32 	%f1026, %f856, %f858, %f834;
	fma.rn.f32 	%f1027, %f856, %f859, %f835;
	fma.rn.f32 	%f1028, %f856, %f860, %f836;
	fma.rn.f32 	%f1029, %f856, %f861, %f837;
	fma.rn.f32 	%f1030, %f856, %f862, %f838;
	fma.rn.f32 	%f1031, %f856, %f863, %f839;
	fma.rn.f32 	%f1032, %f856, %f864, %f840;
	fma.rn.f32 	%f1033, %f856, %f865, %f841;
	fma.rn.f32 	%f1034, %f857, %f858, %f842;
	fma.rn.f32 	%f1035, %f857, %f859, %f843;
	fma.rn.f32 	%f1036, %f857, %f860, %f844;
	fma.rn.f32 	%f1037, %f857, %f861, %f845;
	fma.rn.f32 	%f1038, %f857, %f862, %f846;
	fma.rn.f32 	%f1039, %f857, %f863, %f847;
	fma.rn.f32 	%f1040, %f857, %f864, %f848;
	fma.rn.f32 	%f1041, %f857, %f865, %f849;
	fma.rn.f32 	%f1042, %f866, %f874, %f978;
	fma.rn.f32 	%f1043, %f866, %f875, %f979;
	fma.rn.f32 	%f1044, %f866, %f876, %f980;
	fma.rn.f32 	%f1045, %f866, %f877, %f981;
	fma.rn.f32 	%f1046, %f866, %f878, %f982;
	fma.rn.f32 	%f1047, %f866, %f879, %f983;
	fma.rn.f32 	%f1048, %f866, %f880, %f984;
	fma.rn.f32 	%f1049, %f866, %f881, %f985;
	fma.rn.f32 	%f1050, %f867, %f874, %f986;
	fma.rn.f32 	%f1051, %f867, %f875, %f987;
	fma.rn.f32 	%f1052, %f867, %f876, %f988;
	fma.rn.f32 	%f1053, %f867, %f877, %f989;
	fma.rn.f32 	%f1054, %f867, %f878, %f990;
	fma.rn.f32 	%f1055, %f867, %f879, %f991;
	fma.rn.f32 	%f1056, %f867, %f880, %f992;
	fma.rn.f32 	%f1057, %f867, %f881, %f993;
	fma.rn.f32 	%f1058, %f868, %f874, %f994;
	fma.rn.f32 	%f1059, %f868, %f875, %f995;
	fma.rn.f32 	%f1060, %f868, %f876, %f996;
	fma.rn.f32 	%f1061, %f868, %f877, %f997;
	fma.rn.f32 	%f1062, %f868, %f878, %f998;
	fma.rn.f32 	%f1063, %f868, %f879, %f999;
	fma.rn.f32 	%f1064, %f868, %f880, %f1000;
	fma.rn.f32 	%f1065, %f868, %f881, %f1001;
	fma.rn.f32 	%f1066, %f869, %f874, %f1002;
	fma.rn.f32 	%f1067, %f869, %f875, %f1003;
	fma.rn.f32 	%f1068, %f869, %f876, %f1004;
	fma.rn.f32 	%f1069, %f869, %f877, %f1005;
	fma.rn.f32 	%f1070, %f869, %f878, %f1006;
	fma.rn.f32 	%f1071, %f869, %f879, %f1007;
	fma.rn.f32 	%f1072, %f869, %f880, %f1008;
	fma.rn.f32 	%f1073, %f869, %f881, %f1009;
	fma.rn.f32 	%f1074, %f870, %f874, %f1010;
	fma.rn.f32 	%f1075, %f870, %f875, %f1011;
	fma.rn.f32 	%f1076, %f870, %f876, %f1012;
	fma.rn.f32 	%f1077, %f870, %f877, %f1013;
	fma.rn.f32 	%f1078, %f870, %f878, %f1014;
	fma.rn.f32 	%f1079, %f870, %f879, %f1015;
	fma.rn.f32 	%f1080, %f870, %f880, %f1016;
	fma.rn.f32 	%f1081, %f870, %f881, %f1017;
	fma.rn.f32 	%f1082, %f871, %f874, %f1018;
	fma.rn.f32 	%f1083, %f871, %f875, %f1019;
	fma.rn.f32 	%f1084, %f871, %f876, %f1020;
	fma.rn.f32 	%f1085, %f871, %f877, %f1021;
	fma.rn.f32 	%f1086, %f871, %f878, %f1022;
	fma.rn.f32 	%f1087, %f871, %f879, %f1023;
	fma.rn.f32 	%f1088, %f871, %f880, %f1024;
	fma.rn.f32 	%f1089, %f871, %f881, %f1025;
	fma.rn.f32 	%f1090, %f872, %f874, %f1026;
	fma.rn.f32 	%f1091, %f872, %f875, %f1027;
	fma.rn.f32 	%f1092, %f872, %f876, %f1028;
	fma.rn.f32 	%f1093, %f872, %f877, %f1029;
	fma.rn.f32 	%f1094, %f872, %f878, %f1030;
	fma.rn.f32 	%f1095, %f872, %f879, %f1031;
	fma.rn.f32 	%f1096, %f872, %f880, %f1032;
	fma.rn.f32 	%f1097, %f872, %f881, %f1033;
	fma.rn.f32 	%f1098, %f873, %f874, %f1034;
	fma.rn.f32 	%f1099, %f873, %f875, %f1035;
	fma.rn.f32 	%f1100, %f873, %f876, %f1036;
	fma.rn.f32 	%f1101, %f873, %f877, %f1037;
	fma.rn.f32 	%f1102, %f873, %f878, %f1038;
	fma.rn.f32 	%f1103, %f873, %f879, %f1039;
	fma.rn.f32 	%f1104, %f873, %f880, %f1040;
	fma.rn.f32 	%f1105, %f873, %f881, %f1041;
	fma.rn.f32 	%f1106, %f882, %f890, %f1042;
	fma.rn.f32 	%f1107, %f882, %f891, %f1043;
	fma.rn.f32 	%f1108, %f882, %f892, %f1044;
	fma.rn.f32 	%f1109, %f882, %f893, %f1045;
	fma.rn.f32 	%f1110, %f882, %f894, %f1046;
	fma.rn.f32 	%f1111, %f882, %f895, %f1047;
	fma.rn.f32 	%f1112, %f882, %f896, %f1048;
	fma.rn.f32 	%f1113, %f882, %f897, %f1049;
	fma.rn.f32 	%f1114, %f883, %f890, %f1050;
	fma.rn.f32 	%f1115, %f883, %f891, %f1051;
	fma.rn.f32 	%f1116, %f883, %f892, %f1052;
	fma.rn.f32 	%f1117, %f883, %f893, %f1053;
	fma.rn.f32 	%f1118, %f883, %f894, %f1054;
	fma.rn.f32 	%f1119, %f883, %f895, %f1055;
	fma.rn.f32 	%f1120, %f883, %f896, %f1056;
	fma.rn.f32 	%f1121, %f883, %f897, %f1057;
	fma.rn.f32 	%f1122, %f884, %f890, %f1058;
	fma.rn.f32 	%f1123, %f884, %f891, %f1059;
	fma.rn.f32 	%f1124, %f884, %f892, %f1060;
	fma.rn.f32 	%f1125, %f884, %f893, %f1061;
	fma.rn.f32 	%f1126, %f884, %f894, %f1062;
	fma.rn.f32 	%f1127, %f884, %f895, %f1063;
	fma.rn.f32 	%f1128, %f884, %f896, %f1064;
	fma.rn.f32 	%f1129, %f884, %f897, %f1065;
	fma.rn.f32 	%f1130, %f885, %f890, %f1066;
	fma.rn.f32 	%f1131, %f885, %f891, %f1067;
	fma.rn.f32 	%f1132, %f885, %f892, %f1068;
	fma.rn.f32 	%f1133, %f885, %f893, %f1069;
	fma.rn.f32 	%f1134, %f885, %f894, %f1070;
	fma.rn.f32 	%f1135, %f885, %f895, %f1071;
	fma.rn.f32 	%f1136, %f885, %f896, %f1072;
	fma.rn.f32 	%f1137, %f885, %f897, %f1073;
	fma.rn.f32 	%f1138, %f886, %f890, %f1074;
	fma.rn.f32 	%f1139, %f886, %f891, %f1075;
	fma.rn.f32 	%f1140, %f886, %f892, %f1076;
	fma.rn.f32 	%f1141, %f886, %f893, %f1077;
	fma.rn.f32 	%f1142, %f886, %f894, %f1078;
	fma.rn.f32 	%f1143, %f886, %f895, %f1079;
	fma.rn.f32 	%f1144, %f886, %f896, %f1080;
	fma.rn.f32 	%f1145, %f886, %f897, %f1081;
	fma.rn.f32 	%f1146, %f887, %f890, %f1082;
	fma.rn.f32 	%f1147, %f887, %f891, %f1083;
	fma.rn.f32 	%f1148, %f887, %f892, %f1084;
	fma.rn.f32 	%f1149, %f887, %f893, %f1085;
	fma.rn.f32 	%f1150, %f887, %f894, %f1086;
	fma.rn.f32 	%f1151, %f887, %f895, %f1087;
	fma.rn.f32 	%f1152, %f887, %f896, %f1088;
	fma.rn.f32 	%f1153, %f887, %f897, %f1089;
	fma.rn.f32 	%f1154, %f888, %f890, %f1090;
	fma.rn.f32 	%f1155, %f888, %f891, %f1091;
	fma.rn.f32 	%f1156, %f888, %f892, %f1092;
	fma.rn.f32 	%f1157, %f888, %f893, %f1093;
	fma.rn.f32 	%f1158, %f888, %f894, %f1094;
	fma.rn.f32 	%f1159, %f888, %f895, %f1095;
	fma.rn.f32 	%f1160, %f888, %f896, %f1096;
	fma.rn.f32 	%f1161, %f888, %f897, %f1097;
	fma.rn.f32 	%f1162, %f889, %f890, %f1098;
	fma.rn.f32 	%f1163, %f889, %f891, %f1099;
	fma.rn.f32 	%f1164, %f889, %f892, %f1100;
	fma.rn.f32 	%f1165, %f889, %f893, %f1101;
	fma.rn.f32 	%f1166, %f889, %f894, %f1102;
	fma.rn.f32 	%f1167, %f889, %f895, %f1103;
	fma.rn.f32 	%f1168, %f889, %f896, %f1104;
	fma.rn.f32 	%f1169, %f889, %f897, %f1105;
	fma.rn.f32 	%f1170, %f898, %f906, %f1106;
	fma.rn.f32 	%f1171, %f898, %f907, %f1107;
	fma.rn.f32 	%f1172, %f898, %f908, %f1108;
	fma.rn.f32 	%f1173, %f898, %f909, %f1109;
	fma.rn.f32 	%f1174, %f898, %f910, %f1110;
	fma.rn.f32 	%f1175, %f898, %f911, %f1111;
	fma.rn.f32 	%f1176, %f898, %f912, %f1112;
	fma.rn.f32 	%f1177, %f898, %f913, %f1113;
	fma.rn.f32 	%f1178, %f899, %f906, %f1114;
	fma.rn.f32 	%f1179, %f899, %f907, %f1115;
	fma.rn.f32 	%f1180, %f899, %f908, %f1116;
	fma.rn.f32 	%f1181, %f899, %f909, %f1117;
	fma.rn.f32 	%f1182, %f899, %f910, %f1118;
	fma.rn.f32 	%f1183, %f899, %f911, %f1119;
	fma.rn.f32 	%f1184, %f899, %f912, %f1120;
	fma.rn.f32 	%f1185, %f899, %f913, %f1121;
	fma.rn.f32 	%f1186, %f900, %f906, %f1122;
	fma.rn.f32 	%f1187, %f900, %f907, %f1123;
	fma.rn.f32 	%f1188, %f900, %f908, %f1124;
	fma.rn.f32 	%f1189, %f900, %f909, %f1125;
	fma.rn.f32 	%f1190, %f900, %f910, %f1126;
	fma.rn.f32 	%f1191, %f900, %f911, %f1127;
	fma.rn.f32 	%f1192, %f900, %f912, %f1128;
	fma.rn.f32 	%f1193, %f900, %f913, %f1129;
	fma.rn.f32 	%f1194, %f901, %f906, %f1130;
	fma.rn.f32 	%f1195, %f901, %f907, %f1131;
	fma.rn.f32 	%f1196, %f901, %f908, %f1132;
	fma.rn.f32 	%f1197, %f901, %f909, %f1133;
	fma.rn.f32 	%f1198, %f901, %f910, %f1134;
	fma.rn.f32 	%f1199, %f901, %f911, %f1135;
	fma.rn.f32 	%f1200, %f901, %f912, %f1136;
	fma.rn.f32 	%f1201, %f901, %f913, %f1137;
	fma.rn.f32 	%f1202, %f902, %f906, %f1138;
	fma.rn.f32 	%f1203, %f902, %f907, %f1139;
	fma.rn.f32 	%f1204, %f902, %f908, %f1140;
	fma.rn.f32 	%f1205, %f902, %f909, %f1141;
	fma.rn.f32 	%f1206, %f902, %f910, %f1142;
	fma.rn.f32 	%f1207, %f902, %f911, %f1143;
	fma.rn.f32 	%f1208, %f902, %f912, %f1144;
	fma.rn.f32 	%f1209, %f902, %f913, %f1145;
	fma.rn.f32 	%f1210, %f903, %f906, %f1146;
	fma.rn.f32 	%f1211, %f903, %f907, %f1147;
	fma.rn.f32 	%f1212, %f903, %f908, %f1148;
	fma.rn.f32 	%f1213, %f903, %f909, %f1149;
	fma.rn.f32 	%f1214, %f903, %f910, %f1150;
	fma.rn.f32 	%f1215, %f903, %f911, %f1151;
	fma.rn.f32 	%f1216, %f903, %f912, %f1152;
	fma.rn.f32 	%f1217, %f903, %f913, %f1153;
	fma.rn.f32 	%f1218, %f904, %f906, %f1154;
	fma.rn.f32 	%f1219, %f904, %f907, %f1155;
	fma.rn.f32 	%f1220, %f904, %f908, %f1156;
	fma.rn.f32 	%f1221, %f904, %f909, %f1157;
	fma.rn.f32 	%f1222, %f904, %f910, %f1158;
	fma.rn.f32 	%f1223, %f904, %f911, %f1159;
	fma.rn.f32 	%f1224, %f904, %f912, %f1160;
	fma.rn.f32 	%f1225, %f904, %f913, %f1161;
	fma.rn.f32 	%f1226, %f905, %f906, %f1162;
	fma.rn.f32 	%f1227, %f905, %f907, %f1163;
	fma.rn.f32 	%f1228, %f905, %f908, %f1164;
	fma.rn.f32 	%f1229, %f905, %f909, %f1165;
	fma.rn.f32 	%f1230, %f905, %f910, %f1166;
	fma.rn.f32 	%f1231, %f905, %f911, %f1167;
	fma.rn.f32 	%f1232, %f905, %f912, %f1168;
	fma.rn.f32 	%f1233, %f905, %f913, %f1169;
	fma.rn.f32 	%f1234, %f914, %f922, %f1170;
	fma.rn.f32 	%f1235, %f914, %f923, %f1171;
	fma.rn.f32 	%f1236, %f914, %f924, %f1172;
	fma.rn.f32 	%f1237, %f914, %f925, %f1173;
	fma.rn.f32 	%f1238, %f914, %f926, %f1174;
	fma.rn.f32 	%f1239, %f914, %f927, %f1175;
	fma.rn.f32 	%f1240, %f914, %f928, %f1176;
	fma.rn.f32 	%f1241, %f914, %f929, %f1177;
	fma.rn.f32 	%f1242, %f915, %f922, %f1178;
	fma.rn.f32 	%f1243, %f915, %f923, %f1179;
	fma.rn.f32 	%f1244, %f915, %f924, %f1180;
	fma.rn.f32 	%f1245, %f915, %f925, %f1181;
	fma.rn.f32 	%f1246, %f915, %f926, %f1182;
	fma.rn.f32 	%f1247, %f915, %f927, %f1183;
	fma.rn.f32 	%f1248, %f915, %f928, %f1184;
	fma.rn.f32 	%f1249, %f915, %f929, %f1185;
	fma.rn.f32 	%f1250, %f916, %f922, %f1186;
	fma.rn.f32 	%f1251, %f916, %f923, %f1187;
	fma.rn.f32 	%f1252, %f916, %f924, %f1188;
	fma.rn.f32 	%f1253, %f916, %f925, %f1189;
	fma.rn.f32 	%f1254, %f916, %f926, %f1190;
	fma.rn.f32 	%f1255, %f916, %f927, %f1191;
	fma.rn.f32 	%f1256, %f916, %f928, %f1192;
	fma.rn.f32 	%f1257, %f916, %f929, %f1193;
	fma.rn.f32 	%f1258, %f917, %f922, %f1194;
	fma.rn.f32 	%f1259, %f917, %f923, %f1195;
	fma.rn.f32 	%f1260, %f917, %f924, %f1196;
	fma.rn.f32 	%f1261, %f917, %f925, %f1197;
	fma.rn.f32 	%f1262, %f917, %f926, %f1198;
	fma.rn.f32 	%f1263, %f917, %f927, %f1199;
	fma.rn.f32 	%f1264, %f917, %f928, %f1200;
	fma.rn.f32 	%f1265, %f917, %f929, %f1201;
	fma.rn.f32 	%f1266, %f918, %f922, %f1202;
	fma.rn.f32 	%f1267, %f918, %f923, %f1203;
	fma.rn.f32 	%f1268, %f918, %f924, %f1204;
	fma.rn.f32 	%f1269, %f918, %f925, %f1205;
	fma.rn.f32 	%f1270, %f918, %f926, %f1206;
	fma.rn.f32 	%f1271, %f918, %f927, %f1207;
	fma.rn.f32 	%f1272, %f918, %f928, %f1208;
	fma.rn.f32 	%f1273, %f918, %f929, %f1209;
	fma.rn.f32 	%f1274, %f919, %f922, %f1210;
	fma.rn.f32 	%f1275, %f919, %f923, %f1211;
	fma.rn.f32 	%f1276, %f919, %f924, %f1212;
	fma.rn.f32 	%f1277, %f919, %f925, %f1213;
	fma.rn.f32 	%f1278, %f919, %f926, %f1214;
	fma.rn.f32 	%f1279, %f919, %f927, %f1215;
	fma.rn.f32 	%f1280, %f919, %f928, %f1216;
	fma.rn.f32 	%f1281, %f919, %f929, %f1217;
	fma.rn.f32 	%f1282, %f920, %f922, %f1218;
	fma.rn.f32 	%f1283, %f920, %f923, %f1219;
	fma.rn.f32 	%f1284, %f920, %f924, %f1220;
	fma.rn.f32 	%f1285, %f920, %f925, %f1221;
	fma.rn.f32 	%f1286, %f920, %f926, %f1222;
	fma.rn.f32 	%f1287, %f920, %f927, %f1223;
	fma.rn.f32 	%f1288, %f920, %f928, %f1224;
	fma.rn.f32 	%f1289, %f920, %f929, %f1225;
	fma.rn.f32 	%f1290, %f921, %f922, %f1226;
	fma.rn.f32 	%f1291, %f921, %f923, %f1227;
	fma.rn.f32 	%f1292, %f921, %f924, %f1228;
	fma.rn.f32 	%f1293, %f921, %f925, %f1229;
	fma.rn.f32 	%f1294, %f921, %f926, %f1230;
	fma.rn.f32 	%f1295, %f921, %f927, %f1231;
	fma.rn.f32 	%f1296, %f921, %f928, %f1232;
	fma.rn.f32 	%f1297, %f921, %f929, %f1233;
	fma.rn.f32 	%f1298, %f930, %f938, %f1234;
	fma.rn.f32 	%f1299, %f930, %f939, %f1235;
	fma.rn.f32 	%f1300, %f930, %f940, %f1236;
	fma.rn.f32 	%f1301, %f930, %f941, %f1237;
	fma.rn.f32 	%f1302, %f930, %f942, %f1238;
	fma.rn.f32 	%f1303, %f930, %f943, %f1239;
	fma.rn.f32 	%f1304, %f930, %f944, %f1240;
	fma.rn.f32 	%f1305, %f930, %f945, %f1241;
	fma.rn.f32 	%f1306, %f931, %f938, %f1242;
	fma.rn.f32 	%f1307, %f931, %f939, %f1243;
	fma.rn.f32 	%f1308, %f931, %f940, %f1244;
	fma.rn.f32 	%f1309, %f931, %f941, %f1245;
	fma.rn.f32 	%f1310, %f931, %f942, %f1246;
	fma.rn.f32 	%f1311, %f931, %f943, %f1247;
	fma.rn.f32 	%f1312, %f931, %f944, %f1248;
	fma.rn.f32 	%f1313, %f931, %f945, %f1249;
	fma.rn.f32 	%f1314, %f932, %f938, %f1250;
	fma.rn.f32 	%f1315, %f932, %f939, %f1251;
	fma.rn.f32 	%f1316, %f932, %f940, %f1252;
	fma.rn.f32 	%f1317, %f932, %f941, %f1253;
	fma.rn.f32 	%f1318, %f932, %f942, %f1254;
	fma.rn.f32 	%f1319, %f932, %f943, %f1255;
	fma.rn.f32 	%f1320, %f932, %f944, %f1256;
	fma.rn.f32 	%f1321, %f932, %f945, %f1257;
	fma.rn.f32 	%f1322, %f933, %f938, %f1258;
	fma.rn.f32 	%f1323, %f933, %f939, %f1259;
	fma.rn.f32 	%f1324, %f933, %f940, %f1260;
	fma.rn.f32 	%f1325, %f933, %f941, %f1261;
	fma.rn.f32 	%f1326, %f933, %f942, %f1262;
	fma.rn.f32 	%f1327, %f933, %f943, %f1263;
	fma.rn.f32 	%f1328, %f933, %f944, %f1264;
	fma.rn.f32 	%f1329, %f933, %f945, %f1265;
	fma.rn.f32 	%f1330, %f934, %f938, %f1266;
	fma.rn.f32 	%f1331, %f934, %f939, %f1267;
	fma.rn.f32 	%f1332, %f934, %f940, %f1268;
	fma.rn.f32 	%f1333, %f934, %f941, %f1269;
	fma.rn.f32 	%f1334, %f934, %f942, %f1270;
	fma.rn.f32 	%f1335, %f934, %f943, %f1271;
	fma.rn.f32 	%f1336, %f934, %f944, %f1272;
	fma.rn.f32 	%f1337, %f934, %f945, %f1273;
	fma.rn.f32 	%f1338, %f935, %f938, %f1274;
	fma.rn.f32 	%f1339, %f935, %f939, %f1275;
	fma.rn.f32 	%f1340, %f935, %f940, %f1276;
	fma.rn.f32 	%f1341, %f935, %f941, %f1277;
	fma.rn.f32 	%f1342, %f935, %f942, %f1278;
	fma.rn.f32 	%f1343, %f935, %f943, %f1279;
	fma.rn.f32 	%f1344, %f935, %f944, %f1280;
	fma.rn.f32 	%f1345, %f935, %f945, %f1281;
	fma.rn.f32 	%f1346, %f936, %f938, %f1282;
	fma.rn.f32 	%f1347, %f936, %f939, %f1283;
	fma.rn.f32 	%f1348, %f936, %f940, %f1284;
	fma.rn.f32 	%f1349, %f936, %f941, %f1285;
	fma.rn.f32 	%f1350, %f936, %f942, %f1286;
	fma.rn.f32 	%f1351, %f936, %f943, %f1287;
	fma.rn.f32 	%f1352, %f936, %f944, %f1288;
	fma.rn.f32 	%f1353, %f936, %f945, %f1289;
	fma.rn.f32 	%f1354, %f937, %f938, %f1290;
	fma.rn.f32 	%f1355, %f937, %f939, %f1291;
	fma.rn.f32 	%f1356, %f937, %f940, %f1292;
	fma.rn.f32 	%f1357, %f937, %f941, %f1293;
	fma.rn.f32 	%f1358, %f937, %f942, %f1294;
	fma.rn.f32 	%f1359, %f937, %f943, %f1295;
	fma.rn.f32 	%f1360, %f937, %f944, %f1296;
	fma.rn.f32 	%f1361, %f937, %f945, %f1297;
	fma.rn.f32 	%f1362, %f946, %f954, %f1298;
	fma.rn.f32 	%f1363, %f946, %f955, %f1299;
	fma.rn.f32 	%f1364, %f946, %f956, %f1300;
	fma.rn.f32 	%f1365, %f946, %f957, %f1301;
	fma.rn.f32 	%f1366, %f946, %f958, %f1302;
	fma.rn.f32 	%f1367, %f946, %f959, %f1303;
	fma.rn.f32 	%f1368, %f946, %f960, %f1304;
	fma.rn.f32 	%f1369, %f946, %f961, %f1305;
	fma.rn.f32 	%f1370, %f947, %f954, %f1306;
	fma.rn.f32 	%f1371, %f947, %f955, %f1307;
	fma.rn.f32 	%f1372, %f947, %f956, %f1308;
	fma.rn.f32 	%f1373, %f947, %f957, %f1309;
	fma.rn.f32 	%f1374, %f947, %f958, %f1310;
	fma.rn.f32 	%f1375, %f947, %f959, %f1311;
	fma.rn.f32 	%f1376, %f947, %f960, %f1312;
	fma.rn.f32 	%f1377, %f947, %f961, %f1313;
	fma.rn.f32 	%f1378, %f948, %f954, %f1314;
	fma.rn.f32 	%f1379, %f948, %f955, %f1315;
	fma.rn.f32 	%f1380, %f948, %f956, %f1316;
	fma.rn.f32 	%f1381, %f948, %f957, %f1317;
	fma.rn.f32 	%f1382, %f948, %f958, %f1318;
	fma.rn.f32 	%f1383, %f948, %f959, %f1319;
	fma.rn.f32 	%f1384, %f948, %f960, %f1320;
	fma.rn.f32 	%f1385, %f948, %f961, %f1321;
	fma.rn.f32 	%f1386, %f949, %f954, %f1322;
	fma.rn.f32 	%f1387, %f949, %f955, %f1323;
	fma.rn.f32 	%f1388, %f949, %f956, %f1324;
	fma.rn.f32 	%f1389, %f949, %f957, %f1325;
	fma.rn.f32 	%f1390, %f949, %f958, %f1326;
	fma.rn.f32 	%f1391, %f949, %f959, %f1327;
	fma.rn.f32 	%f1392, %f949, %f960, %f1328;
	fma.rn.f32 	%f1393, %f949, %f961, %f1329;
	fma.rn.f32 	%f1394, %f950, %f954, %f1330;
	fma.rn.f32 	%f1395, %f950, %f955, %f1331;
	fma.rn.f32 	%f1396, %f950, %f956, %f1332;
	fma.rn.f32 	%f1397, %f950, %f957, %f1333;
	fma.rn.f32 	%f1398, %f950, %f958, %f1334;
	fma.rn.f32 	%f1399, %f950, %f959, %f1335;
	fma.rn.f32 	%f1400, %f950, %f960, %f1336;
	fma.rn.f32 	%f1401, %f950, %f961, %f1337;
	fma.rn.f32 	%f1402, %f951, %f954, %f1338;
	fma.rn.f32 	%f1403, %f951, %f955, %f1339;
	fma.rn.f32 	%f1404, %f951, %f956, %f1340;
	fma.rn.f32 	%f1405, %f951, %f957, %f1341;
	fma.rn.f32 	%f1406, %f951, %f958, %f1342;
	fma.rn.f32 	%f1407, %f951, %f959, %f1343;
	fma.rn.f32 	%f1408, %f951, %f960, %f1344;
	fma.rn.f32 	%f1409, %f951, %f961, %f1345;
	fma.rn.f32 	%f1410, %f952, %f954, %f1346;
	fma.rn.f32 	%f1411, %f952, %f955, %f1347;
	fma.rn.f32 	%f1412, %f952, %f956, %f1348;
	fma.rn.f32 	%f1413, %f952, %f957, %f1349;
	fma.rn.f32 	%f1414, %f952, %f958, %f1350;
	fma.rn.f32 	%f1415, %f952, %f959, %f1351;
	fma.rn.f32 	%f1416, %f952, %f960, %f1352;
	fma.rn.f32 	%f1417, %f952, %f961, %f1353;
	fma.rn.f32 	%f1418, %f953, %f954, %f1354;
	fma.rn.f32 	%f1419, %f953, %f955, %f1355;
	fma.rn.f32 	%f1420, %f953, %f956, %f1356;
	fma.rn.f32 	%f1421, %f953, %f957, %f1357;
	fma.rn.f32 	%f1422, %f953, %f958, %f1358;
	fma.rn.f32 	%f1423, %f953, %f959, %f1359;
	fma.rn.f32 	%f1424, %f953, %f960, %f1360;
	fma.rn.f32 	%f1425, %f953, %f961, %f1361;
	fma.rn.f32 	%f2705, %f962, %f970, %f1362;
	fma.rn.f32 	%f2704, %f962, %f971, %f1363;
	fma.rn.f32 	%f2703, %f962, %f972, %f1364;
	fma.rn.f32 	%f2702, %f962, %f973, %f1365;
	fma.rn.f32 	%f2701, %f962, %f974, %f1366;
	fma.rn.f32 	%f2700, %f962, %f975, %f1367;
	fma.rn.f32 	%f2699, %f962, %f976, %f1368;
	fma.rn.f32 	%f2698, %f962, %f977, %f1369;
	fma.rn.f32 	%f2697, %f963, %f970, %f1370;
	fma.rn.f32 	%f2696, %f963, %f971, %f1371;
	fma.rn.f32 	%f2695, %f963, %f972, %f1372;
	fma.rn.f32 	%f2694, %f963, %f973, %f1373;
	fma.rn.f32 	%f2693, %f963, %f974, %f1374;
	fma.rn.f32 	%f2692, %f963, %f975, %f1375;
	fma.rn.f32 	%f2691, %f963, %f976, %f1376;
	fma.rn.f32 	%f2690, %f963, %f977, %f1377;
	fma.rn.f32 	%f2689, %f964, %f970, %f1378;
	fma.rn.f32 	%f2688, %f964, %f971, %f1379;
	fma.rn.f32 	%f2687, %f964, %f972, %f1380;
	fma.rn.f32 	%f2686, %f964, %f973, %f1381;
	fma.rn.f32 	%f2685, %f964, %f974, %f1382;
	fma.rn.f32 	%f2684, %f964, %f975, %f1383;
	fma.rn.f32 	%f2683, %f964, %f976, %f1384;
	fma.rn.f32 	%f2682, %f964, %f977, %f1385;
	fma.rn.f32 	%f2681, %f965, %f970, %f1386;
	fma.rn.f32 	%f2680, %f965, %f971, %f1387;
	fma.rn.f32 	%f2679, %f965, %f972, %f1388;
	fma.rn.f32 	%f2678, %f965, %f973, %f1389;
	fma.rn.f32 	%f2677, %f965, %f974, %f1390;
	fma.rn.f32 	%f2676, %f965, %f975, %f1391;
	fma.rn.f32 	%f2675, %f965, %f976, %f1392;
	fma.rn.f32 	%f2674, %f965, %f977, %f1393;
	fma.rn.f32 	%f2673, %f966, %f970, %f1394;
	fma.rn.f32 	%f2672, %f966, %f971, %f1395;
	fma.rn.f32 	%f2671, %f966, %f972, %f1396;
	fma.rn.f32 	%f2670, %f966, %f973, %f1397;
	fma.rn.f32 	%f2669, %f966, %f974, %f1398;
	fma.rn.f32 	%f2668, %f966, %f975, %f1399;
	fma.rn.f32 	%f2667, %f966, %f976, %f1400;
	fma.rn.f32 	%f2666, %f966, %f977, %f1401;
	fma.rn.f32 	%f2665, %f967, %f970, %f1402;
	fma.rn.f32 	%f2664, %f967, %f971, %f1403;
	fma.rn.f32 	%f2663, %f967, %f972, %f1404;
	fma.rn.f32 	%f2662, %f967, %f973, %f1405;
	fma.rn.f32 	%f2661, %f967, %f974, %f1406;
	fma.rn.f32 	%f2660, %f967, %f975, %f1407;
	fma.rn.f32 	%f2659, %f967, %f976, %f1408;
	fma.rn.f32 	%f2658, %f967, %f977, %f1409;
	fma.rn.f32 	%f2657, %f968, %f970, %f1410;
	fma.rn.f32 	%f2656, %f968, %f971, %f1411;
	fma.rn.f32 	%f2655, %f968, %f972, %f1412;
	fma.rn.f32 	%f2654, %f968, %f973, %f1413;
	fma.rn.f32 	%f2653, %f968, %f974, %f1414;
	fma.rn.f32 	%f2652, %f968, %f975, %f1415;
	fma.rn.f32 	%f2651, %f968, %f976, %f1416;
	fma.rn.f32 	%f2650, %f968, %f977, %f1417;
	fma.rn.f32 	%f2649, %f969, %f970, %f1418;
	fma.rn.f32 	%f2648, %f969, %f971, %f1419;
	fma.rn.f32 	%f2647, %f969, %f972, %f1420;
	fma.rn.f32 	%f2646, %f969, %f973, %f1421;
	fma.rn.f32 	%f2645, %f969, %f974, %f1422;
	fma.rn.f32 	%f2644, %f969, %f975, %f1423;
	fma.rn.f32 	%f2643, %f969, %f976, %f1424;
	fma.rn.f32 	%f2642, %f969, %f977, %f1425;
	bar.sync 	0;
	add.s32 	%r187, %r187, 98304;
	add.s64 	%rd149, %rd149, 64;
	add.s64 	%rd148, %rd148, 64;
	setp.ne.s32 	%p11, %r22, 16;
	mov.u32 	%r188, %r22;
	mov.u32 	%r189, %r24;
	@%p11 bra 	$L__BB2_7;
	ld.param.u64 	%rd147, [_Z46sgemm_Kernel_Universal_Pipeline_TT_SpecializedILi256ELi128ELi16ELi64ELi32ELi8ELi8ELi8ELi1ELi512ELi8192ELi6144ELi4096E5uint4EvPKfS2_Pf_param_2];
	mov.u32 	%r134, %ctaid.z;
	mov.u32 	%r135, %ctaid.y;
	mul.lo.s32 	%r136, %r135, 1572864;
	mad.lo.s32 	%r137, %r134, 50331648, %r136;
	cvt.u64.u32 	%rd75, %r137;
	mov.u32 	%r138, %ctaid.x;
	shl.b32 	%r140, %r138, 7;
	cvt.u64.u32 	%rd76, %r140;
	add.s64 	%rd14, %rd75, %rd76;
	cvta.to.global.u64 	%rd15, %rd147;
	mov.u32 	%r141, %tid.y;
	mov.u32 	%r142, %ntid.x;
	mov.u32 	%r143, %tid.x;
	mad.lo.s32 	%r144, %r141, %r142, %r143;
	and.b32  	%r146, %r144, 96;
	shl.b32 	%r147, %r144, 2;
	and.b32  	%r26, %r147, 12;
	or.b32  	%r148, %r146, %r26;
	shr.u32 	%r149, %r144, 7;
	shl.b32 	%r150, %r149, 6;
	shr.u32 	%r151, %r144, 3;
	and.b32  	%r152, %r151, 3;
	shr.u32 	%r153, %r144, 1;
	and.b32  	%r27, %r153, 12;
	or.b32  	%r154, %r27, %r150;
	ld.local.u64 	%rd77, [%rd11];
	mul.wide.u32 	%rd78, %r154, 4;
	add.s64 	%rd79, %rd10, %rd78;
	ld.v4.f32 	{%f1426, %f1427, %f1428, %f1429}, [%rd79];
	ld.v4.f32 	{%f1430, %f1431, %f1432, %f1433}, [%rd79+128];
	mul.wide.u32 	%rd80, %r148, 4;
	add.s64 	%rd81, %rd77, %rd80;
	ld.v4.f32 	{%f1434, %f1435, %f1436, %f1437}, [%rd81];
	ld.v4.f32 	{%f1438, %f1439, %f1440, %f1441}, [%rd81+64];
	ld.v4.f32 	{%f1442, %f1443, %f1444, %f1445}, [%rd79+1024];
	ld.v4.f32 	{%f1446, %f1447, %f1448, %f1449}, [%rd79+1152];
	ld.v4.f32 	{%f1450, %f1451, %f1452, %f1453}, [%rd81+512];
	ld.v4.f32 	{%f1454, %f1455, %f1456, %f1457}, [%rd81+576];
	ld.v4.f32 	{%f1458, %f1459, %f1460, %f1461}, [%rd79+2048];
	ld.v4.f32 	{%f1462, %f1463, %f1464, %f1465}, [%rd79+2176];
	ld.v4.f32 	{%f1466, %f1467, %f1468, %f1469}, [%rd81+1024];
	ld.v4.f32 	{%f1470, %f1471, %f1472, %f1473}, [%rd81+1088];
	ld.v4.f32 	{%f1474, %f1475, %f1476, %f1477}, [%rd79+3072];
	ld.v4.f32 	{%f1478, %f1479, %f1480, %f1481}, [%rd79+3200];
	ld.v4.f32 	{%f1482, %f1483, %f1484, %f1485}, [%rd81+1536];
	ld.v4.f32 	{%f1486, %f1487, %f1488, %f1489}, [%rd81+1600];
	ld.v4.f32 	{%f1490, %f1491, %f1492, %f1493}, [%rd79+4096];
	ld.v4.f32 	{%f1494, %f1495, %f1496, %f1497}, [%rd79+4224];
	ld.v4.f32 	{%f1498, %f1499, %f1500, %f1501}, [%rd81+2048];
	ld.v4.f32 	{%f1502, %f1503, %f1504, %f1505}, [%rd81+2112];
	ld.v4.f32 	{%f1506, %f1507, %f1508, %f1509}, [%rd79+5120];
	ld.v4.f32 	{%f1510, %f1511, %f1512, %f1513}, [%rd79+5248];
	ld.v4.f32 	{%f1514, %f1515, %f1516, %f1517}, [%rd81+2560];
	ld.v4.f32 	{%f1518, %f1519, %f1520, %f1521}, [%rd81+2624];
	ld.v4.f32 	{%f1522, %f1523, %f1524, %f1525}, [%rd79+6144];
	ld.v4.f32 	{%f1526, %f1527, %f1528, %f1529}, [%rd79+6272];
	ld.v4.f32 	{%f1530, %f1531, %f1532, %f1533}, [%rd81+3072];
	ld.v4.f32 	{%f1534, %f1535, %f1536, %f1537}, [%rd81+3136];
	ld.v4.f32 	{%f1538, %f1539, %f1540, %f1541}, [%rd79+7168];
	ld.v4.f32 	{%f1542, %f1543, %f1544, %f1545}, [%rd79+7296];
	ld.v4.f32 	{%f1546, %f1547, %f1548, %f1549}, [%rd81+3584];
	ld.v4.f32 	{%f1550, %f1551, %f1552, %f1553}, [%rd81+3648];
	fma.rn.f32 	%f1554, %f1426, %f1434, %f2705;
	fma.rn.f32 	%f1555, %f1426, %f1435, %f2704;
	fma.rn.f32 	%f1556, %f1426, %f1436, %f2703;
	fma.rn.f32 	%f1557, %f1426, %f1437, %f2702;
	fma.rn.f32 	%f1558, %f1426, %f1438, %f2701;
	fma.rn.f32 	%f1559, %f1426, %f1439, %f2700;
	fma.rn.f32 	%f1560, %f1426, %f1440, %f2699;
	fma.rn.f32 	%f1561, %f1426, %f1441, %f2698;
	fma.rn.f32 	%f1562, %f1427, %f1434, %f2697;
	fma.rn.f32 	%f1563, %f1427, %f1435, %f2696;
	fma.rn.f32 	%f1564, %f1427, %f1436, %f2695;
	fma.rn.f32 	%f1565, %f1427, %f1437, %f2694;
	fma.rn.f32 	%f1566, %f1427, %f1438, %f2693;
	fma.rn.f32 	%f1567, %f1427, %f1439, %f2692;
	fma.rn.f32 	%f1568, %f1427, %f1440, %f2691;
	fma.rn.f32 	%f1569, %f1427, %f1441, %f2690;
	fma.rn.f32 	%f1570, %f1428, %f1434, %f2689;
	fma.rn.f32 	%f1571, %f1428, %f1435, %f2688;
	fma.rn.f32 	%f1572, %f1428, %f1436, %f2687;
	fma.rn.f32 	%f1573, %f1428, %f1437, %f2686;
	fma.rn.f32 	%f1574, %f1428, %f1438, %f2685;
	fma.rn.f32 	%f1575, %f1428, %f1439, %f2684;
	fma.rn.f32 	%f1576, %f1428, %f1440, %f2683;
	fma.rn.f32 	%f1577, %f1428, %f1441, %f2682;
	fma.rn.f32 	%f1578, %f1429, %f1434, %f2681;
	fma.rn.f32 	%f1579, %f1429, %f1435, %f2680;
	fma.rn.f32 	%f1580, %f1429, %f1436, %f2679;
	fma.rn.f32 	%f1581, %f1429, %f1437, %f2678;
	fma.rn.f32 	%f1582, %f1429, %f1438, %f2677;
	fma.rn.f32 	%f1583, %f1429, %f1439, %f2676;
	fma.rn.f32 	%f1584, %f1429, %f1440, %f2675;
	fma.rn.f32 	%f1585, %f1429, %f1441, %f2674;
	fma.rn.f32 	%f1586, %f1430, %f1434, %f2673;
	fma.rn.f32 	%f1587, %f1430, %f1435, %f2672;
	fma.rn.f32 	%f1588, %f1430, %f1436, %f2671;
	fma.rn.f32 	%f1589, %f1430, %f1437, %f2670;
	fma.rn.f32 	%f1590, %f1430, %f1438, %f2669;
	fma.rn.f32 	%f1591, %f1430, %f1439, %f2668;
	fma.rn.f32 	%f1592, %f1430, %f1440, %f2667;
	fma.rn.f32 	%f1593, %f1430, %f1441, %f2666;
	fma.rn.f32 	%f1594, %f1431, %f1434, %f2665;
	fma.rn.f32 	%f1595, %f1431, %f1435, %f2664;
	fma.rn.f32 	%f1596, %f1431, %f1436, %f2663;
	fma.rn.f32 	%f1597, %f1431, %f1437, %f2662;
	fma.rn.f32 	%f1598, %f1431, %f1438, %f2661;
	fma.rn.f32 	%f1599, %f1431, %f1439, %f2660;
	fma.rn.f32 	%f1600, %f1431, %f1440, %f2659;
	fma.rn.f32 	%f1601, %f1431, %f1441, %f2658;
	fma.rn.f32 	%f1602, %f1432, %f1434, %f2657;
	fma.rn.f32 	%f1603, %f1432, %f1435, %f2656;
	fma.rn.f32 	%f1604, %f1432, %f1436, %f2655;
	fma.rn.f32 	%f1605, %f1432, %f1437, %f2654;
	fma.rn.f32 	%f1606, %f1432, %f1438, %f2653;
	fma.rn.f32 	%f1607, %f1432, %f1439, %f2652;
	fma.rn.f32 	%f1608, %f1432, %f1440, %f2651;
	fma.rn.f32 	%f1609, %f1432, %f1441, %f2650;
	fma.rn.f32 	%f1610, %f1433, %f1434, %f2649;
	fma.rn.f32 	%f1611, %f1433, %f1435, %f2648;
	fma.rn.f32 	%f1612, %f1433, %f1436, %f2647;
	fma.rn.f32 	%f1613, %f1433, %f1437, %f2646;
	fma.rn.f32 	%f1614, %f1433, %f1438, %f2645;
	fma.rn.f32 	%f1615, %f1433, %f1439, %f2644;
	fma.rn.f32 	%f1616, %f1433, %f1440, %f2643;
	fma.rn.f32 	%f1617, %f1433, %f1441, %f2642;
	fma.rn.f32 	%f1618, %f1442, %f1450, %f1554;
	fma.rn.f32 	%f1619, %f1442, %f1451, %f1555;
	fma.rn.f32 	%f1620, %f1442, %f1452, %f1556;
	fma.rn.f32 	%f1621, %f1442, %f1453, %f1557;
	fma.rn.f32 	%f1622, %f1442, %f1454, %f1558;
	fma.rn.f32 	%f1623, %f1442, %f1455, %f1559;
	fma.rn.f32 	%f1624, %f1442, %f1456, %f1560;
	fma.rn.f32 	%f1625, %f1442, %f1457, %f1561;
	fma.rn.f32 	%f1626, %f1443, %f1450, %f1562;
	fma.rn.f32 	%f1627, %f1443, %f1451, %f1563;
	fma.rn.f32 	%f1628, %f1443, %f1452, %f1564;
	fma.rn.f32 	%f1629, %f1443, %f1453, %f1565;
	fma.rn.f32 	%f1630, %f1443, %f1454, %f1566;
	fma.rn.f32 	%f1631, %f1443, %f1455, %f1567;
	fma.rn.f32 	%f1632, %f1443, %f1456, %f1568;
	fma.rn.f32 	%f1633, %f1443, %f1457, %f1569;
	fma.rn.f32 	%f1634, %f1444, %f1450, %f1570;
	fma.rn.f32 	%f1635, %f1444, %f1451, %f1571;
	fma.rn.f32 	%f1636, %f1444, %f1452, %f1572;
	fma.rn.f32 	%f1637, %f1444, %f1453, %f1573;
	fma.rn.f32 	%f1638, %f1444, %f1454, %f1574;
	fma.rn.f32 	%f1639, %f1444, %f1455, %f1575;
	fma.rn.f32 	%f1640, %f1444, %f1456, %f1576;
	fma.rn.f32 	%f1641, %f1444, %f1457, %f1577;
	fma.rn.f32 	%f1642, %f1445, %f1450, %f1578;
	fma.rn.f32 	%f1643, %f1445, %f1451, %f1579;
	fma.rn.f32 	%f1644, %f1445, %f1452, %f1580;
	fma.rn.f32 	%f1645, %f1445, %f1453, %f1581;
	fma.rn.f32 	%f1646, %f1445, %f1454, %f1582;
	fma.rn.f32 	%f1647, %f1445, %f1455, %f1583;
	fma.rn.f32 	%f1648, %f1445, %f1456, %f1584;
	fma.rn.f32 	%f1649, %f1445, %f1457, %f1585;
	fma.rn.f32 	%f1650, %f1446, %f1450, %f1586;
	fma.rn.f32 	%f1651, %f1446, %f1451, %f1587;
	fma.rn.f32 	%f1652, %f1446, %f1452, %f1588;
	fma.rn.f32 	%f1653, %f1446, %f1453, %f1589;
	fma.rn.f32 	%f1654, %f1446, %f1454, %f1590;
	fma.rn.f32 	%f1655, %f1446, %f1455, %f1591;
	fma.rn.f32 	%f1656, %f1446, %f1456, %f1592;
	fma.rn.f32 	%f1657, %f1446, %f1457, %f1593;
	fma.rn.f32 	%f1658, %f1447, %f1450, %f1594;
	fma.rn.f32 	%f1659, %f1447, %f1451, %f1595;
	fma.rn.f32 	%f1660, %f1447, %f1452, %f1596;
	fma.rn.f32 	%f1661, %f1447, %f1453, %f1597;
	fma.rn.f32 	%f1662, %f1447, %f1454, %f1598;
	fma.rn.f32 	%f1663, %f1447, %f1455, %f1599;
	fma.rn.f32 	%f1664, %f1447, %f1456, %f1600;
	fma.rn.f32 	%f1665, %f1447, %f1457, %f1601;
	fma.rn.f32 	%f1666, %f1448, %f1450, %f1602;
	fma.rn.f32 	%f1667, %f1448, %f1451, %f1603;
	fma.rn.f32 	%f1668, %f1448, %f1452, %f1604;
	fma.rn.f32 	%f1669, %f1448, %f1453, %f1605;
	fma.rn.f32 	%f1670, %f1448, %f1454, %f1606;
	fma.rn.f32 	%f1671, %f1448, %f1455, %f1607;
	fma.rn.f32 	%f1672, %f1448, %f1456, %f1608;
	fma.rn.f32 	%f1673, %f1448, %f1457, %f1609;
	fma.rn.f32 	%f1674, %f1449, %f1450, %f1610;
	fma.rn.f32 	%f1675, %f1449, %f1451, %f1611;
	fma.rn.f32 	%f1676, %f1449, %f1452, %f1612;
	fma.rn.f32 	%f1677, %f1449, %f1453, %f1613;
	fma.rn.f32 	%f1678, %f1449, %f1454, %f1614;
	fma.rn.f32 	%f1679, %f1449, %f1455, %f1615;
	fma.rn.f32 	%f1680, %f1449, %f1456, %f1616;
	fma.rn.f32 	%f1681, %f1449, %f1457, %f1617;
	fma.rn.f32 	%f1682, %f1458, %f1466, %f1618;
	fma.rn.f32 	%f1683, %f1458, %f1467, %f1619;
	fma.rn.f32 	%f1684, %f1458, %f1468, %f1620;
	fma.rn.f32 	%f1685, %f1458, %f1469, %f1621;
	fma.rn.f32 	%f1686, %f1458, %f1470, %f1622;
	fma.rn.f32 	%f1687, %f1458, %f1471, %f1623;
	fma.rn.f32 	%f1688, %f1458, %f1472, %f1624;
	fma.rn.f32 	%f1689, %f1458, %f1473, %f1625;
	fma.rn.f32 	%f1690, %f1459, %f1466, %f1626;
	fma.rn.f32 	%f1691, %f1459, %f1467, %f1627;
	fma.rn.f32 	%f1692, %f1459, %f1468, %f1628;
	fma.rn.f32 	%f1693, %f1459, %f1469, %f1629;
	fma.rn.f32 	%f1694, %f1459, %f1470, %f1630;
	fma.rn.f32 	%f1695, %f1459, %f1471, %f1631;
	fma.rn.f32 	%f1696, %f1459, %f1472, %f1632;
	fma.rn.f32 	%f1697, %f1459, %f1473, %f1633;
	fma.rn.f32 	%f1698, %f1460, %f1466, %f1634;
	fma.rn.f32 	%f1699, %f1460, %f1467, %f1635;
	fma.rn.f32 	%f1700, %f1460, %f1468, %f1636;
	fma.rn.f32 	%f1701, %f1460, %f1469, %f1637;
	fma.rn.f32 	%f1702, %f1460, %f1470, %f1638;
	fma.rn.f32 	%f1703, %f1460, %f1471, %f1639;
	fma.rn.f32 	%f1704, %f1460, %f1472, %f1640;
	fma.rn.f32 	%f1705, %f1460, %f1473, %f1641;
	fma.rn.f32 	%f1706, %f1461, %f1466, %f1642;
	fma.rn.f32 	%f1707, %f1461, %f1467, %f1643;
	fma.rn.f32 	%f1708, %f1461, %f1468, %f1644;
	fma.rn.f32 	%f1709, %f1461, %f1469, %f1645;
	fma.rn.f32 	%f1710, %f1461, %f1470, %f1646;
	fma.rn.f32 	%f1711, %f1461, %f1471, %f1647;
	fma.rn.f32 	%f1712, %f1461, %f1472, %f1648;
	fma.rn.f32 	%f1713, %f1461, %f1473, %f1649;
	fma.rn.f32 	%f1714, %f1462, %f1466, %f1650;
	fma.rn.f32 	%f1715, %f1462, %f1467, %f1651;
	fma.rn.f32 	%f1716, %f1462, %f1468, %f1652;
	fma.rn.f32 	%f1717, %f1462, %f1469, %f1653;
	fma.rn.f32 	%f1718, %f1462, %f1470, %f1654;
	fma.rn.f32 	%f1719, %f1462, %f1471, %f1655;
	fma.rn.f32 	%f1720, %f1462, %f1472, %f1656;
	fma.rn.f32 	%f1721, %f1462, %f1473, %f1657;
	fma.rn.f32 	%f1722, %f1463, %f1466, %f1658;
	fma.rn.f32 	%f1723, %f1463, %f1467, %f1659;
	fma.rn.f32 	%f1724, %f1463, %f1468, %f1660;
	fma.rn.f32 	%f1725, %f1463, %f1469, %f1661;
	fma.rn.f32 	%f1726, %f1463, %f1470, %f1662;
	fma.rn.f32 	%f1727, %f1463, %f1471, %f1663;
	fma.rn.f32 	%f1728, %f1463, %f1472, %f1664;
	fma.rn.f32 	%f1729, %f1463, %f1473, %f1665;
	fma.rn.f32 	%f1730, %f1464, %f1466, %f1666;
	fma.rn.f32 	%f1731, %f1464, %f1467, %f1667;
	fma.rn.f32 	%f1732, %f1464, %f1468, %f1668;
	fma.rn.f32 	%f1733, %f1464, %f1469, %f1669;
	fma.rn.f32 	%f1734, %f1464, %f1470, %f1670;
	fma.rn.f32 	%f1735, %f1464, %f1471, %f1671;
	fma.rn.f32 	%f1736, %f1464, %f1472, %f1672;
	fma.rn.f32 	%f1737, %f1464, %f1473, %f1673;
	fma.rn.f32 	%f1738, %f1465, %f1466, %f1674;
	fma.rn.f32 	%f1739, %f1465, %f1467, %f1675;
	fma.rn.f32 	%f1740, %f1465, %f1468, %f1676;
	fma.rn.f32 	%f1741, %f1465, %f1469, %f1677;
	fma.rn.f32 	%f1742, %f1465, %f1470, %f1678;
	fma.rn.f32 	%f1743, %f1465, %f1471, %f1679;
	fma.rn.f32 	%f1744, %f1465, %f1472, %f1680;
	fma.rn.f32 	%f1745, %f1465, %f1473, %f1681;
	fma.rn.f32 	%f1746, %f1474, %f1482, %f1682;
	fma.rn.f32 	%f1747, %f1474, %f1483, %f1683;
	fma.rn.f32 	%f1748, %f1474, %f1484, %f1684;
	fma.rn.f32 	%f1749, %f1474, %f1485, %f1685;
	fma.rn.f32 	%f1750, %f1474, %f1486, %f1686;
	fma.rn.f32 	%f1751, %f1474, %f1487, %f1687;
	fma.rn.f32 	%f1752, %f1474, %f1488, %f1688;
	fma.rn.f32 	%f1753, %f1474, %f1489, %f1689;
	fma.rn.f32 	%f1754, %f1475, %f1482, %f1690;
	fma.rn.f32 	%f1755, %f1475, %f1483, %f1691;
	fma.rn.f32 	%f1756, %f1475, %f1484, %f1692;
	fma.rn.f32 	%f1757, %f1475, %f1485, %f1693;
	fma.rn.f32 	%f1758, %f1475, %f1486, %f1694;
	fma.rn.f32 	%f1759, %f1475, %f1487, %f1695;
	fma.rn.f32 	%f1760, %f1475, %f1488, %f1696;
	fma.rn.f32 	%f1761, %f1475, %f1489, %f1697;
	fma.rn.f32 	%f1762, %f1476, %f1482, %f1698;
	fma.rn.f32 	%f1763, %f1476, %f1483, %f1699;
	fma.rn.f32 	%f1764, %f1476, %f1484, %f1700;
	fma.rn.f32 	%f1765, %f1476, %f1485, %f1701;
	fma.rn.f32 	%f1766, %f1476, %f1486, %f1702;
	fma.rn.f32 	%f1767, %f1476, %f1487, %f1703;
	fma.rn.f32 	%f1768, %f1476, %f1488, %f1704;
	fma.rn.f32 	%f1769, %f1476, %f1489, %f1705;
	fma.rn.f32 	%f1770, %f1477, %f1482, %f1706;
	fma.rn.f32 	%f1771, %f1477, %f1483, %f1707;
	fma.rn.f32 	%f1772, %f1477, %f1484, %f1708;
	fma.rn.f32 	%f1773, %f1477, %f1485, %f1709;
	fma.rn.f32 	%f1774, %f1477, %f1486, %f1710;
	fma.rn.f32 	%f1775, %f1477, %f1487, %f1711;
	fma.rn.f32 	%f1776, %f1477, %f1488, %f1712;
	fma.rn.f32 	%f1777, %f1477, %f1489, %f1713;
	fma.rn.f32 	%f1778, %f1478, %f1482, %f1714;
	fma.rn.f32 	%f1779, %f1478, %f1483, %f1715;
	fma.rn.f32 	%f1780, %f1478, %f1484, %f1716;
	fma.rn.f32 	%f1781, %f1478, %f1485, %f1717;
	fma.rn.f32 	%f1782, %f1478, %f1486, %f1718;
	fma.rn.f32 	%f1783, %f1478, %f1487, %f1719;
	fma.rn.f32 	%f1784, %f1478, %f1488, %f1720;
	fma.rn.f32 	%f1785, %f1478, %f1489, %f1721;
	fma.rn.f32 	%f1786, %f1479, %f1482, %f1722;
	fma.rn.f32 	%f1787, %f1479, %f1483, %f1723;
	fma.rn.f32 	%f1788, %f1479, %f1484, %f1724;
	fma.rn.f32 	%f1789, %f1479, %f1485, %f1725;
	fma.rn.f32 	%f1790, %f1479, %f1486, %f1726;
	fma.rn.f32 	%f1791, %f1479, %f1487, %f1727;
	fma.rn.f32 	%f1792, %f1479, %f1488, %f1728;
	fma.rn.f32 	%f1793, %f1479, %f1489, %f1729;
	fma.rn.f32 	%f1794, %f1480, %f1482, %f1730;
	fma.rn.f32 	%f1795, %f1480, %f1483, %f1731;
	fma.rn.f32 	%f1796, %f1480, %f1484, %f1732;
	fma.rn.f32 	%f1797, %f1480, %f1485, %f1733;
	fma.rn.f32 	%f1798, %f1480, %f1486, %f1734;
	fma.rn.f32 	%f1799, %f1480, %f1487, %f1735;
	fma.rn.f32 	%f1800, %f1480, %f1488, %f1736;
	fma.rn.f32 	%f1801, %f1480, %f1489, %f1737;
	fma.rn.f32 	%f1802, %f1481, %f1482, %f1738;
	fma.rn.f32 	%f1803, %f1481, %f1483, %f1739;
	fma.rn.f32 	%f1804, %f1481, %f1484, %f1740;
	fma.rn.f32 	%f1805, %f1481, %f1485, %f1741;
	fma.rn.f32 	%f1806, %f1481, %f1486, %f1742;
	fma.rn.f32 	%f1807, %f1481, %f1487, %f1743;
	fma.rn.f32 	%f1808, %f1481, %f1488, %f1744;
	fma.rn.f32 	%f1809, %f1481, %f1489, %f1745;
	fma.rn.f32 	%f1810, %f1490, %f1498, %f1746;
	fma.rn.f32 	%f1811, %f1490, %f1499, %f1747;
	fma.rn.f32 	%f1812, %f1490, %f1500, %f1748;
	fma.rn.f32 	%f1813, %f1490, %f1501, %f1749;
	fma.rn.f32 	%f1814, %f1490, %f1502, %f1750;
	fma.rn.f32 	%f1815, %f1490, %f1503, %f1751;
	fma.rn.f32 	%f1816, %f1490, %f1504, %f1752;
	fma.rn.f32 	%f1817, %f1490, %f1505, %f1753;
	fma.rn.f32 	%f1818, %f1491, %f1498, %f1754;
	fma.rn.f32 	%f1819, %f1491, %f1499, %f1755;
	fma.rn.f32 	%f1820, %f1491, %f1500, %f1756;
	fma.rn.f32 	%f1821, %f1491, %f1501, %f1757;
	fma.rn.f32 	%f1822, %f1491, %f1502, %f1758;
	fma.rn.f32 	%f1823, %f1491, %f1503, %f1759;
	fma.rn.f32 	%f1824, %f1491, %f1504, %f1760;
	fma.rn.f32 	%f1825, %f1491, %f1505, %f1761;
	fma.rn.f32 	%f1826, %f1492, %f1498, %f1762;
	fma.rn.f32 	%f1827, %f1492, %f1499, %f1763;
	fma.rn.f32 	%f1828, %f1492, %f1500, %f1764;
	fma.rn.f32 	%f1829, %f1492, %f1501, %f1765;
	fma.rn.f32 	%f1830, %f1492, %f1502, %f1766;
	fma.rn.f32 	%f1831, %f1492, %f1503, %f1767;
	fma.rn.f32 	%f1832, %f1492, %f1504, %f1768;
	fma.rn.f32 	%f1833, %f1492, %f1505, %f1769;
	fma.rn.f32 	%f1834, %f1493, %f1498, %f1770;
	fma.rn.f32 	%f1835, %f1493, %f1499, %f1771;
	fma.rn.f32 	%f1836, %f1493, %f1500, %f1772;
	fma.rn.f32 	%f1837, %f1493, %f1501, %f1773;
	fma.rn.f32 	%f1838, %f1493, %f1502, %f1774;
	fma.rn.f32 	%f1839, %f1493, %f1503, %f1775;
	fma.rn.f32 	%f1840, %f1493, %f1504, %f1776;
	fma.rn.f32 	%f1841, %f1493, %f1505, %f1777;
	fma.rn.f32 	%f1842, %f1494, %f1498, %f1778;
	fma.rn.f32 	%f1843, %f1494, %f1499, %f1779;
	fma.rn.f32 	%f1844, %f1494, %f1500, %f1780;
	fma.rn.f32 	%f1845, %f1494, %f1501, %f1781;
	fma.rn.f32 	%f1846, %f1494, %f1502, %f1782;
	fma.rn.f32 	%f1847, %f1494, %f1503, %f1783;
	fma.rn.f32 	%f1848, %f1494, %f1504, %f1784;
	fma.rn.f32 	%f1849, %f1494, %f1505, %f1785;
	fma.rn.f32 	%f1850, %f1495, %f1498, %f1786;
	fma.rn.f32 	%f1851, %f1495, %f1499, %f1787;
	fma.rn.f32 	%f1852, %f1495, %f1500, %f1788;
	fma.rn.f32 	%f1853, %f1495, %f1501, %f1789;
	fma.rn.f32 	%f1854, %f1495, %f1502, %f1790;
	fma.rn.f32 	%f1855, %f1495, %f1503, %f1791;
	fma.rn.f32 	%f1856, %f1495, %f1504, %f1792;
	fma.rn.f32 	%f1857, %f1495, %f1505, %f1793;
	fma.rn.f32 	%f1858, %f1496, %f1498, %f1794;
	fma.rn.f32 	%f1859, %f1496, %f1499, %f1795;
	fma.rn.f32 	%f1860, %f1496, %f1500, %f1796;
	fma.rn.f32 	%f1861, %f1496, %f1501, %f1797;
	fma.rn.f32 	%f1862, %f1496, %f1502, %f1798;
	fma.rn.f32 	%f1863, %f1496, %f1503, %f1799;
	fma.rn.f32 	%f1864, %f1496, %f1504, %f1800;
	fma.rn.f32 	%f1865, %f1496, %f1505, %f1801;
	fma.rn.f32 	%f1866, %f1497, %f1498, %f1802;
	fma.rn.f32 	%f1867, %f1497, %f1499, %f1803;
	fma.rn.f32 	%f1868, %f1497, %f1500, %f1804;
	fma.rn.f32 	%f1869, %f1497, %f1501, %f1805;
	fma.rn.f32 	%f1870, %f1497, %f1502, %f1806;
	fma.rn.f32 	%f1871, %f1497, %f1503, %f1807;
	fma.rn.f32 	%f1872, %f1497, %f1504, %f1808;
	fma.rn.f32 	%f1873, %f1497, %f1505, %f1809;
	fma.rn.f32 	%f1874, %f1506, %f1514, %f1810;
	fma.rn.f32 	%f1875, %f1506, %f1515, %f1811;
	fma.rn.f32 	%f1876, %f1506, %f1516, %f1812;
	fma.rn.f32 	%f1877, %f1506, %f1517, %f1813;
	fma.rn.f32 	%f1878, %f1506, %f1518, %f1814;
	fma.rn.f32 	%f1879, %f1506, %f1519, %f1815;
	fma.rn.f32 	%f1880, %f1506, %f1520, %f1816;
	fma.rn.f32 	%f1881, %f1506, %f1521, %f1817;
	fma.rn.f32 	%f1882, %f1507, %f1514, %f1818;
	fma.rn.f32 	%f1883, %f1507, %f1515, %f1819;
	fma.rn.f32 	%f1884, %f1507, %f1516, %f1820;
	fma.rn.f32 	%f1885, %f1507, %f1517, %f1821;
	fma.rn.f32 	%f1886, %f1507, %f1518, %f1822;
	fma.rn.f32 	%f1887, %f1507, %f1519, %f1823;
	fma.rn.f32 	%f1888, %f1507, %f1520, %f1824;
	fma.rn.f32 	%f1889, %f1507, %f1521, %f1825;
	fma.rn.f32 	%f1890, %f1508, %f1514, %f1826;
	fma.rn.f32 	%f1891, %f1508, %f1515, %f1827;
	fma.rn.f32 	%f1892, %f1508, %f1516, %f1828;
	fma.rn.f32 	%f1893, %f1508, %f1517, %f1829;
	fma.rn.f32 	%f1894, %f1508, %f1518, %f1830;
	fma.rn.f32 	%f1895, %f1508, %f1519, %f1831;
	fma.rn.f32 	%f1896, %f1508, %f1520, %f1832;
	fma.rn.f32 	%f1897, %f1508, %f1521, %f1833;
	fma.rn.f32 	%f1898, %f1509, %f1514, %f1834;
	fma.rn.f32 	%f1899, %f1509, %f1515, %f1835;
	fma.rn.f32 	%f1900, %f1509, %f1516, %f1836;
	fma.rn.f32 	%f1901, %f1509, %f1517, %f1837;
	fma.rn.f32 	%f1902, %f1509, %f1518, %f1838;
	fma.rn.f32 	%f1903, %f1509, %f1519, %f1839;
	fma.rn.f32 	%f1904, %f1509, %f1520, %f1840;
	fma.rn.f32 	%f1905, %f1509, %f1521, %f1841;
	fma.rn.f32 	%f1906, %f1510, %f1514, %f1842;
	fma.rn.f32 	%f1907, %f1510, %f1515, %f1843;
	fma.rn.f32 	%f1908, %f1510, %f1516, %f1844;
	fma.rn.f32 	%f1909, %f1510, %f1517, %f1845;
	fma.rn.f32 	%f1910, %f1510, %f1518, %f1846;
	fma.rn.f32 	%f1911, %f1510, %f1519, %f1847;
	fma.rn.f32 	%f1912, %f1510, %f1520, %f1848;
	fma.rn.f32 	%f1913, %f1510, %f1521, %f1849;
	fma.rn.f32 	%f1914, %f1511, %f1514, %f1850;
	fma.rn.f32 	%f1915, %f1511, %f1515, %f1851;
	fma.rn.f32 	%f1916, %f1511, %f1516, %f1852;
	fma.rn.f32 	%f1917, %f1511, %f1517, %f1853;
	fma.rn.f32 	%f1918, %f1511, %f1518, %f1854;
	fma.rn.f32 	%f1919, %f1511, %f1519, %f1855;
	fma.rn.f32 	%f1920, %f1511, %f1520, %f1856;
	fma.rn.f32 	%f1921, %f1511, %f1521, %f1857;
	fma.rn.f32 	%f1922, %f1512, %f1514, %f1858;
	fma.rn.f32 	%f1923, %f1512, %f1515, %f1859;
	fma.rn.f32 	%f1924, %f1512, %f1516, %f1860;
	fma.rn.f32 	%f1925, %f1512, %f1517, %f1861;
	fma.rn.f32 	%f1926, %f1512, %f1518, %f1862;
	fma.rn.f32 	%f1927, %f1512, %f1519, %f1863;
	fma.rn.f32 	%f1928, %f1512, %f1520, %f1864;
	fma.rn.f32 	%f1929, %f1512, %f1521, %f1865;
	fma.rn.f32 	%f1930, %f1513, %f1514, %f1866;
	fma.rn.f32 	%f1931, %f1513, %f1515, %f1867;
	fma.rn.f32 	%f1932, %f1513, %f1516, %f1868;
	fma.rn.f32 	%f1933, %f1513, %f1517, %f1869;
	fma.rn.f32 	%f1934, %f1513, %f1518, %f1870;
	fma.rn.f32 	%f1935, %f1513, %f1519, %f1871;
	fma.rn.f32 	%f1936, %f1513, %f1520, %f1872;
	fma.rn.f32 	%f1937, %f1513, %f1521, %f1873;
	fma.rn.f32 	%f1938, %f1522, %f1530, %f1874;
	fma.rn.f32 	%f1939, %f1522, %f1531, %f1875;
	fma.rn.f32 	%f1940, %f1522, %f1532, %f1876;
	fma.rn.f32 	%f1941, %f1522, %f1533, %f1877;
	fma.rn.f32 	%f1942, %f1522, %f1534, %f1878;
	fma.rn.f32 	%f1943, %f1522, %f1535, %f1879;
	fma.rn.f32 	%f1944, %f1522, %f1536, %f1880;
	fma.rn.f32 	%f1945, %f1522, %f1537, %f1881;
	fma.rn.f32 	%f1946, %f1523, %f1530, %f1882;
	fma.rn.f32 	%f1947, %f1523, %f1531, %f1883;
	fma.rn.f32 	%f1948, %f1523, %f1532, %f1884;
	fma.rn.f32 	%f1949, %f1523, %f1533, %f1885;
	fma.rn.f32 	%f1950, %f1523, %f1534, %f1886;
	fma.rn.f32 	%f1951, %f1523, %f1535, %f1887;
	fma.rn.f32 	%f1952, %f1523, %f1536, %f1888;
	fma.rn.f32 	%f1953, %f1523, %f1537, %f1889;
	fma.rn.f32 	%f1954, %f1524, %f1530, %f1890;
	fma.rn.f32 	%f1955, %f1524, %f1531, %f1891;
	fma.rn.f32 	%f1956, %f1524, %f1532, %f1892;
	fma.rn.f32 	%f1957, %f1524, %f1533, %f1893;
	fma.rn.f32 	%f1958, %f1524, %f1534, %f1894;
	fma.rn.f32 	%f1959, %f1524, %f1535, %f1895;
	fma.rn.f32 	%f1960, %f1524, %f1536, %f1896;
	fma.rn.f32 	%f1961, %f1524, %f1537, %f1897;
	fma.rn.f32 	%f1962, %f1525, %f1530, %f1898;
	fma.rn.f32 	%f1963, %f1525, %f1531, %f1899;
	fma.rn.f32 	%f1964, %f1525, %f1532, %f1900;
	fma.rn.f32 	%f1965, %f1525, %f1533, %f1901;
	fma.rn.f32 	%f1966, %f1525, %f1534, %f1902;
	fma.rn.f32 	%f1967, %f1525, %f1535, %f1903;
	fma.rn.f32 	%f1968, %f1525, %f1536, %f1904;
	fma.rn.f32 	%f1969, %f1525, %f1537, %f1905;
	fma.rn.f32 	%f1970, %f1526, %f1530, %f1906;
	fma.rn.f32 	%f1971, %f1526, %f1531, %f1907;
	fma.rn.f32 	%f1972, %f1526, %f1532, %f1908;
	fma.rn.f32 	%f1973, %f1526, %f1533, %f1909;
	fma.rn.f32 	%f1974, %f1526, %f1534, %f1910;
	fma.rn.f32 	%f1975, %f1526, %f1535, %f1911;
	fma.rn.f32 	%f1976, %f1526, %f1536, %f1912;
	fma.rn.f32 	%f1977, %f1526, %f1537, %f1913;
	fma.rn.f32 	%f1978, %f1527, %f1530, %f1914;
	fma.rn.f32 	%f1979, %f1527, %f1531, %f1915;
	fma.rn.f32 	%f1980, %f1527, %f1532, %f1916;
	fma.rn.f32 	%f1981, %f1527, %f1533, %f1917;
	fma.rn.f32 	%f1982, %f1527, %f1534, %f1918;
	fma.rn.f32 	%f1983, %f1527, %f1535, %f1919;
	fma.rn.f32 	%f1984, %f1527, %f1536, %f1920;
	fma.rn.f32 	%f1985, %f1527, %f1537, %f1921;
	fma.rn.f32 	%f1986, %f1528, %f1530, %f1922;
	fma.rn.f32 	%f1987, %f1528, %f1531, %f1923;
	fma.rn.f32 	%f1988, %f1528, %f1532, %f1924;
	fma.rn.f32 	%f1989, %f1528, %f1533, %f1925;
	fma.rn.f32 	%f1990, %f1528, %f1534, %f1926;
	fma.rn.f32 	%f1991, %f1528, %f1535, %f1927;
	fma.rn.f32 	%f1992, %f1528, %f1536, %f1928;
	fma.rn.f32 	%f1993, %f1528, %f1537, %f1929;
	fma.rn.f32 	%f1994, %f1529, %f1530, %f1930;
	fma.rn.f32 	%f1995, %f1529, %f1531, %f1931;
	fma.rn.f32 	%f1996, %f1529, %f1532, %f1932;
	fma.rn.f32 	%f1997, %f1529, %f1533, %f1933;
	fma.rn.f32 	%f1998, %f1529, %f1534, %f1934;
	fma.rn.f32 	%f1999, %f1529, %f1535, %f1935;
	fma.rn.f32 	%f2000, %f1529, %f1536, %f1936;
	fma.rn.f32 	%f2001, %f1529, %f1537, %f1937;
	fma.rn.f32 	%f2002, %f1538, %f1546, %f1938;
	fma.rn.f32 	%f2003, %f1538, %f1547, %f1939;
	fma.rn.f32 	%f2004, %f1538, %f1548, %f1940;
	fma.rn.f32 	%f2005, %f1538, %f1549, %f1941;
	fma.rn.f32 	%f2006, %f1538, %f1550, %f1942;
	fma.rn.f32 	%f2007, %f1538, %f1551, %f1943;
	fma.rn.f32 	%f2008, %f1538, %f1552, %f1944;
	fma.rn.f32 	%f2009, %f1538, %f1553, %f1945;
	fma.rn.f32 	%f2010, %f1539, %f1546, %f1946;
	fma.rn.f32 	%f2011, %f1539, %f1547, %f1947;
	fma.rn.f32 	%f2012, %f1539, %f1548, %f1948;
	fma.rn.f32 	%f2013, %f1539, %f1549, %f1949;
	fma.rn.f32 	%f2014, %f1539, %f1550, %f1950;
	fma.rn.f32 	%f2015, %f1539, %f1551, %f1951;
	fma.rn.f32 	%f2016, %f1539, %f1552, %f1952;
	fma.rn.f32 	%f2017, %f1539, %f1553, %f1953;
	fma.rn.f32 	%f2018, %f1540, %f1546, %f1954;
	fma.rn.f32 	%f2019, %f1540, %f1547, %f1955;
	fma.rn.f32 	%f2020, %f1540, %f1548, %f1956;
	fma.rn.f32 	%f2021, %f1540, %f1549, %f1957;
	fma.rn.f32 	%f2022, %f1540, %f1550, %f1958;
	fma.rn.f32 	%f2023, %f1540, %f1551, %f1959;
	fma.rn.f32 	%f2024, %f1540, %f1552, %f1960;
	fma.rn.f32 	%f2025, %f1540, %f1553, %f1961;
	fma.rn.f32 	%f2026, %f1541, %f1546, %f1962;
	fma.rn.f32 	%f2027, %f1541, %f1547, %f1963;
	fma.rn.f32 	%f2028, %f1541, %f1548, %f1964;
	fma.rn.f32 	%f2029, %f1541, %f1549, %f1965;
	fma.rn.f32 	%f2030, %f1541, %f1550, %f1966;
	fma.rn.f32 	%f2031, %f1541, %f1551, %f1967;
	fma.rn.f32 	%f2032, %f1541, %f1552, %f1968;
	fma.rn.f32 	%f2033, %f1541, %f1553, %f1969;
	fma.rn.f32 	%f2034, %f1542, %f1546, %f1970;
	fma.rn.f32 	%f2035, %f1542, %f1547, %f1971;
	fma.rn.f32 	%f2036, %f1542, %f1548, %f1972;
	fma.rn.f32 	%f2037, %f1542, %f1549, %f1973;
	fma.rn.f32 	%f2038, %f1542, %f1550, %f1974;
	fma.rn.f32 	%f2039, %f1542, %f1551, %f1975;
	fma.rn.f32 	%f2040, %f1542, %f1552, %f1976;
	fma.rn.f32 	%f2041, %f1542, %f1553, %f1977;
	fma.rn.f32 	%f2042, %f1543, %f1546, %f1978;
	fma.rn.f32 	%f2043, %f1543, %f1547, %f1979;
	fma.rn.f32 	%f2044, %f1543, %f1548, %f1980;
	fma.rn.f32 	%f2045, %f1543, %f1549, %f1981;
	fma.rn.f32 	%f2046, %f1543, %f1550, %f1982;
	fma.rn.f32 	%f2047, %f1543, %f1551, %f1983;
	fma.rn.f32 	%f2048, %f1543, %f1552, %f1984;
	fma.rn.f32 	%f2049, %f1543, %f1553, %f1985;
	fma.rn.f32 	%f2050, %f1544, %f1546, %f1986;
	fma.rn.f32 	%f2051, %f1544, %f1547, %f1987;
	fma.rn.f32 	%f2052, %f1544, %f1548, %f1988;
	fma.rn.f32 	%f2053, %f1544, %f1549, %f1989;
	fma.rn.f32 	%f2054, %f1544, %f1550, %f1990;
	fma.rn.f32 	%f2055, %f1544, %f1551, %f1991;
	fma.rn.f32 	%f2056, %f1544, %f1552, %f1992;
	fma.rn.f32 	%f2057, %f1544, %f1553, %f1993;
	fma.rn.f32 	%f2058, %f1545, %f1546, %f1994;
	fma.rn.f32 	%f2059, %f1545, %f1547, %f1995;
	fma.rn.f32 	%f2060, %f1545, %f1548, %f1996;
	fma.rn.f32 	%f2061, %f1545, %f1549, %f1997;
	fma.rn.f32 	%f2062, %f1545, %f1550, %f1998;
	fma.rn.f32 	%f2063, %f1545, %f1551, %f1999;
	fma.rn.f32 	%f2064, %f1545, %f1552, %f2000;
	fma.rn.f32 	%f2065, %f1545, %f1553, %f2001;
	ld.v4.f32 	{%f2066, %f2067, %f2068, %f2069}, [%rd79+8192];
	ld.v4.f32 	{%f2070, %f2071, %f2072, %f2073}, [%rd79+8320];
	ld.v4.f32 	{%f2074, %f2075, %f2076, %f2077}, [%rd81+4096];
	ld.v4.f32 	{%f2078, %f2079, %f2080, %f2081}, [%rd81+4160];
	ld.v4.f32 	{%f2082, %f2083, %f2084, %f2085}, [%rd79+9216];
	ld.v4.f32 	{%f2086, %f2087, %f2088, %f2089}, [%rd79+9344];
	ld.v4.f32 	{%f2090, %f2091, %f2092, %f2093}, [%rd81+4608];
	ld.v4.f32 	{%f2094, %f2095, %f2096, %f2097}, [%rd81+4672];
	ld.v4.f32 	{%f2098, %f2099, %f2100, %f2101}, [%rd79+10240];
	ld.v4.f32 	{%f2102, %f2103, %f2104, %f2105}, [%rd79+10368];
	ld.v4.f32 	{%f2106, %f2107, %f2108, %f2109}, [%rd81+5120];
	ld.v4.f32 	{%f2110, %f2111, %f2112, %f2113}, [%rd81+5184];
	ld.v4.f32 	{%f2114, %f2115, %f2116, %f2117}, [%rd79+11264];
	ld.v4.f32 	{%f2118, %f2119, %f2120, %f2121}, [%rd79+11392];
	ld.v4.f32 	{%f2122, %f2123, %f2124, %f2125}, [%rd81+5632];
	ld.v4.f32 	{%f2126, %f2127, %f2128, %f2129}, [%rd81+5696];
	ld.v4.f32 	{%f2130, %f2131, %f2132, %f2133}, [%rd79+12288];
	ld.v4.f32 	{%f2134, %f2135, %f2136, %f2137}, [%rd79+12416];
	ld.v4.f32 	{%f2138, %f2139, %f2140, %f2141}, [%rd81+6144];
	ld.v4.f32 	{%f2142, %f2143, %f2144, %f2145}, [%rd81+6208];
	ld.v4.f32 	{%f2146, %f2147, %f2148, %f2149}, [%rd79+13312];
	ld.v4.f32 	{%f2150, %f2151, %f2152, %f2153}, [%rd79+13440];
	ld.v4.f32 	{%f2154, %f2155, %f2156, %f2157}, [%rd81+6656];
	ld.v4.f32 	{%f2158, %f2159, %f2160, %f2161}, [%rd81+6720];
	ld.v4.f32 	{%f2162, %f2163, %f2164, %f2165}, [%rd79+14336];
	ld.v4.f32 	{%f2166, %f2167, %f2168, %f2169}, [%rd79+14464];
	ld.v4.f32 	{%f2170, %f2171, %f2172, %f2173}, [%rd81+7168];
	ld.v4.f32 	{%f2174, %f2175, %f2176, %f2177}, [%rd81+7232];
	ld.v4.f32 	{%f2178, %f2179, %f2180, %f2181}, [%rd79+15360];
	ld.v4.f32 	{%f2182, %f2183, %f2184, %f2185}, [%rd79+15488];
	ld.v4.f32 	{%f2186, %f2187, %f2188, %f2189}, [%rd81+7680];
	ld.v4.f32 	{%f2190, %f2191, %f2192, %f2193}, [%rd81+7744];
	fma.rn.f32 	%f2194, %f2066, %f2074, %f2002;
	fma.rn.f32 	%f2195, %f2066, %f2075, %f2003;
	fma.rn.f32 	%f2196, %f2066, %f2076, %f2004;
	fma.rn.f32 	%f2197, %f2066, %f2077, %f2005;
	fma.rn.f32 	%f2198, %f2066, %f2078, %f2006;
	fma.rn.f32 	%f2199, %f2066, %f2079, %f2007;
	fma.rn.f32 	%f2200, %f2066, %f2080, %f2008;
	fma.rn.f32 	%f2201, %f2066, %f2081, %f2009;
	fma.rn.f32 	%f2202, %f2067, %f2074, %f2010;
	fma.rn.f32 	%f2203, %f2067, %f2075, %f2011;
	fma.rn.f32 	%f2204, %f2067, %f2076, %f2012;
	fma.rn.f32 	%f2205, %f2067, %f2077, %f2013;
	fma.rn.f32 	%f2206, %f2067, %f2078, %f2014;
	fma.rn.f32 	%f2207, %f2067, %f2079, %f2015;
	fma.rn.f32 	%f2208, %f2067, %f2080, %f2016;
	fma.rn.f32 	%f2209, %f2067, %f2081, %f2017;
	fma.rn.f32 	%f2210, %f2068, %f2074, %f2018;
	fma.rn.f32 	%f2211, %f2068, %f2075, %f2019;
	fma.rn.f32 	%f2212, %f2068, %f2076, %f2020;
	fma.rn.f32 	%f2213, %f2068, %f2077, %f2021;
	fma.rn.f32 	%f2214, %f2068, %f2078, %f2022;
	fma.rn.f32 	%f2215, %f2068, %f2079, %f2023;
	fma.rn.f32 	%f2216, %f2068, %f2080, %f2024;
	fma.rn.f32 	%f2217, %f2068, %f2081, %f2025;
	fma.rn.f32 	%f2218, %f2069, %f2074, %f2026;
	fma.rn.f32 	%f2219, %f2069, %f2075, %f2027;
	fma.rn.f32 	%f2220, %f2069, %f2076, %f2028;
	fma.rn.f32 	%f2221, %f2069, %f2077, %f2029;
	fma.rn.f32 	%f2222, %f2069, %f2078, %f2030;
	fma.rn.f32 	%f2223, %f2069, %f2079, %f2031;
	fma.rn.f32 	%f2224, %f2069, %f2080, %f2032;
	fma.rn.f32 	%f2225, %f2069, %f2081, %f2033;
	fma.rn.f32 	%f2226, %f2070, %f2074, %f2034;
	fma.rn.f32 	%f2227, %f2070, %f2075, %f2035;
	fma.rn.f32 	%f2228, %f2070, %f2076, %f2036;
	fma.rn.f32 	%f2229, %f2070, %f2077, %f2037;
	fma.rn.f32 	%f2230, %f2070, %f2078, %f2038;
	fma.rn.f32 	%f2231, %f2070, %f2079, %f2039;
	fma.rn.f32 	%f2232, %f2070, %f2080, %f2040;
	fma.rn.f32 	%f2233, %f2070, %f2081, %f2041;
	fma.rn.f32 	%f2234, %f2071, %f2074, %f2042;
	fma.rn.f32 	%f2235, %f2071, %f2075, %f2043;
	fma.rn.f32 	%f2236, %f2071, %f2076, %f2044;
	fma.rn.f32 	%f2237, %f2071, %f2077, %f2045;
	fma.rn.f32 	%f2238, %f2071, %f2078, %f2046;
	fma.rn.f32 	%f2239, %f2071, %f2079, %f2047;
	fma.rn.f32 	%f2240, %f2071, %f2080, %f2048;
	fma.rn.f32 	%f2241, %f2071, %f2081, %f2049;
	fma.rn.f32 	%f2242, %f2072, %f2074, %f2050;
	fma.rn.f32 	%f2243, %f2072, %f2075, %f2051;
	fma.rn.f32 	%f2244, %f2072, %f2076, %f2052;
	fma.rn.f32 	%f2245, %f2072, %f2077, %f2053;
	fma.rn.f32 	%f2246, %f2072, %f2078, %f2054;
	fma.rn.f32 	%f2247, %f2072, %f2079, %f2055;
	fma.rn.f32 	%f2248, %f2072, %f2080, %f2056;
	fma.rn.f32 	%f2249, %f2072, %f2081, %f2057;
	fma.rn.f32 	%f2250, %f2073, %f2074, %f2058;
	fma.rn.f32 	%f2251, %f2073, %f2075, %f2059;
	fma.rn.f32 	%f2252, %f2073, %f2076, %f2060;
	fma.rn.f32 	%f2253, %f2073, %f2077, %f2061;
	fma.rn.f32 	%f2254, %f2073, %f2078, %f2062;
	fma.rn.f32 	%f2255, %f2073, %f2079, %f2063;
	fma.rn.f32 	%f2256, %f2073, %f2080, %f2064;
	fma.rn.f32 	%f2257, %f2073, %f2081, %f2065;
	fma.rn.f32 	%f2258, %f2082, %f2090, %f2194;
	fma.rn.f32 	%f2259, %f2082, %f2091, %f2195;
	fma.rn.f32 	%f2260, %f2082, %f2092, %f2196;
	fma.rn.f32 	%f2261, %f2082, %f2093, %f2197;
	fma.rn.f32 	%f2262, %f2082, %f2094, %f2198;
	fma.rn.f32 	%f2263, %f2082, %f2095, %f2199;
	fma.rn.f32 	%f2264, %f2082, %f2096, %f2200;
	fma.rn.f32 	%f2265, %f2082, %f2097, %f2201;
	fma.rn.f32 	%f2266, %f2083, %f2090, %f2202;
	fma.rn.f32 	%f2267, %f2083, %f2091, %f2203;
	fma.rn.f32 	%f2268, %f2083, %f2092, %f2204;
	fma.rn.f32 	%f2269, %f2083, %f2093, %f2205;
	fma.rn.f32 	%f2270, %f2083, %f2094, %f2206;
	fma.rn.f32 	%f2271, %f2083, %f2095, %f2207;
	fma.rn.f32 	%f2272, %f2083, %f2096, %f2208;
	fma.rn.f32 	%f2273, %f2083, %f2097, %f2209;
	fma.rn.f32 	%f2274, %f2084, %f2090, %f2210;
	fma.rn.f32 	%f2275, %f2084, %f2091, %f2211;
	fma.rn.f32 	%f2276, %f2084, %f2092, %f2212;
	fma.rn.f32 	%f2277, %f2084, %f2093, %f2213;
	fma.rn.f32 	%f2278, %f2084, %f2094, %f2214;
	fma.rn.f32 	%f2279, %f2084, %f2095, %f2215;
	fma.rn.f32 	%f2280, %f2084, %f2096, %f2216;
	fma.rn.f32 	%f2281, %f2084, %f2097, %f2217;
	fma.rn.f32 	%f2282, %f2085, %f2090, %f2218;
	fma.rn.f32 	%f2283, %f2085, %f2091, %f2219;
	fma.rn.f32 	%f2284, %f2085, %f2092, %f2220;
	fma.rn.f32 	%f2285, %f2085, %f2093, %f2221;
	fma.rn.f32 	%f2286, %f2085, %f2094, %f2222;
	fma.rn.f32 	%f2287, %f2085, %f2095, %f2223;
	fma.rn.f32 	%f2288, %f2085, %f2096, %f2224;
	fma.rn.f32 	%f2289, %f2085, %f2097, %f2225;
	fma.rn.f32 	%f2290, %f2086, %f2090, %f2226;
	fma.rn.f32 	%f2291, %f2086, %f2091, %f2227;
	fma.rn.f32 	%f2292, %f2086, %f2092, %f2228;
	fma.rn.f32 	%f2293, %f2086, %f2093, %f2229;
	fma.rn.f32 	%f2294, %f2086, %f2094, %f2230;
	fma.rn.f32 	%f2295, %f2086, %f2095, %f2231;
	fma.rn.f32 	%f2296, %f2086, %f2096, %f2232;
	fma.rn.f32 	%f2297, %f2086, %f2097, %f2233;
	fma.rn.f32 	%f2298, %f2087, %f2090, %f2234;
	fma.rn.f32 	%f2299, %f2087, %f2091, %f2235;
	fma.rn.f32 	%f2300, %f2087, %f2092, %f2236;
	fma.rn.f32 	%f2301, %f2087, %f2093, %f2237;
	fma.rn.f32 	%f2302, %f2087, %f2094, %f2238;
	fma.rn.f32 	%f2303, %f2087, %f2095, %f2239;
	fma.rn.f32 	%f2304, %f2087, %f2096, %f2240;
	fma.rn.f32 	%f2305, %f2087, %f2097, %f2241;
	fma.rn.f32 	%f2306, %f2088, %f2090, %f2242;
	fma.rn.f32 	%f2307, %f2088, %f2091, %f2243;
	fma.rn.f32 	%f2308, %f2088, %f2092, %f2244;
	fma.rn.f32 	%f2309, %f2088, %f2093, %f2245;
	fma.rn.f32 	%f2310, %f2088, %f2094, %f2246;
	fma.rn.f32 	%f2311, %f2088, %f2095, %f2247;
	fma.rn.f32 	%f2312, %f2088, %f2096, %f2248;
	fma.rn.f32 	%f2313, %f2088, %f2097, %f2249;
	fma.rn.f32 	%f2314, %f2089, %f2090, %f2250;
	fma.rn.f32 	%f2315, %f2089, %f2091, %f2251;
	fma.rn.f32 	%f2316, %f2089, %f2092, %f2252;
	fma.rn.f32 	%f2317, %f2089, %f2093, %f2253;
	fma.rn.f32 	%f2318, %f2089, %f2094, %f2254;
	fma.rn.f32 	%f2319, %f2089, %f2095, %f2255;
	fma.rn.f32 	%f2320, %f2089, %f2096, %f2256;
	fma.rn.f32 	%f2321, %f2089, %f2097, %f2257;
	fma.rn.f32 	%f2322, %f2098, %f2106, %f2258;
	fma.rn.f32 	%f2323, %f2098, %f2107, %f2259;
	fma.rn.f32 	%f2324, %f2098, %f2108, %f2260;
	fma.rn.f32 	%f2325, %f2098, %f2109, %f2261;
	fma.rn.f32 	%f2326, %f2098, %f2110, %f2262;
	fma.rn.f32 	%f2327, %f2098, %f2111, %f2263;
	fma.rn.f32 	%f2328, %f2098, %f2112, %f2264;
	fma.rn.f32 	%f2329, %f2098, %f2113, %f2265;
	fma.rn.f32 	%f2330, %f2099, %f2106, %f2266;
	fma.rn.f32 	%f2331, %f2099, %f2107, %f2267;
	fma.rn.f32 	%f2332, %f2099, %f2108, %f2268;
	fma.rn.f32 	%f2333, %f2099, %f2109, %f2269;
	fma.rn.f32 	%f2334, %f2099, %f2110, %f2270;
	fma.rn.f32 	%f2335, %f2099, %f2111, %f2271;
	fma.rn.f32 	%f2336, %f2099, %f2112, %f2272;
	fma.rn.f32 	%f2337, %f2099, %f2113, %f2273;
	fma.rn.f32 	%f2338, %f2100, %f2106, %f2274;
	fma.rn.f32 	%f2339, %f2100, %f2107, %f2275;
	fma.rn.f32 	%f2340, %f2100, %f2108, %f2276;
	fma.rn.f32 	%f2341, %f2100, %f2109, %f2277;
	fma.rn.f32 	%f2342, %f2100, %f2110, %f2278;
	fma.rn.f32 	%f2343, %f2100, %f2111, %f2279;
	fma.rn.f32 	%f2344, %f2100, %f2112, %f2280;
	fma.rn.f32 	%f2345, %f2100, %f2113, %f2281;
	fma.rn.f32 	%f2346, %f2101, %f2106, %f2282;
	fma.rn.f32 	%f2347, %f2101, %f2107, %f2283;
	fma.rn.f32 	%f2348, %f2101, %f2108, %f2284;
	fma.rn.f32 	%f2349, %f2101, %f2109, %f2285;
	fma.rn.f32 	%f2350, %f2101, %f2110, %f2286;
	fma.rn.f32 	%f2351, %f2101, %f2111, %f2287;
	fma.rn.f32 	%f2352, %f2101, %f2112, %f2288;
	fma.rn.f32 	%f2353, %f2101, %f2113, %f2289;
	fma.rn.f32 	%f2354, %f2102, %f2106, %f2290;
	fma.rn.f32 	%f2355, %f2102, %f2107, %f2291;
	fma.rn.f32 	%f2356, %f2102, %f2108, %f2292;
	fma.rn.f32 	%f2357, %f2102, %f2109, %f2293;
	fma.rn.f32 	%f2358, %f2102, %f2110, %f2294;
	fma.rn.f32 	%f2359, %f2102, %f2111, %f2295;
	fma.rn.f32 	%f2360, %f2102, %f2112, %f2296;
	fma.rn.f32 	%f2361, %f2102, %f2113, %f2297;
	fma.rn.f32 	%f2362, %f2103, %f2106, %f2298;
	fma.rn.f32 	%f2363, %f2103, %f2107, %f2299;
	fma.rn.f32 	%f2364, %f2103, %f2108, %f2300;
	fma.rn.f32 	%f2365, %f2103, %f2109, %f2301;
	fma.rn.f32 	%f2366, %f2103, %f2110, %f2302;
	fma.rn.f32 	%f2367, %f2103, %f2111, %f2303;
	fma.rn.f32 	%f2368, %f2103, %f2112, %f2304;
	fma.rn.f32 	%f2369, %f2103, %f2113, %f2305;
	fma.rn.f32 	%f2370, %f2104, %f2106, %f2306;
	fma.rn.f32 	%f2371, %f2104, %f2107, %f2307;
	fma.rn.f32 	%f2372, %f2104, %f2108, %f2308;
	fma.rn.f32 	%f2373, %f2104, %f2109, %f2309;
	fma.rn.f32 	%f2374, %f2104, %f2110, %f2310;
	fma.rn.f32 	%f2375, %f2104, %f2111, %f2311;
	fma.rn.f32 	%f2376, %f2104, %f2112, %f2312;
	fma.rn.f32 	%f2377, %f2104, %f2113, %f2313;
	fma.rn.f32 	%f2378, %f2105, %f2106, %f2314;
	fma.rn.f32 	%f2379, %f2105, %f2107, %f2315;
	fma.rn.f32 	%f2380, %f2105, %f2108, %f2316;
	fma.rn.f32 	%f2381, %f2105, %f2109, %f2317;
	fma.rn.f32 	%f2382, %f2105, %f2110, %f2318;
	fma.rn.f32 	%f2383, %f2105, %f2111, %f2319;
	fma.rn.f32 	%f2384, %f2105, %f2112, %f2320;
	fma.rn.f32 	%f2385, %f2105, %f2113, %f2321;
	fma.rn.f32 	%f2386, %f2114, %f2122, %f2322;
	fma.rn.f32 	%f2387, %f2114, %f2123, %f2323;
	fma.rn.f32 	%f2388, %f2114, %f2124, %f2324;
	fma.rn.f32 	%f2389, %f2114, %f2125, %f2325;
	fma.rn.f32 	%f2390, %f2114, %f2126, %f2326;
	fma.rn.f32 	%f2391, %f2114, %f2127, %f2327;
	fma.rn.f32 	%f2392, %f2114, %f2128, %f2328;
	fma.rn.f32 	%f2393, %f2114, %f2129, %f2329;
	fma.rn.f32 	%f2394, %f2115, %f2122, %f2330;
	fma.rn.f32 	%f2395, %f2115, %f2123, %f2331;
	fma.rn.f32 	%f2396, %f2115, %f2124, %f2332;
	fma.rn.f32 	%f2397, %f2115, %f2125, %f2333;
	fma.rn.f32 	%f2398, %f2115, %f2126, %f2334;
	fma.rn.f32 	%f2399, %f2115, %f2127, %f2335;
	fma.rn.f32 	%f2400, %f2115, %f2128, %f2336;
	fma.rn.f32 	%f2401, %f2115, %f2129, %f2337;
	fma.rn.f32 	%f2402, %f2116, %f2122, %f2338;
	fma.rn.f32 	%f2403, %f2116, %f2123, %f2339;
	fma.rn.f32 	%f2404, %f2116, %f2124, %f2340;
	fma.rn.f32 	%f2405, %f2116, %f2125, %f2341;
	fma.rn.f32 	%f2406, %f2116, %f2126, %f2342;
	fma.rn.f32 	%f2407, %f2116, %f2127, %f2343;
	fma.rn.f32 	%f2408, %f2116, %f2128, %f2344;
	fma.rn.f32 	%f2409, %f2116, %f2129, %f2345;
	fma.rn.f32 	%f2410, %f2117, %f2122, %f2346;
	fma.rn.f32 	%f2411, %f2117, %f2123, %f2347;
	fma.rn.f32 	%f2412, %f2117, %f2124, %f2348;
	fma.rn.f32 	%f2413, %f2117, %f2125, %f2349;
	fma.rn.f32 	%f2414, %f2117, %f2126, %f2350;
	fma.rn.f32 	%f2415, %f2117, %f2127, %f2351;
	fma.rn.f32 	%f2416, %f2117, %f2128, %f2352;
	fma.rn.f32 	%f2417, %f2117, %f2129, %f2353;
	fma.rn.f32 	%f2418, %f2118, %f2122, %f2354;
	fma.rn.f32 	%f2419, %f2118, %f2123, %f2355;
	fma.rn.f32 	%f2420, %f2118, %f2124, %f2356;
	fma.rn.f32 	%f2421, %f2118, %f2125, %f2357;
	fma.rn.f32 	%f2422, %f2118, %f2126, %f2358;
	fma.rn.f32 	%f2423, %f2118, %f2127, %f2359;
	fma.rn.f32 	%f2424, %f2118, %f2128, %f2360;
	fma.rn.f32 	%f2425, %f2118, %f2129, %f2361;
	fma.rn.f32 	%f2426, %f2119, %f2122, %f2362;
	fma.rn.f32 	%f2427, %f2119, %f2123, %f2363;
	fma.rn.f32 	%f2428, %f2119, %f2124, %f2364;
	fma.rn.f32 	%f2429, %f2119, %f2125, %f2365;
	fma.rn.f32 	%f2430, %f2119, %f2126, %f2366;
	fma.rn.f32 	%f2431, %f2119, %f2127, %f2367;
	fma.rn.f32 	%f2432, %f2119, %f2128, %f2368;
	fma.rn.f32 	%f2433, %f2119, %f2129, %f2369;
	fma.rn.f32 	%f2434, %f2120, %f2122, %f2370;
	fma.rn.f32 	%f2435, %f2120, %f2123, %f2371;
	fma.rn.f32 	%f2436, %f2120, %f2124, %f2372;
	fma.rn.f32 	%f2437, %f2120, %f2125, %f2373;
	fma.rn.f32 	%f2438, %f2120, %f2126, %f2374;
	fma.rn.f32 	%f2439, %f2120, %f2127, %f2375;
	fma.rn.f32 	%f2440, %f2120, %f2128, %f2376;
	fma.rn.f32 	%f2441, %f2120, %f2129, %f2377;
	fma.rn.f32 	%f2442, %f2121, %f2122, %f2378;
	fma.rn.f32 	%f2443, %f2121, %f2123, %f2379;
	fma.rn.f32 	%f2444, %f2121, %f2124, %f2380;
	fma.rn.f32 	%f2445, %f2121, %f2125, %f2381;
	fma.rn.f32 	%f2446, %f2121, %f2126, %f2382;
	fma.rn.f32 	%f2447, %f2121, %f2127, %f2383;
	fma.rn.f32 	%f2448, %f2121, %f2128, %f2384;
	fma.rn.f32 	%f2449, %f2121, %f2129, %f2385;
	fma.rn.f32 	%f2450, %f2130, %f2138, %f2386;
	fma.rn.f32 	%f2451, %f2130, %f2139, %f2387;
	fma.rn.f32 	%f2452, %f2130, %f2140, %f2388;
	fma.rn.f32 	%f2453, %f2130, %f2141, %f2389;
	fma.rn.f32 	%f2454, %f2130, %f2142, %f2390;
	fma.rn.f32 	%f2455, %f2130, %f2143, %f2391;
	fma.rn.f32 	%f2456, %f2130, %f2144, %f2392;
	fma.rn.f32 	%f2457, %f2130, %f2145, %f2393;
	fma.rn.f32 	%f2458, %f2131, %f2138, %f2394;
	fma.rn.f32 	%f2459, %f2131, %f2139, %f2395;
	fma.rn.f32 	%f2460, %f2131, %f2140, %f2396;
	fma.rn.f32 	%f2461, %f2131, %f2141, %f2397;
	fma.rn.f32 	%f2462, %f2131, %f2142, %f2398;
	fma.rn.f32 	%f2463, %f2131, %f2143, %f2399;
	fma.rn.f32 	%f2464, %f2131, %f2144, %f2400;
	fma.rn.f32 	%f2465, %f2131, %f2145, %f2401;
	fma.rn.f32 	%f2466, %f2132, %f2138, %f2402;
	fma.rn.f32 	%f2467, %f2132, %f2139, %f2403;
	fma.rn.f32 	%f2468, %f2132, %f2140, %f2404;
	fma.rn.f32 	%f2469, %f2132, %f2141, %f2405;
	fma.rn.f32 	%f2470, %f2132, %f2142, %f2406;
	fma.rn.f32 	%f2471, %f2132, %f2143, %f2407;
	fma.rn.f32 	%f2472, %f2132, %f2144, %f2408;
	fma.rn.f32 	%f2473, %f2132, %f2145, %f2409;
	fma.rn.f32 	%f2474, %f2133, %f2138, %f2410;
	fma.rn.f32 	%f2475, %f2133, %f2139, %f2411;
	fma.rn.f32 	%f2476, %f2133, %f2140, %f2412;
	fma.rn.f32 	%f2477, %f2133, %f2141, %f2413;
	fma.rn.f32 	%f2478, %f2133, %f2142, %f2414;
	fma.rn.f32 	%f2479, %f2133, %f2143, %f2415;
	fma.rn.f32 	%f2480, %f2133, %f2144, %f2416;
	fma.rn.f32 	%f2481, %f2133, %f2145, %f2417;
	fma.rn.f32 	%f2482, %f2134, %f2138, %f2418;
	fma.rn.f32 	%f2483, %f2134, %f2139, %f2419;
	fma.rn.f32 	%f2484, %f2134, %f2140, %f2420;
	fma.rn.f32 	%f2485, %f2134, %f2141, %f2421;
	fma.rn.f32 	%f2486, %f2134, %f2142, %f2422;
	fma.rn.f32 	%f2487, %f2134, %f2143, %f2423;
	fma.rn.f32 	%f2488, %f2134, %f2144, %f2424;
	fma.rn.f32 	%f2489, %f2134, %f2145, %f2425;
	fma.rn.f32 	%f2490, %f2135, %f2138, %f2426;
	fma.rn.f32 	%f2491, %f2135, %f2139, %f2427;
	fma.rn.f32 	%f2492, %f2135, %f2140, %f2428;
	fma.rn.f32 	%f2493, %f2135, %f2141, %f2429;
	fma.rn.f32 	%f2494, %f2135, %f2142, %f2430;
	fma.rn.f32 	%f2495, %f2135, %f2143, %f2431;
	fma.rn.f32 	%f2496, %f2135, %f2144, %f2432;
	fma.rn.f32 	%f2497, %f2135, %f2145, %f2433;
	fma.rn.f32 	%f2498, %f2136, %f2138, %f2434;
	fma.rn.f32 	%f2499, %f2136, %f2139, %f2435;
	fma.rn.f32 	%f2500, %f2136, %f2140, %f2436;
	fma.rn.f32 	%f2501, %f2136, %f2141, %f2437;
	fma.rn.f32 	%f2502, %f2136, %f2142, %f2438;
	fma.rn.f32 	%f2503, %f2136, %f2143, %f2439;
	fma.rn.f32 	%f2504, %f2136, %f2144, %f2440;
	fma.rn.f32 	%f2505, %f2136, %f2145, %f2441;
	fma.rn.f32 	%f2506, %f2137, %f2138, %f2442;
	fma.rn.f32 	%f2507, %f2137, %f2139, %f2443;
	fma.rn.f32 	%f2508, %f2137, %f2140, %f2444;
	fma.rn.f32 	%f2509, %f2137, %f2141, %f2445;
	fma.rn.f32 	%f2510, %f2137, %f2142, %f2446;
	fma.rn.f32 	%f2511, %f2137, %f2143, %f2447;
	fma.rn.f32 	%f2512, %f2137, %f2144, %f2448;
	fma.rn.f32 	%f2513, %f2137, %f2145, %f2449;
	fma.rn.f32 	%f2514, %f2146, %f2154, %f2450;
	fma.rn.f32 	%f2515, %f2146, %f2155, %f2451;
	fma.rn.f32 	%f2516, %f2146, %f2156, %f2452;
	fma.rn.f32 	%f2517, %f2146, %f2157, %f2453;
	fma.rn.f32 	%f2518, %f2146, %f2158, %f2454;
	fma.rn.f32 	%f2519, %f2146, %f2159, %f2455;
	fma.rn.f32 	%f2520, %f2146, %f2160, %f2456;
	fma.rn.f32 	%f2521, %f2146, %f2161, %f2457;
	fma.rn.f32 	%f2522, %f2147, %f2154, %f2458;
	fma.rn.f32 	%f2523, %f2147, %f2155, %f2459;
	fma.rn.f32 	%f2524, %f2147, %f2156, %f2460;
	fma.rn.f32 	%f2525, %f2147, %f2157, %f2461;
	fma.rn.f32 	%f2526, %f2147, %f2158, %f2462;
	fma.rn.f32 	%f2527, %f2147, %f2159, %f2463;
	fma.rn.f32 	%f2528, %f2147, %f2160, %f2464;
	fma.rn.f32 	%f2529, %f2147, %f2161, %f2465;
	fma.rn.f32 	%f2530, %f2148, %f2154, %f2466;
	fma.rn.f32 	%f2531, %f2148, %f2155, %f2467;
	fma.rn.f32 	%f2532, %f2148, %f2156, %f2468;
	fma.rn.f32 	%f2533, %f2148, %f2157, %f2469;
	fma.rn.f32 	%f2534, %f2148, %f2158, %f2470;
	fma.rn.f32 	%f2535, %f2148, %f2159, %f2471;
	fma.rn.f32 	%f2536, %f2148, %f2160, %f2472;
	fma.rn.f32 	%f2537, %f2148, %f2161, %f2473;
	fma.rn.f32 	%f2538, %f2149, %f2154, %f2474;
	fma.rn.f32 	%f2539, %f2149, %f2155, %f2475;
	fma.rn.f32 	%f2540, %f2149, %f2156, %f2476;
	fma.rn.f32 	%f2541, %f2149, %f2157, %f2477;
	fma.rn.f32 	%f2542, %f2149, %f2158, %f2478;
	fma.rn.f32 	%f2543, %f2149, %f2159, %f2479;
	fma.rn.f32 	%f2544, %f2149, %f2160, %f2480;
	fma.rn.f32 	%f2545, %f2149, %f2161, %f2481;
	fma.rn.f32 	%f2546, %f2150, %f2154, %f2482;
	fma.rn.f32 	%f2547, %f2150, %f2155, %f2483;
	fma.rn.f32 	%f2548, %f2150, %f2156, %f2484;
	fma.rn.f32 	%f2549, %f2150, %f2157, %f2485;
	fma.rn.f32 	%f2550, %f2150, %f2158, %f2486;
	fma.rn.f32 	%f2551, %f2150, %f2159, %f2487;
	fma.rn.f32 	%f2552, %f2150, %f2160, %f2488;
	fma.rn.f32 	%f2553, %f2150, %f2161, %f2489;
	fma.rn.f32 	%f2554, %f2151, %f2154, %f2490;
	fma.rn.f32 	%f2555, %f2151, %f2155, %f2491;
	fma.rn.f32 	%f2556, %f2151, %f2156, %f2492;
	fma.rn.f32 	%f2557, %f2151, %f2157, %f2493;
	fma.rn.f32 	%f2558, %f2151, %f2158, %f2494;
	fma.rn.f32 	%f2559, %f2151, %f2159, %f2495;
	fma.rn.f32 	%f2560, %f2151, %f2160, %f2496;
	fma.rn.f32 	%f2561, %f2151, %f2161, %f2497;
	fma.rn.f32 	%f2562, %f2152, %f2154, %f2498;
	fma.rn.f32 	%f2563, %f2152, %f2155, %f2499;
	fma.rn.f32 	%f2564, %f2152, %f2156, %f2500;
	fma.rn.f32 	%f2565, %f2152, %f2157, %f2501;
	fma.rn.f32 	%f2566, %f2152, %f2158, %f2502;
	fma.rn.f32 	%f2567, %f2152, %f2159, %f2503;
	fma.rn.f32 	%f2568, %f2152, %f2160, %f2504;
	fma.rn.f32 	%f2569, %f2152, %f2161, %f2505;
	fma.rn.f32 	%f2570, %f2153, %f2154, %f2506;
	fma.rn.f32 	%f2571, %f2153, %f2155, %f2507;
	fma.rn.f32 	%f2572, %f2153, %f2156, %f2508;
	fma.rn.f32 	%f2573, %f2153, %f2157, %f2509;
	fma.rn.f32 	%f2574, %f2153, %f2158, %f2510;
	fma.rn.f32 	%f2575, %f2153, %f2159, %f2511;
	fma.rn.f32 	%f2576, %f2153, %f2160, %f2512;
	fma.rn.f32 	%f2577, %f2153, %f2161, %f2513;
	fma.rn.f32 	%f2578, %f2162, %f2170, %f2514;
	fma.rn.f32 	%f2579, %f2162, %f2171, %f2515;
	fma.rn.f32 	%f2580, %f2162, %f2172, %f2516;
	fma.rn.f32 	%f2581, %f2162, %f2173, %f2517;
	fma.rn.f32 	%f2582, %f2162, %f2174, %f2518;
	fma.rn.f32 	%f2583, %f2162, %f2175, %f2519;
	fma.rn.f32 	%f2584, %f2162, %f2176, %f2520;
	fma.rn.f32 	%f2585, %f2162, %f2177, %f2521;
	fma.rn.f32 	%f2586, %f2163, %f2170, %f2522;
	fma.rn.f32 	%f2587, %f2163, %f2171, %f2523;
	fma.rn.f32 	%f2588, %f2163, %f2172, %f2524;
	fma.rn.f32 	%f2589, %f2163, %f2173, %f2525;
	fma.rn.f32 	%f2590, %f2163, %f2174, %f2526;
	fma.rn.f32 	%f2591, %f2163, %f2175, %f2527;
	fma.rn.f32 	%f2592, %f2163, %f2176, %f2528;
	fma.rn.f32 	%f2593, %f2163, %f2177, %f2529;
	fma.rn.f32 	%f2594, %f2164, %f2170, %f2530;
	fma.rn.f32 	%f2595, %f2164, %f2171, %f2531;
	fma.rn.f32 	%f2596, %f2164, %f2172, %f2532;
	fma.rn.f32 	%f2597, %f2164, %f2173, %f2533;
	fma.rn.f32 	%f2598, %f2164, %f2174, %f2534;
	fma.rn.f32 	%f2599, %f2164, %f2175, %f2535;
	fma.rn.f32 	%f2600, %f2164, %f2176, %f2536;
	fma.rn.f32 	%f2601, %f2164, %f2177, %f2537;
	fma.rn.f32 	%f2602, %f2165, %f2170, %f2538;
	fma.rn.f32 	%f2603, %f2165, %f2171, %f2539;
	fma.rn.f32 	%f2604, %f2165, %f2172, %f2540;
	fma.rn.f32 	%f2605, %f2165, %f2173, %f2541;
	fma.rn.f32 	%f2606, %f2165, %f2174, %f2542;
	fma.rn.f32 	%f2607, %f2165, %f2175, %f2543;
	fma.rn.f32 	%f2608, %f2165, %f2176, %f2544;
	fma.rn.f32 	%f2609, %f2165, %f2177, %f2545;
	fma.rn.f32 	%f2610, %f2166, %f2170, %f2546;
	fma.rn.f32 	%f2611, %f2166, %f2171, %f2547;
	fma.rn.f32 	%f2612, %f2166, %f2172, %f2548;
	fma.rn.f32 	%f2613, %f2166, %f2173, %f2549;
	fma.rn.f32 	%f2614, %f2166, %f2174, %f2550;
	fma.rn.f32 	%f2615, %f2166, %f2175, %f2551;
	fma.rn.f32 	%f2616, %f2166, %f2176, %f2552;
	fma.rn.f32 	%f2617, %f2166, %f2177, %f2553;
	fma.rn.f32 	%f2618, %f2167, %f2170, %f2554;
	fma.rn.f32 	%f2619, %f2167, %f2171, %f2555;
	fma.rn.f32 	%f2620, %f2167, %f2172, %f2556;
	fma.rn.f32 	%f2621, %f2167, %f2173, %f2557;
	fma.rn.f32 	%f2622, %f2167, %f2174, %f2558;
	fma.rn.f32 	%f2623, %f2167, %f2175, %f2559;
	fma.rn.f32 	%f2624, %f2167, %f2176, %f2560;
	fma.rn.f32 	%f2625, %f2167, %f2177, %f2561;
	fma.rn.f32 	%f2626, %f2168, %f2170, %f2562;
	fma.rn.f32 	%f2627, %f2168, %f2171, %f2563;
	fma.rn.f32 	%f2628, %f2168, %f2172, %f2564;
	fma.rn.f32 	%f2629, %f2168, %f2173, %f2565;
	fma.rn.f32 	%f2630, %f2168, %f2174, %f2566;
	fma.rn.f32 	%f2631, %f2168, %f2175, %f2567;
	fma.rn.f32 	%f2632, %f2168, %f2176, %f2568;
	fma.rn.f32 	%f2633, %f2168, %f2177, %f2569;
	fma.rn.f32 	%f2634, %f2169, %f2170, %f2570;
	fma.rn.f32 	%f2635, %f2169, %f2171, %f2571;
	fma.rn.f32 	%f2636, %f2169, %f2172, %f2572;
	fma.rn.f32 	%f2637, %f2169, %f2173, %f2573;
	fma.rn.f32 	%f2638, %f2169, %f2174, %f2574;
	fma.rn.f32 	%f2639, %f2169, %f2175, %f2575;
	fma.rn.f32 	%f2640, %f2169, %f2176, %f2576;
	fma.rn.f32 	%f2641, %f2169, %f2177, %f2577;
	fma.rn.f32 	%f129, %f2178, %f2186, %f2578;
	fma.rn.f32 	%f130, %f2178, %f2187, %f2579;
	fma.rn.f32 	%f131, %f2178, %f2188, %f2580;
	fma.rn.f32 	%f132, %f2178, %f2189, %f2581;
	fma.rn.f32 	%f133, %f2178, %f2190, %f2582;
	fma.rn.f32 	%f134, %f2178, %f2191, %f2583;
	fma.rn.f32 	%f135, %f2178, %f2192, %f2584;
	fma.rn.f32 	%f136, %f2178, %f2193, %f2585;
	fma.rn.f32 	%f137, %f2179, %f2186, %f2586;
	fma.rn.f32 	%f138, %f2179, %f2187, %f2587;
	fma.rn.f32 	%f139, %f2179, %f2188, %f2588;
	fma.rn.f32 	%f140, %f2179, %f2189, %f2589;
	fma.rn.f32 	%f141, %f2179, %f2190, %f2590;
	fma.rn.f32 	%f142, %f2179, %f2191, %f2591;
	fma.rn.f32 	%f143, %f2179, %f2192, %f2592;
	fma.rn.f32 	%f144, %f2179, %f2193, %f2593;
	fma.rn.f32 	%f145, %f2180, %f2186, %f2594;
	fma.rn.f32 	%f146, %f2180, %f2187, %f2595;
	fma.rn.f32 	%f147, %f2180, %f2188, %f2596;
	fma.rn.f32 	%f148, %f2180, %f2189, %f2597;
	fma.rn.f32 	%f149, %f2180, %f2190, %f2598;
	fma.rn.f32 	%f150, %f2180, %f2191, %f2599;
	fma.rn.f32 	%f151, %f2180, %f2192, %f2600;
	fma.rn.f32 	%f152, %f2180, %f2193, %f2601;
	fma.rn.f32 	%f153, %f2181, %f2186, %f2602;
	fma.rn.f32 	%f154, %f2181, %f2187, %f2603;
	fma.rn.f32 	%f155, %f2181, %f2188, %f2604;
	fma.rn.f32 	%f156, %f2181, %f2189, %f2605;
	fma.rn.f32 	%f157, %f2181, %f2190, %f2606;
	fma.rn.f32 	%f158, %f2181, %f2191, %f2607;
	fma.rn.f32 	%f159, %f2181, %f2192, %f2608;
	fma.rn.f32 	%f160, %f2181, %f2193, %f2609;
	fma.rn.f32 	%f161, %f2182, %f2186, %f2610;
	fma.rn.f32 	%f162, %f2182, %f2187, %f2611;
	fma.rn.f32 	%f163, %f2182, %f2188, %f2612;
	fma.rn.f32 	%f164, %f2182, %f2189, %f2613;
	fma.rn.f32 	%f165, %f2182, %f2190, %f2614;
	fma.rn.f32 	%f166, %f2182, %f2191, %f2615;
	fma.rn.f32 	%f167, %f2182, %f2192, %f2616;
	fma.rn.f32 	%f168, %f2182, %f2193, %f2617;
	fma.rn.f32 	%f169, %f2183, %f2186, %f2618;
	fma.rn.f32 	%f170, %f2183, %f2187, %f2619;
	fma.rn.f32 	%f171, %f2183, %f2188, %f2620;
	fma.rn.f32 	%f172, %f2183, %f2189, %f2621;
	fma.rn.f32 	%f173, %f2183, %f2190, %f2622;
	fma.rn.f32 	%f174, %f2183, %f2191, %f2623;
	fma.rn.f32 	%f175, %f2183, %f2192, %f2624;
	fma.rn.f32 	%f176, %f2183, %f2193, %f2625;
	fma.rn.f32 	%f177, %f2184, %f2186, %f2626;
	fma.rn.f32 	%f178, %f2184, %f2187, %f2627;
	fma.rn.f32 	%f179, %f2184, %f2188, %f2628;
	fma.rn.f32 	%f180, %f2184, %f2189, %f2629;
	fma.rn.f32 	%f181, %f2184, %f2190, %f2630;
	fma.rn.f32 	%f182, %f2184, %f2191, %f2631;
	fma.rn.f32 	%f183, %f2184, %f2192, %f2632;
	fma.rn.f32 	%f184, %f2184, %f2193, %f2633;
	fma.rn.f32 	%f185, %f2185, %f2186, %f2634;
	fma.rn.f32 	%f186, %f2185, %f2187, %f2635;
	fma.rn.f32 	%f187, %f2185, %f2188, %f2636;
	fma.rn.f32 	%f188, %f2185, %f2189, %f2637;
	fma.rn.f32 	%f189, %f2185, %f2190, %f2638;
	fma.rn.f32 	%f190, %f2185, %f2191, %f2639;
	fma.rn.f32 	%f191, %f2185, %f2192, %f2640;
	fma.rn.f32 	%f192, %f2185, %f2193, %f2641;
	mul.lo.s32 	%r155, %r149, 393216;
	or.b32  	%r156, %r146, %r155;
	shl.b32 	%r157, %r149, 5;
	shl.b32 	%r158, %r135, 8;
	add.s32 	%r159, %r158, %r157;
	sub.s32 	%r28, 8192, %r159;
	and.b32  	%r160, %r153, 48;
	or.b32  	%r161, %r140, %r160;
	sub.s32 	%r29, 6144, %r161;
	setp.ge.s32 	%p12, %r27, %r28;
	mul.lo.s32 	%r162, %r152, 24576;
	or.b32  	%r30, %r156, %r162;
	setp.ge.s32 	%p13, %r26, %r29;
	or.pred  	%p14, %p12, %p13;
	@%p14 bra 	$L__BB2_16;
	add.s32 	%r163, %r30, %r26;
	cvt.u64.u32 	%rd82, %r163;
	add.s64 	%rd83, %rd14, %rd82;
	shl.b64 	%rd84, %rd83, 2;
	add.s64 	%rd85, %rd15, %rd84;
	st.global.v4.f32 	[%rd85], {%f129, %f130, %f131, %f132};
$L__BB2_16:
	setp.ge.s32 	%p15, %r27, %r28;
	add.s32 	%r31, %r26, 16;
	setp.ge.s32 	%p16, %r31, %r29;
	or.pred  	%p17, %p15, %p16;
	@%p17 bra 	$L__BB2_18;
	add.s32 	%r165, %r30, %r26;
	cvt.u64.u32 	%rd86, %r165;
	add.s64 	%rd87, %rd14, %rd86;
	shl.b64 	%rd88, %rd87, 2;
	add.s64 	%rd89, %rd15, %rd88;
	st.global.v4.f32 	[%rd89+64], {%f133, %f134, %f135, %f136};
$L__BB2_18:
	setp.ge.s32 	%p18, %r26, %r29;
	add.s32 	%r32, %r27, 1;
	setp.ge.s32 	%p19, %r32, %r28;
	add.s32 	%r33, %r30, 6144;
	or.pred  	%p20, %p19, %p18;
	@%p20 bra 	$L__BB2_20;
	add.s32 	%r167, %r33, %r26;
	cvt.u64.u32 	%rd90, %r167;
	add.s64 	%rd91, %rd14, %rd90;
	shl.b64 	%rd92, %rd91, 2;
	add.s64 	%rd93, %rd15, %rd92;
	st.global.v4.f32 	[%rd93], {%f137, %f138, %f139, %f140};
$L__BB2_20:
	setp.ge.s32 	%p21, %r32, %r28;
	setp.ge.s32 	%p22, %r31, %r29;
	or.pred  	%p23, %p21, %p22;
	@%p23 bra 	$L__BB2_22;
	add.s32 	%r168, %r33, %r26;
	cvt.u64.u32 	%rd94, %r168;
	add.s64 	%rd95, %rd14, %rd94;
	shl.b64 	%rd96, %rd95, 2;
	add.s64 	%rd97, %rd15, %rd96;
	st.global.v4.f32 	[%rd97+64], {%f141, %f142, %f143, %f144};
$L__BB2_22:
	setp.ge.s32 	%p24, %r26, %r29;
	add.s32 	%r34, %r27, 2;
	setp.ge.s32 	%p25, %r34, %r28;
	add.s32 	%r35, %r30, 12288;
	or.pred  	%p26, %p25, %p24;
	@%p26 bra 	$L__BB2_24;
	add.s32 	%r170, %r35, %r26;
	cvt.u64.u32 	%rd98, %r170;
	add.s64 	%rd99, %rd14, %rd98;
	shl.b64 	%rd100, %rd99, 2;
	add.s64 	%rd101, %rd15, %rd100;
	st.global.v4.f32 	[%rd101], {%f145, %f146, %f147, %f148};
$L__BB2_24:
	setp.ge.s32 	%p27, %r34, %r28;
	setp.ge.s32 	%p28, %r31, %r29;
	or.pred  	%p29, %p27, %p28;
	@%p29 bra 	$L__BB2_26;
	add.s32 	%r171, %r35, %r26;
	cvt.u64.u32 	%rd102, %r171;
	add.s64 	%rd103, %rd14, %rd102;
	shl.b64 	%rd104, %rd103, 2;
	add.s64 	%rd105, %rd15, %rd104;
	st.global.v4.f32 	[%rd105+64], {%f149, %f150, %f151, %f152};
$L__BB2_26:
	setp.ge.s32 	%p30, %r26, %r29;
	add.s32 	%r36, %r27, 3;
	setp.ge.s32 	%p31, %r36, %r28;
	add.s32 	%r37, %r30, 18432;
	or.pred  	%p32, %p31, %p30;
	@%p32 bra 	$L__BB2_28;
	add.s32 	%r173, %r37, %r26;
	cvt.u64.u32 	%rd106, %r173;
	add.s64 	%rd107, %rd14, %rd106;
	shl.b64 	%rd108, %rd107, 2;
	add.s64 	%rd109, %rd15, %rd108;
	st.global.v4.f32 	[%rd109], {%f153, %f154, %f155, %f156};
$L__BB2_28:
	setp.ge.s32 	%p33, %r36, %r28;
	setp.ge.s32 	%p34, %r31, %r29;
	or.pred  	%p35, %p33, %p34;
	@%p35 bra 	$L__BB2_30;
	add.s32 	%r174, %r37, %r26;
	cvt.u64.u32 	%rd110, %r174;
	add.s64 	%rd111, %rd14, %rd110;
	shl.b64 	%rd112, %rd111, 2;
	add.s64 	%rd113, %rd15, %rd112;
	st.global.v4.f32 	[%rd113+64], {%f157, %f158, %f159, %f160};
$L__BB2_30:
	setp.ge.s32 	%p36, %r26, %r29;
	or.b32  	%r38, %r27, 32;
	setp.ge.s32 	%p37, %r38, %r28;
	add.s32 	%r39, %r30, 196608;
	or.pred  	%p38, %p37, %p36;
	@%p38 bra 	$L__BB2_32;
	add.s32 	%r176, %r39, %r26;
	cvt.u64.u32 	%rd114, %r176;
	add.s64 	%rd115, %rd14, %rd114;
	shl.b64 	%rd116, %rd115, 2;
	add.s64 	%rd117, %rd15, %rd116;
	st.global.v4.f32 	[%rd117], {%f161, %f162, %f163, %f164};
$L__BB2_32:
	setp.ge.s32 	%p39, %r38, %r28;
	setp.ge.s32 	%p40, %r31, %r29;
	or.pred  	%p41, %p39, %p40;
	@%p41 bra 	$L__BB2_34;
	add.s32 	%r177, %r39, %r26;
	cvt.u64.u32 	%rd118, %r177;
	add.s64 	%rd119, %rd14, %rd118;
	shl.b64 	%rd120, %rd119, 2;
	add.s64 	%rd121, %rd15, %rd120;
	st.global.v4.f32 	[%rd121+64], {%f165, %f166, %f167, %f168};
$L__BB2_34:
	setp.ge.s32 	%p42, %r26, %r29;
	add.s32 	%r40, %r27, 33;
	setp.ge.s32 	%p43, %r40, %r28;
	add.s32 	%r41, %r30, 202752;
	or.pred  	%p44, %p43, %p42;
	@%p44 bra 	$L__BB2_36;
	add.s32 	%r179, %r41, %r26;
	cvt.u64.u32 	%rd122, %r179;
	add.s64 	%rd123, %rd14, %rd122;
	shl.b64 	%rd124, %rd123, 2;
	add.s64 	%rd125, %rd15, %rd124;
	st.global.v4.f32 	[%rd125], {%f169, %f170, %f171, %f172};
$L__BB2_36:
	setp.ge.s32 	%p45, %r40, %r28;
	setp.ge.s32 	%p46, %r31, %r29;
	or.pred  	%p47, %p45, %p46;
	@%p47 bra 	$L__BB2_38;
	add.s32 	%r180, %r41, %r26;
	cvt.u64.u32 	%rd126, %r180;
	add.s64 	%rd127, %rd14, %rd126;
	shl.b64 	%rd128, %rd127, 2;
	add.s64 	%rd129, %rd15, %rd128;
	st.global.v4.f32 	[%rd129+64], {%f173, %f174, %f175, %f176};
$L__BB2_38:
	setp.ge.s32 	%p48, %r26, %r29;
	add.s32 	%r42, %r27, 34;
	setp.ge.s32 	%p49, %r42, %r28;
	add.s32 	%r43, %r30, 208896;
	or.pred  	%p50, %p49, %p48;
	@%p50 bra 	$L__BB2_40;
	add.s32 	%r182, %r43, %r26;
	cvt.u64.u32 	%rd130, %r182;
	add.s64 	%rd131, %rd14, %rd130;
	shl.b64 	%rd132, %rd131, 2;
	add.s64 	%rd133, %rd15, %rd132;
	st.global.v4.f32 	[%rd133], {%f177, %f178, %f179, %f180};
$L__BB2_40:
	setp.ge.s32 	%p51, %r42, %r28;
	setp.ge.s32 	%p52, %r31, %r29;
	or.pred  	%p53, %p51, %p52;
	@%p53 bra 	$L__BB2_42;
	add.s32 	%r183, %r43, %r26;
	cvt.u64.u32 	%rd134, %r183;
	add.s64 	%rd135, %rd14, %rd134;
	shl.b64 	%rd136, %rd135, 2;
	add.s64 	%rd137, %rd15, %rd136;
	st.global.v4.f32 	[%rd137+64], {%f181, %f182, %f183, %f184};
$L__BB2_42:
	setp.ge.s32 	%p54, %r26, %r29;
	add.s32 	%r44, %r27, 35;
	setp.ge.s32 	%p55, %r44, %r28;
	add.s32 	%r45, %r30, 215040;
	or.pred  	%p56, %p55, %p54;
	@%p56 bra 	$L__BB2_44;
	add.s32 	%r185, %r45, %r26;
	cvt.u64.u32 	%rd138, %r185;
	add.s64 	%rd139, %rd14, %rd138;
	shl.b64 	%rd140, %rd139, 2;
	add.s64 	%rd141, %rd15, %rd140;
	st.global.v4.f32 	[%rd141], {%f185, %f186, %f187, %f188};
$L__BB2_44:
	setp.ge.s32 	%p57, %r44, %r28;
	setp.ge.s32 	%p58, %r31, %r29;
	or.pred  	%p59, %p57, %p58;
	@%p59 bra 	$L__BB2_46;
	add.s32 	%r186, %r45, %r26;
	cvt.u64.u32 	%rd142, %r186;
	add.s64 	%rd143, %rd14, %rd142;
	shl.b64 	%rd144, %rd143, 2;
	add.s64 	%rd145, %rd15, %rd144;
	st.global.v4.f32 	[%rd145+64], {%f189, %f190, %f191, %f192};
$L__BB2_46:
	ret;

}


// ===== COMPILED SASS (sm_100) =====

	.target	sm_100

	.elftype	@"ET_EXEC"


//--------------------- .note.nv.tkinfo           --------------------------
	.section	.note.nv.tkinfo,"",@"SHT_NOTE"
	.sectionflags	@"SHF_NOTE_NV_TKINFO"
	.tkinfo
        /*0018*/ 	.word	0x00000002
        /*0030*/ 	.string	""
        /*0030*/ 	.string	"ptxas"
        /*0030*/ 	.string	"Cuda compilation tools, release 13.0, V13.0.88"
        /*0030*/ 	.string	"Build cuda_13.0.r13.0/compiler.36424714_0"
        /*0030*/ 	.string	"-arch sm_100 -m 64 "



//--------------------- .note.nv.cuinfo           --------------------------
	.section	.note.nv.cuinfo,"",@"SHT_NOTE"
	.sectionflags	@"SHF_NOTE_NV_CUINFO"
        /*0018*/ 	.short	0x0002
        /*001a*/ 	.short	0x0064
        /*001c*/ 	.short	0x0082
	.zero		2


//--------------------- .nv.info                  --------------------------
	.section	.nv.info,"",@"SHT_CUDA_INFO"
	.align	4


	//----- nvinfo : EIATTR_REGCOUNT
	.align		4
        /*0000*/ 	.byte	0x04, 0x2f
        /*0002*/ 	.short	(.L_1 - .L_0)
	.align		4
.L_0:
        /*0004*/ 	.word	index@(_Z18sgemm_Kernel_NaivePKfS0_Pfiii)
        /*0008*/ 	.word	0x00000020


	//----- nvinfo : EIATTR_FRAME_SIZE
	.align		4
.L_1:
        /*000c*/ 	.byte	0x04, 0x11
        /*000e*/ 	.short	(.L_3 - .L_2)
	.align		4
.L_2:
        /*0010*/ 	.word	index@(_Z18sgemm_Kernel_NaivePKfS0_Pfiii)
        /*0014*/ 	.word	0x00000000


	//----- nvinfo : EIATTR_REGCOUNT
	.align		4
.L_3:
        /*0018*/ 	.byte	0x04, 0x2f
        /*001a*/ 	.short	(.L_5 - .L_4)
	.align		4
.L_4:
        /*001c*/ 	.word	index@(_Z34sgemm_Kernel_Universal_Pipeline_TTILi256ELi128ELi16ELi64ELi32ELi8ELi8ELi8ELi1ELi512E5uint4EvPKfS2_Pfiii)
        /*0020*/ 	.word	0x00000080


	//----- nvinfo : EIATTR_FRAME_SIZE
	.align		4
.L_5:
        /*0024*/ 	.byte	0x04, 0x11
        /*0026*/ 	.short	(.L_7 - .L_6)
	.align		4
.L_6:
        /*0028*/ 	.word	index@(_Z34sgemm_Kernel_Universal_Pipeline_TTILi256ELi128ELi16ELi64ELi32ELi8ELi8ELi8ELi1ELi512E5uint4EvPKfS2_Pfiii)
        /*002c*/ 	.word	0x00000020


	//----- nvinfo : EIATTR_REGCOUNT
	.align		4
.L_7:
        /*0030*/ 	.byte	0x04, 0x2f
        /*0032*/ 	.short	(.L_9 - .L_8)
	.align		4
.L_8:
        /*0034*/ 	.word	index@(_Z46sgemm_Kernel_Universal_Pipeline_TT_SpecializedILi256ELi128ELi16ELi64ELi32ELi8ELi8ELi8ELi1ELi512ELi8192ELi6144ELi4096E5uint4EvPKfS2_Pf)
        /*0038*/ 	.word	0x00000080


	//----- nvinfo : EIATTR_FRAME_SIZE
	.align		4
.L_9:
        /*003c*/ 	.byte	0x04, 0x11
        /*003e*/ 	.short	(.L_11 - .L_10)
	.align		4
.L_10:
        /*0040*/ 	.word	index@(_Z46sgemm_Kernel_Universal_Pipeline_TT_SpecializedILi256ELi128ELi16ELi64ELi32ELi8ELi8ELi8ELi1ELi512ELi8192ELi6144ELi4096E5uint4EvPKfS2_Pf)
        /*0044*/ 	.word	0x00000020


	//----- nvinfo : EIATTR_MIN_STACK_SIZE
	.align		4
.L_11:
        /*0048*/ 	.byte	0x04, 0x12
        /*004a*/ 	.short	(.L_13 - .L_12)
	.align		4
.L_12:
        /*004c*/ 	.word	index@(_Z46sgemm_Kernel_Universal_Pipeline_TT_SpecializedILi256ELi128ELi16ELi64ELi32ELi8ELi8ELi8ELi1ELi512ELi8192ELi6144ELi4096E5uint4EvPKfS2_Pf)
        /*0050*/ 	.word	0x00000020


	//----- nvinfo : EIATTR_MIN_STACK_SIZE
	.align		4
.L_13:
        /*0054*/ 	.byte	0x04, 0x12
        /*0056*/ 	.short	(.L_15 - .L_14)
	.align		4
.L_14:
        /*0058*/ 	.word	index@(_Z34sgemm_Kernel_Universal_Pipeline_TTILi256ELi128ELi16ELi64ELi32ELi8ELi8ELi8ELi1ELi512E5uint4EvPKfS2_Pfiii)
        /*005c*/ 	.word	0x00000020


	//----- nvinfo : EIATTR_MIN_STACK_SIZE
	.align		4
.L_15:
        /*0060*/ 	.byte	0x04, 0x12
        /*0062*/ 	.short	(.L_17 - .L_16)
	.align		4
.L_16:
        /*0064*/ 	.word	index@(_Z18sgemm_Kernel_NaivePKfS0_Pfiii)
        /*0068*/ 	.word	0x00000000
.L_17:


//--------------------- .nv.compat                --------------------------
	.section	.nv.compat,"",@"SHT_CUDA_COMPAT_INFO"
	.align	4
        /*0000*/ 	.byte	0x02, 0x09, 0x00, 0x00, 0x02, 0x02, 0x01, 0x00, 0x02, 0x05, 0x05, 0x00, 0x03, 0x07, 0x01, 0x01
        /*0010*/ 	.byte	0x02, 0x03, 0x00, 0x00, 0x02, 0x06, 0x01, 0x00, 0x04, 0x0b, 0x08, 0x00, 0x09, 0x00, 0x00, 0x00
        /*0020*/ 	.byte	0x00, 0x00, 0x00, 0x00


//--------------------- .nv.info._Z46sgemm_Kernel_Universal_Pipeline_TT_SpecializedILi256ELi128ELi16ELi64ELi32ELi8ELi8ELi8ELi1ELi512ELi8192ELi6144ELi4096E5uint4EvPKfS2_Pf --------------------------
	.section	.nv.info._Z46sgemm_Kernel_Universal_Pipeline_TT_SpecializedILi256ELi128ELi16ELi64ELi32ELi8ELi8ELi8ELi1ELi512ELi8192ELi6144ELi4096E5uint4EvPKfS2_Pf,"",@"SHT_CUDA_INFO"
	.sectionflags	@""
	.align	4


	//----- nvinfo : EIATTR_CUDA_API_VERSION
	.align		4
        /*0000*/ 	.byte	0x04, 0x37
        /*0002*/ 	.short	(.L_19 - .L_18)
.L_18:
        /*0004*/ 	.word	0x00000082


	//----- nvinfo : EIATTR_KPARAM_INFO
	.align		4
.L_19:
        /*0008*/ 	.byte	0x04, 0x17
        /*000a*/ 	.short	(.L_21 - .L_20)
.L_20:
        /*000c*/ 	.word	0x00000000
        /*0010*/ 	.short	0x0002
        /*0012*/ 	.short	0x0010
        /*0014*/ 	.byte	0x00, 0xf5, 0x21, 0x00


	//----- nvinfo : EIATTR_KPARAM_INFO
	.align		4
.L_21:
        /*0018*/ 	.byte	0x04, 0x17
        /*001a*/ 	.short	(.L_23 - .L_22)
.L_22:
        /*001c*/ 	.word	0x00000000
        /*0020*/ 	.short	0x0001
        /*0022*/ 	.short	0x0008
        /*0024*/ 	.byte	0x00, 0xf5, 0x21, 0x00


	//----- nvinfo : EIATTR_KPARAM_INFO
	.align		4
.L_23:
        /*0028*/ 	.byte	0x04, 0x17
        /*002a*/ 	.short	(.L_25 - .L_24)
.L_24:
        /*002c*/ 	.word	0x00000000
        /*0030*/ 	.short	0x0000
        /*0032*/ 	.short	0x0000
        /*0034*/ 	.byte	0x00, 0xf5, 0x21, 0x00


	//----- nvinfo : EIATTR_SPARSE_MMA_MASK
	.align		4
.L_25:
        /*0038*/ 	.byte	0x03, 0x50
        /*003a*/ 	.short	0x0000


	//----- nvinfo : EIATTR_MAXREG_COUNT
	.align		4
        /*003c*/ 	.byte	0x03, 0x1b
        /*003e*/ 	.short	0x0080


	//----- nvinfo : EIATTR_NUM_BARRIERS
	.align		4
        /*0040*/ 	.byte	0x02, 0x4c
        /*0042*/ 	.byte	0x01
	.zero		1


	//----- nvinfo : EIATTR_MERCURY_ISA_VERSION
	.align		4
        /*0044*/ 	.byte	0x03, 0x5f
        /*0046*/ 	.short	0x0101


	//----- nvinfo : EIATTR_VRC_CTA_INIT_COUNT
	.align		4
        /*0048*/ 	.byte	0x02, 0x4a
	.zero		1
	.zero		1


	//----- nvinfo : EIATTR_EXIT_INSTR_OFFSETS
	.align		4
        /*004c*/ 	.byte	0x04, 0x1c
        /*004e*/ 	.short	(.L_27 - .L_26)


	//   ....[0]....
.L_26:
        /*0050*/ 	.word	0x0000a1a0


	//   ....[1]....
        /*0054*/ 	.word	0x0000a370


	//----- nvinfo : EIATTR_MAX_THREADS
	.align		4
.L_27:
        /*0058*/ 	.byte	0x04, 0x05
        /*005a*/ 	.short	(.L_29 - .L_28)
.L_28:
        /*005c*/ 	.word	0x00000200
        /*0060*/ 	.word	0x00000001
        /*0064*/ 	.word	0x00000001


	//----- nvinfo : EIATTR_CBANK_PARAM_SIZE
	.align		4
.L_29:
        /*0068*/ 	.byte	0x03, 0x19
        /*006a*/ 	.short	0x0018


	//----- nvinfo : EIATTR_PARAM_CBANK
	.align		4
        /*006c*/ 	.byte	0x04, 0x0a
        /*006e*/ 	.short	(.L_31 - .L_30)
	.align		4
.L_30:
        /*0070*/ 	.word	index@(.nv.constant0._Z46sgemm_Kernel_Universal_Pipeline_TT_SpecializedILi256ELi128ELi16ELi64ELi32ELi8ELi8ELi8ELi1ELi512ELi8192ELi6144ELi4096E5uint4EvPKfS2_Pf)
        /*0074*/ 	.short	0x0380
        /*0076*/ 	.short	0x0018


	//----- nvinfo : EIATTR_SW_WAR
	.align		4
.L_31:
        /*0078*/ 	.byte	0x04, 0x36
        /*007a*/ 	.short	(.L_33 - .L_32)
.L_32:
        /*007c*/ 	.word	0x00000008
.L_33:


//--------------------- .nv.info._Z34sgemm_Kernel_Universal_Pipeline_TTILi256ELi128ELi16ELi64ELi32ELi8ELi8ELi8ELi1ELi512E5uint4EvPKfS2_Pfiii --------------------------
	.section	.nv.info._Z34sgemm_Kernel_Universal_Pipeline_TTILi256ELi128ELi16ELi64ELi32ELi8ELi8ELi8ELi1ELi512E5uint4EvPKfS2_Pfiii,"",@"SHT_CUDA_INFO"
	.sectionflags	@""
	.align	4


	//----- nvinfo : EIATTR_CUDA_API_VERSION
	.align		4
        /*0000*/ 	.byte	0x04, 0x37
        /*0002*/ 	.short	(.L_35 - .L_34)
.L_34:
        /*0004*/ 	.word	0x00000082


	//----- nvinfo : EIATTR_KPARAM_INFO
	.align		4
.L_35:
        /*0008*/ 	.byte	0x04, 0x17
        /*000a*/ 	.short	(.L_37 - .L_36)
.L_36:
        /*000c*/ 	.word	0x00000000
        /*0010*/ 	.short	0x0005
        /*0012*/ 	.short	0x0020
        /*0014*/ 	.byte	0x00, 0xf0, 0x11, 0x00


	//----- nvinfo : EIATTR_KPARAM_INFO
	.align		4
.L_37:
        /*0018*/ 	.byte	0x04, 0x17
        /*001a*/ 	.short	(.L_39 - .L_38)
.L_38:
        /*001c*/ 	.word	0x00000000
        /*0020*/ 	.short	0x0004
        /*0022*/ 	.short	0x001c
        /*0024*/ 	.byte	0x00, 0xf0, 0x11, 0x00


	//----- nvinfo : EIATTR_KPARAM_INFO
	.align		4
.L_39:
        /*0028*/ 	.byte	0x04, 0x17
        /*002a*/ 	.short	(.L_41 - .L_40)
.L_40:
        /*002c*/ 	.word	0x00000000
        /*0030*/ 	.short	0x0003
        /*0032*/ 	.short	0x0018
        /*0034*/ 	.byte	0x00, 0xf0, 0x11, 0x00


	//----- nvinfo : EIATTR_KPARAM_INFO
	.align		4
.L_41:
        /*0038*/ 	.byte	0x04, 0x17
        /*003a*/ 	.short	(.L_43 - .L_42)
.L_42:
        /*003c*/ 	.word	0x00000000
        /*0040*/ 	.short	0x0002
        /*0042*/ 	.short	0x0010
        /*0044*/ 	.byte	0x00, 0xf5, 0x21, 0x00


	//----- nvinfo : EIATTR_KPARAM_INFO
	.align		4
.L_43:
        /*0048*/ 	.byte	0x04, 0x17
        /*004a*/ 	.short	(.L_45 - .L_44)
.L_44:
        /*004c*/ 	.word	0x00000000
        /*0050*/ 	.short	0x0001
        /*0052*/ 	.short	0x0008
        /*0054*/ 	.byte	0x00, 0xf5, 0x21, 0x00


	//----- nvinfo : EIATTR_KPARAM_INFO
	.align		4
.L_45:
        /*0058*/ 	.byte	0x04, 0x17
        /*005a*/ 	.short	(.L_47 - .L_46)
.L_46:
        /*005c*/ 	.word	0x00000000
        /*0060*/ 	.short	0x0000
        /*0062*/ 	.short	0x0000
        /*0064*/ 	.byte	0x00, 0xf5, 0x21, 0x00


	//----- nvinfo : EIATTR_SPARSE_MMA_MASK
	.align		4
.L_47:
        /*0068*/ 	.byte	0x03, 0x50
        /*006a*/ 	.short	0x0000


	//----- nvinfo : EIATTR_MAXREG_COUNT
	.align		4
        /*006c*/ 	.byte	0x03, 0x1b
        /*006e*/ 	.short	0x0080


	//----- nvinfo : EIATTR_NUM_BARRIERS
	.align		4
        /*0070*/ 	.byte	0x02, 0x4c
        /*0072*/ 	.byte	0x01
	.zero		1


	//----- nvinfo : EIATTR_MERCURY_ISA_VERSION
	.align		4
        /*0074*/ 	.byte	0x03, 0x5f
        /*0076*/ 	.short	0x0101


	//----- nvinfo : EIATTR_VRC_CTA_INIT_COUNT
	.align		4
        /*0078*/ 	.byte	0x02, 0x4a
	.zero		1
	.zero		1


	//----- nvinfo : EIATTR_EXIT_INSTR_OFFSETS
	.align		4
        /*007c*/ 	.byte	0x04, 0x1c
        /*007e*/ 	.short	(.L_49 - .L_48)


	//   ....[0]....
.L_48:
        /*0080*/ 	.word	0x0000e990


	//   ....[1]....
        /*0084*/ 	.word	0x0000e9b0


	//----- nvinfo : EIATTR_MAX_THREADS
	.align		4
.L_49:
        /*0088*/ 	.byte	0x04, 0x05
        /*008a*/ 	.short	(.L_51 - .L_50)
.L_50:
        /*008c*/ 	.word	0x00000200
        /*0090*/ 	.word	0x00000001
        /*0094*/ 	.word	0x00000001


	//----- nvinfo : EIATTR_CBANK_PARAM_SIZE
	.align		4
.L_51:
        /*0098*/ 	.byte	0x03, 0x19
        /*009a*/ 	.short	0x0024


	//----- nvinfo : EIATTR_PARAM_CBANK
	.align		4
        /*009c*/ 	.byte	0x04, 0x0a
        /*009e*/ 	.short	(.L_53 - .L_52)
	.align		4
.L_52:
        /*00a0*/ 	.word	index@(.nv.constant0._Z34sgemm_Kernel_Universal_Pipeline_TTILi256ELi128ELi16ELi64ELi32ELi8ELi8ELi8ELi1ELi512E5uint4EvPKfS2_Pfiii)
        /*00a4*/ 	.short	0x0380
        /*00a6*/ 	.short	0x0024


	//----- nvinfo : EIATTR_SW_WAR
	.align		4
.L_53:
        /*00a8*/ 	.byte	0x04, 0x36
        /*00aa*/ 	.short	(.L_55 - .L_54)
.L_54:
        /*00ac*/ 	.word	0x00000008
.L_55:


//--------------------- .nv.info._Z18sgemm_Kernel_NaivePKfS0_Pfiii --------------------------
	.section	.nv.info._Z18sgemm_Kernel_NaivePKfS0_Pfiii,"",@"SHT_CUDA_INFO"
	.sectionflags	@""
	.align	4


	//----- nvinfo : EIATTR_CUDA_API_VERSION
	.align		4
        /*0000*/ 	.byte	0x04, 0x37
        /*0002*/ 	.short	(.L_57 - .L_56)
.L_56:
        /*0004*/ 	.word	0x00000082


	//----- nvinfo : EIATTR_KPARAM_INFO
	.align		4
.L_57:
        /*0008*/ 	.byte	0x04, 0x17
        /*000a*/ 	.short	(.L_59 - .L_58)
.L_58:
        /*000c*/ 	.word	0x00000000
        /*0010*/ 	.short	0x0005
        /*0012*/ 	.short	0x0020
        /*0014*/ 	.byte	0x00, 0xf0, 0x11, 0x00


	//----- nvinfo : EIATTR_KPARAM_INFO
	.align		4
.L_59:
        /*0018*/ 	.byte	0x04, 0x17
        /*001a*/ 	.short	(.L_61 - .L_60)
.L_60:
        /*001c*/ 	.word	0x00000000
        /*0020*/ 	.short	0x0004
        /*0022*/ 	.short	0x001c
        /*0024*/ 	.byte	0x00, 0xf0, 0x11, 0x00


	//----- nvinfo : EIATTR_KPARAM_INFO
	.align		4
.L_61:
        /*0028*/ 	.byte	0x04, 0x17
        /*002a*/ 	.short	(.L_63 - .L_62)
.L_62:
        /*002c*/ 	.word	0x00000000
        /*0030*/ 	.short	0x0003
        /*0032*/ 	.short	0x0018
        /*0034*/ 	.byte	0x00, 0xf0, 0x11, 0x00


	//----- nvinfo : EIATTR_KPARAM_INFO
	.align		4
.L_63:
        /*0038*/ 	.byte	0x04, 0x17
        /*003a*/ 	.short	(.L_65 - .L_64)
.L_64:
        /*003c*/ 	.word	0x00000000
        /*0040*/ 	.short	0x0002
        /*0042*/ 	.short	0x0010
        /*0044*/ 	.byte	0x00, 0xf5, 0x21, 0x00


	//----- nvinfo : EIATTR_KPARAM_INFO
	.align		4
.L_65:
        /*0048*/ 	.byte	0x04, 0x17
        /*004a*/ 	.short	(.L_67 - .L_66)
.L_66:
        /*004c*/ 	.word	0x00000000
        /*0050*/ 	.short	0x0001
        /*0052*/ 	.short	0x0008
        /*0054*/ 	.byte	0x00, 0xf5, 0x21, 0x00


	//----- nvinfo : EIATTR_KPARAM_INFO
	.align		4
.L_67:
        /*0058*/ 	.byte	0x04, 0x17
        /*005a*/ 	.short	(.L_69 - .L_68)
.L_68:
        /*005c*/ 	.word	0x00000000
        /*0060*/ 	.short	0x0000
        /*0062*/ 	.short	0x0000
        /*0064*/ 	.byte	0x00, 0xf5, 0x21, 0x00


	//----- nvinfo : EIATTR_SPARSE_MMA_MASK
	.align		4
.L_69:
        /*0068*/ 	.byte	0x03, 0x50
        /*006a*/ 	.short	0x0000


	//----- nvinfo : EIATTR_MAXREG_COUNT
	.align		4
        /*006c*/ 	.byte	0x03, 0x1b
        /*006e*/ 	.short	0x00ff


	//----- nvinfo : EIATTR_MERCURY_ISA_VERSION
	.align		4
        /*0070*/ 	.byte	0x03, 0x5f
        /*0072*/ 	.short	0x0101


	//----- nvinfo : EIATTR_VRC_CTA_INIT_COUNT
	.align		4
        /*0074*/ 	.byte	0x02, 0x4a
	.zero		1
	.zero		1


	//----- nvinfo : EIATTR_EXIT_INSTR_OFFSETS
	.align		4
        /*0078*/ 	.byte	0x04, 0x1c
        /*007a*/ 	.short	(.L_71 - .L_70)


	//   ....[0]....
.L_70:
        /*007c*/ 	.word	0x000000d0


	//   ....[1]....
        /*0080*/ 	.word	0x00000e30


	//----- nvinfo : EIATTR_CBANK_PARAM_SIZE
	.align		4
.L_71:
        /*0084*/ 	.byte	0x03, 0x19
        /*0086*/ 	.short	0x0024


	//----- nvinfo : EIATTR_PARAM_CBANK
	.align		4
        /*0088*/ 	.byte	0x04, 0x0a
        /*008a*/ 	.short	(.L_73 - .L_72)
	.align		4
.L_72:
        /*008c*/ 	.word	index@(.nv.constant0._Z18sgemm_Kernel_NaivePKfS0_Pfiii)
        /*0090*/ 	.short	0x0380
        /*0092*/ 	.short	0x0024


	//----- nvinfo : EIATTR_SW_WAR
	.align		4
.L_73:
        /*0094*/ 	.byte	0x04, 0x36
        /*0096*/ 	.short	(.L_75 - .L_74)
.L_74:
        /*0098*/ 	.word	0x00000008
.L_75:


//--------------------- .nv.callgraph             --------------------------
	.section	.nv.callgraph,"",@"SHT_CUDA_CALLGRAPH"
	.align	4
	.sectionentsize	8
	.align		4
        /*0000*/ 	.word	0x00000000
	.align		4
        /*0004*/ 	.word	0xffffffff
	.align		4
        /*0008*/ 	.word	0x00000000
	.align		4
        /*000c*/ 	.word	0xfffffffe
	.align		4
        /*0010*/ 	.word	0x00000000
	.align		4
        /*0014*/ 	.word	0xfffffffd
	.align		4
        /*0018*/ 	.word	0x00000000
	.align		4
        /*001c*/ 	.word	0xfffffffc


//--------------------- .text._Z46sgemm_Kernel_Universal_Pipeline_TT_SpecializedILi256ELi128ELi16ELi64ELi32ELi8ELi8ELi8ELi1ELi512ELi8192ELi6144ELi4096E5uint4EvPKfS2_Pf --------------------------
	.section	.text._Z46sgemm_Kernel_Universal_Pipeline_TT_SpecializedILi256ELi128ELi16ELi64ELi32ELi8ELi8ELi8ELi1ELi512ELi8192ELi6144ELi4096E5uint4EvPKfS2_Pf,"ax",@progbits
	.align	128
        .global         _Z46sgemm_Kernel_Universal_Pipeline_TT_SpecializedILi256ELi128ELi16ELi64ELi32ELi8ELi8ELi8ELi1ELi512ELi8192ELi6144ELi4096E5uint4EvPKfS2_Pf
        .type           _Z46sgemm_Kernel_Universal_Pipeline_TT_SpecializedILi256ELi128ELi16ELi64ELi32ELi8ELi8ELi8ELi1ELi512ELi8192ELi6144ELi4096E5uint4EvPKfS2_Pf,@function
        .size           _Z46sgemm_Kernel_Universal_Pipeline_TT_SpecializedILi256ELi128ELi16ELi64ELi32ELi8ELi8ELi8ELi1ELi512ELi8192ELi6144ELi4096E5uint4EvPKfS2_Pf,(.L_x_12 - _Z46sgemm_Kernel_Universal_Pipeline_TT_SpecializedILi256ELi128ELi16ELi64ELi32ELi8ELi8ELi8ELi1ELi512ELi8192ELi6144ELi4096E5uint4EvPKfS2_Pf)
        .other          _Z46sgemm_Kernel_Universal_Pipeline_TT_SpecializedILi256ELi128ELi16ELi64ELi32ELi8ELi8ELi8ELi1ELi512ELi8192ELi6144ELi4096E5uint4EvPKfS2_Pf,@"STO_CUDA_ENTRY STV_DEFAULT"
_Z46sgemm_Kernel_Universal_Pipeline_TT_SpecializedILi256ELi128ELi16ELi64ELi32ELi8ELi8ELi8ELi1ELi512ELi8192ELi6144ELi4096E5uint4EvPKfS2_Pf:
.text._Z46sgemm_Kernel_Universal_Pipeline_TT_SpecializedILi256ELi128ELi16ELi64ELi32ELi8ELi8ELi8ELi1ELi512ELi8192ELi6144ELi4096E5uint4EvPKfS2_Pf:
[----:B------:R-:W0:Y:S01]  /*0000*/  LDC R1, c[0x0][0x37c] ;  /* 0x0000df00ff017b82 */ /* 0x000e220000000800 */
[----:B------:R-:W1:Y:S07]  /*0010*/  S2R R113, SR_TID.Y ;  /* 0x0000000000717919 */ /* 0x000e6e0000002200 */
[----:B------:R-:W2:Y:S01]  /*0020*/  S2UR UR6, SR_CTAID.X ;  /* 0x00000000000679c3 */ /* 0x000ea20000002500 */
[----:B------:R-:W1:Y:S01]  /*0030*/  LDCU UR5, c[0x0][0x360] ;  /* 0x00006c00ff0577ac */ /* 0x000e620008000800 */
[----:B0-----:R-:W-:Y:S01]  /*0040*/  IADD3 R1, PT, PT, R1, -0x20, RZ ;  /* 0xffffffe001017810 */ /* 0x001fe20007ffe0ff */
[----:B------:R-:W1:Y:S01]  /*0050*/  S2R R115, SR_TID.X ;  /* 0x0000000000737919 */ /* 0x000e620000002100 */
[----:B------:R-:W0:Y:S01]  /*0060*/  LDCU.64 UR12, c[0x0][0x358] ;  /* 0x00006b00ff0c77ac */ /* 0x000e220008000a00 */
[----:B------:R-:W3:Y:S03]  /*0070*/  S2R R11, SR_CTAID.Z ;  /* 0x00000000000b7919 */ /* 0x000ee60000002700 */
[----:B------:R-:W4:Y:S01]  /*0080*/  S2UR UR4, SR_CTAID.Y ;  /* 0x00000000000479c3 */ /* 0x000f220000002600 */
[----:B------:R-:W5:Y:S07]  /*0090*/  LDCU.64 UR8, c[0x0][0x380] ;  /* 0x00007000ff0877ac */ /* 0x000f6e0008000a00 */
[----:B------:R-:W0:Y:S01]  /*00a0*/  LDC.64 R2, c[0x0][0x380] ;  /* 0x0000e000ff027b82 */ /* 0x000e220000000a00 */
[----:B--2---:R-:W-:-:S07]  /*00b0*/  USHF.L.U32 UR6, UR6, 0x7, URZ ;  /* 0x0000000706067899 */ /* 0x004fce00080006ff */
[----:B------:R-:W2:Y:S01]  /*00c0*/  LDC.64 R4, c[0x0][0x388] ;  /* 0x0000e200ff047b82 */ /* 0x000ea20000000a00 */
[----:B------:R-:W-:Y:S01]  /*00d0*/  UIADD3 UR7, UPT, UPT, -UR6, 0x1800, URZ ;  /* 0x0000180006077890 */ /* 0x000fe2000fffe1ff */
[----:B-1----:R-:W-:Y:S01]  /*00e0*/  IMAD R0, R113, UR5, R115 ;  /* 0x0000000571007c24 */ /* 0x002fe2000f8e0273 */
[----:B------:R-:W-:Y:S02]  /*00f0*/  UMOV UR5, 0xffffff00 ;  /* 0xffffff0000057882 */ /* 0x000fe40000000000 */
[----:B----4-:R-:W-:Y:S02]  /*0100*/  UIMAD UR5, UR4, UR5, 0x2000 ;  /* 0x00002000040574a4 */ /* 0x010fe4000f8e0205 */
[C---:B------:R-:W-:Y:S01]  /*0110*/  SHF.L.U32 R6, R0.reuse, 0x2, RZ ;  /* 0x0000000200067819 */ /* 0x040fe200000006ff */
[----:B------:R-:W-:Y:S01]  /*0120*/  USHF.L.U32 UR4, UR4, 0x14, URZ ;  /* 0x0000001404047899 */ /* 0x000fe200080006ff */
[----:B------:R-:W-:Y:S02]  /*0130*/  IADD3 R7, PT, PT, R0, 0x200, RZ ;  /* 0x0000020000077810 */ /* 0x000fe40007ffe0ff */
[----:B------:R-:W-:-:S02]  /*0140*/  LOP3.LUT R9, R6, 0x7c, RZ, 0xc0, !PT ;  /* 0x0000007c06097812 */ /* 0x000fc400078ec0ff */
[----:B------:R-:W-:Y:S02]  /*0150*/  SHF.R.U32.HI R21, RZ, 0x2, R0 ;  /* 0x00000002ff157819 */ /* 0x000fe40000011600 */
[----:B------:R-:W-:Y:S02]  /*0160*/  ISETP.GE.AND P0, PT, R9, UR7, PT ;  /* 0x0000000709007c0c */ /* 0x000fe4000bf06270 */
[----:B------:R-:W-:Y:S02]  /*0170*/  SHF.R.U32.HI R23, RZ, 0x2, R7 ;  /* 0x00000002ff177819 */ /* 0x000fe40000011607 */
[----:B------:R-:W-:Y:S02]  /*0180*/  ISETP.GT.U32.OR P0, PT, R0, 0x1ffff, P0 ;  /* 0x0001ffff0000780c */ /* 0x000fe40000704470 */
[----:B------:R-:W-:Y:S02]  /*0190*/  ISETP.GE.AND P2, PT, R21, UR5, PT ;  /* 0x0000000515007c0c */ /* 0x000fe4000bf46270 */
[----:B------:R-:W-:-:S02]  /*01a0*/  ISETP.GE.AND P1, PT, R23, UR5, PT ;  /* 0x0000000517007c0c */ /* 0x000fc4000bf26270 */
[----:B------:R-:W-:Y:S02]  /*01b0*/  SHF.R.U32.HI R0, RZ, 0x5, R0 ;  /* 0x00000005ff007819 */ /* 0x000fe40000011600 */
[----:B------:R-:W-:Y:S02]  /*01c0*/  LOP3.LUT R6, R6, 0xc, RZ, 0xc0, !PT ;  /* 0x0000000c06067812 */ /* 0x000fe400078ec0ff */
[C---:B---3--:R-:W-:Y:S01]  /*01d0*/  SHF.L.U32 R7, R11.reuse, 0x19, RZ ;  /* 0x000000190b077819 */ /* 0x048fe200000006ff */
[----:B------:R-:W-:Y:S01]  /*01e0*/  IMAD R11, R11, 0x1800000, RZ ;  /* 0x018000000b0b7824 */ /* 0x000fe200078e02ff */
[-C--:B------:R-:W-:Y:S02]  /*01f0*/  LEA R20, R21, R6.reuse, 0xc ;  /* 0x0000000615147211 */ /* 0x080fe400078e60ff */
[----:B------:R-:W-:Y:S01]  /*0200*/  @!P0 LEA R24, R0, R9, 0x7 ;  /* 0x0000000900188211 */ /* 0x000fe200078e38ff */
[----:B0-----:R-:W-:Y:S01]  /*0210*/  IMAD.WIDE.U32 R2, R7, 0x4, R2 ;  /* 0x0000000407027825 */ /* 0x001fe200078e0002 */
[----:B------:R-:W-:-:S02]  /*0220*/  LEA R22, R23, R6, 0xc ;  /* 0x0000000617167211 */ /* 0x000fc400078e60ff */
[----:B------:R-:W-:Y:S01]  /*0230*/  @!P2 IADD3 R9, PT, PT, R20, UR4, RZ ;  /* 0x000000041409ac10 */ /* 0x000fe2000fffe0ff */
[----:B------:R-:W-:Y:S01]  /*0240*/  @!P0 IMAD R0, R0, 0x1780, R24 ;  /* 0x0000178000008824 */ /* 0x000fe200078e0218 */
[----:B------:R-:W-:Y:S01]  /*0250*/  @!P1 IADD3 R13, PT, PT, R22, UR4, RZ ;  /* 0x00000004160d9c10 */ /* 0x000fe2000fffe0ff */
[----:B--2---:R-:W-:-:S03]  /*0260*/  IMAD.WIDE.U32 R4, R11, 0x4, R4 ;  /* 0x000000040b047825 */ /* 0x004fc600078e0004 */
[----:B------:R-:W-:Y:S01]  /*0270*/  @!P0 IADD3 R17, PT, PT, R0, UR6, RZ ;  /* 0x0000000600118c10 */ /* 0x000fe2000fffe0ff */
[----:B------:R-:W-:-:S04]  /*0280*/  @!P2 IMAD.WIDE.U32 R8, R9, 0x4, R2 ;  /* 0x000000040908a825 */ /* 0x000fc800078e0002 */
[----:B------:R-:W-:Y:S02]  /*0290*/  @!P1 IMAD.WIDE.U32 R12, R13, 0x4, R2 ;  /* 0x000000040d0c9825 */ /* 0x000fe400078e0002 */
[----:B------:R-:W2:Y:S02]  /*02a0*/  @!P2 LDG.E.128.CONSTANT R8, desc[UR12][R8.64] ;  /* 0x0000000c0808a981 */ /* 0x000ea4000c1e9d00 */
[----:B------:R-:W-:Y:S02]  /*02b0*/  @!P0 IMAD.WIDE.U32 R16, R17, 0x4, R4 ;  /* 0x0000000411108825 */ /* 0x000fe400078e0004 */
[----:B------:R-:W3:Y:S04]  /*02c0*/  @!P1 LDG.E.128.CONSTANT R12, desc[UR12][R12.64] ;  /* 0x0000000c0c0c9981 */ /* 0x000ee8000c1e9d00 */
[----:B------:R-:W4:Y:S01]  /*02d0*/  @!P0 LDG.E.128.CONSTANT R16, desc[UR12][R16.64] ;  /* 0x0000000c10108981 */ /* 0x000f22000c1e9d00 */
[----:B------:R-:W-:Y:S01]  /*02e0*/  MOV R0, 0x400 ;  /* 0x0000040000007802 */ /* 0x000fe20000000f00 */
[----:B------:R-:W-:Y:S01]  /*02f0*/  HFMA2 R108, -RZ, RZ, 0, 0 ;  /* 0x00000000ff6c7431 */ /* 0x000fe200000001ff */
[----:B------:R-:W-:Y:S01]  /*0300*/  @!P1 LEA R2, R6, R23, 0x8 ;  /* 0x0000001706029211 */ /* 0x000fe200078e40ff */
[----:B------:R-:W0:Y:S01]  /*0310*/  S2R R3, SR_CgaCtaId ;  /* 0x0000000000037919 */ /* 0x000e220000008800 */
[----:B------:R-:W-:-:S02]  /*0320*/  IADD3 R22, P4, PT, R22, UR4, RZ ;  /* 0x0000000416167c10 */ /* 0x000fc4000ff9e0ff */
[----:B------:R-:W-:Y:S02]  /*0330*/  CS2R R106, SRZ ;  /* 0x00000000006a7805 */ /* 0x000fe4000001ff00 */
[----:B------:R-:W-:Y:S01]  /*0340*/  R2UR UR14, R1 ;  /* 0x00000000010e72ca */ /* 0x000fe200000e0000 */
[----:B------:R-:W1:Y:S01]  /*0350*/  S2R R26, SR_SWINHI ;  /* 0x00000000001a7919 */ /* 0x000e620000002f00 */
[----:B------:R-:W-:Y:S02]  /*0360*/  CS2R R104, SRZ ;  /* 0x0000000000687805 */ /* 0x000fe4000001ff00 */
[----:B------:R-:W-:Y:S02]  /*0370*/  CS2R R86, SRZ ;  /* 0x0000000000567805 */ /* 0x000fe4000001ff00 */
[----:B------:R-:W-:Y:S02]  /*0380*/  CS2R R98, SRZ ;  /* 0x0000000000627805 */ /* 0x000fe4000001ff00 */
[----:B------:R-:W-:-:S02]  /*0390*/  CS2R R102, SRZ ;  /* 0x0000000000667805 */ /* 0x000fc4000001ff00 */
[----:B------:R-:W-:Y:S02]  /*03a0*/  CS2R R100, SRZ ;  /* 0x0000000000647805 */ /* 0x000fe4000001ff00 */
[----:B------:R-:W-:Y:S02]  /*03b0*/  CS2R R84, SRZ ;  /* 0x0000000000547805 */ /* 0x000fe4000001ff00 */
        /* <DEDUP_REMOVED lines=14> */
[----:B------:R-:W-:Y:S01]  /*04a0*/  CS2R R64, SRZ ;  /* 0x0000000000407805 */ /* 0x000fe2000001ff00 */
[----:B------:R-:W-:Y:S01]  /*04b0*/  UMOV UR7, 0x1000 ;  /* 0x0000100000077882 */ /* 0x000fe20000000000 */
[----:B0-----:R-:W-:-:S02]  /*04c0*/  LEA R3, R3, R0, 0x18 ;  /* 0x0000000003037211 */ /* 0x001fc400078ec0ff */
[----:B------:R-:W-:Y:S02]  /*04d0*/  @!P2 LEA R0, R6, R21, 0x8 ;  /* 0x000000150600a211 */ /* 0x000fe400078e40ff */
[----:B------:R-:W-:Y:S01]  /*04e0*/  IADD3 R6, P5, PT, R20, UR4, RZ ;  /* 0x0000000414067c10 */ /* 0x000fe2000ffbe0ff */
[----:B------:R-:W-:Y:S01]  /*04f0*/  UMOV UR4, URZ ;  /* 0x000000ff00047c82 */ /* 0x000fe20008000000 */
[----:B------:R-:W-:Y:S02]  /*0500*/  IADD3.X R21, PT, PT, RZ, RZ, RZ, P4, !PT ;  /* 0x000000ffff157210 */ /* 0x000fe400027fe4ff */
[----:B------:R-:W-:Y:S02]  /*0510*/  IADD3.X R23, PT, PT, RZ, RZ, RZ, P5, !PT ;  /* 0x000000ffff177210 */ /* 0x000fe40002ffe4ff */
[C---:B------:R-:W-:Y:S02]  /*0520*/  SHF.L.U64.HI R21, R22.reuse, 0x2, R21 ;  /* 0x0000000216157819 */ /* 0x040fe40000010215 */
[----:B------:R-:W-:-:S02]  /*0530*/  SHF.L.U32 R20, R22, 0x2, RZ ;  /* 0x0000000216147819 */ /* 0x000fc400000006ff */
[C---:B------:R-:W-:Y:S02]  /*0540*/  SHF.L.U64.HI R23, R6.reuse, 0x2, R23 ;  /* 0x0000000206177819 */ /* 0x040fe40000010217 */
[----:B------:R-:W-:Y:S01]  /*0550*/  SHF.L.U32 R22, R6, 0x2, RZ ;  /* 0x0000000206167819 */ /* 0x000fe200000006ff */
[C---:B------:R-:W-:Y:S01]  /*0560*/  IMAD.WIDE.U32 R20, R7.reuse, 0x4, R20 ;  /* 0x0000000407147825 */ /* 0x040fe200078e0014 */
[-C--:B------:R-:W-:Y:S02]  /*0570*/  MOV R4, R3.reuse ;  /* 0x0000000300047202 */ /* 0x080fe40000000f00 */
[----:B-1----:R-:W-:Y:S02]  /*0580*/  MOV R5, R26 ;  /* 0x0000001a00057202 */ /* 0x002fe40000000f00 */
[-C--:B------:R-:W-:Y:S01]  /*0590*/  @!P2 LEA R0, R0, R3.reuse, 0x2 ;  /* 0x000000030000a211 */ /* 0x080fe200078e10ff */
[----:B------:R-:W-:Y:S01]  /*05a0*/  IMAD.WIDE.U32 R22, R7, 0x4, R22 ;  /* 0x0000000407167825 */ /* 0x000fe200078e0016 */
[----:B------:R-:W-:-:S02]  /*05b0*/  @!P1 LEA R2, R2, R3, 0x2 ;  /* 0x0000000302029211 */ /* 0x000fc400078e10ff */
[----:B------:R-:W-:Y:S02]  /*05c0*/  @!P0 LEA R3, R24, R3, 0x2 ;  /* 0x0000000318038211 */ /* 0x000fe400078e10ff */
[C---:B------:R-:W-:Y:S02]  /*05d0*/  IADD3 R29, P3, PT, R4.reuse, 0x4000, RZ ;  /* 0x00004000041d7810 */ /* 0x040fe40007f7e0ff */
[C---:B------:R-:W-:Y:S02]  /*05e0*/  IADD3 R25, P5, PT, R4.reuse, 0x8000, RZ ;  /* 0x0000800004197810 */ /* 0x040fe40007fbe0ff */
[----:B------:R-:W-:Y:S02]  /*05f0*/  IADD3 R27, P4, PT, R4, 0xa000, RZ ;  /* 0x0000a000041b7810 */ /* 0x000fe40007f9e0ff */
[-C--:B------:R-:W-:Y:S02]  /*0600*/  IADD3.X R30, PT, PT, RZ, R5.reuse, RZ, P3, !PT ;  /* 0x00000005ff1e7210 */ /* 0x080fe40001ffe4ff */
[----:B------:R-:W-:-:S02]  /*0610*/  IADD3.X R26, PT, PT, RZ, R5, RZ, P5, !PT ;  /* 0x00000005ff1a7210 */ /* 0x000fc40002ffe4ff */
[----:B-----5:R-:W-:Y:S02]  /*0620*/  IADD3 R110, P3, PT, R20, UR8, RZ ;  /* 0x00000008146e7c10 */ /* 0x020fe4000ff7e0ff */
[----:B------:R-:W-:Y:S02]  /*0630*/  IADD3 R112, P5, PT, R22, UR8, RZ ;  /* 0x0000000816707c10 */ /* 0x000fe4000ffbe0ff */
[----:B------:R-:W-:Y:S02]  /*0640*/  IADD3.X R28, PT, PT, RZ, R5, RZ, P4, !PT ;  /* 0x00000005ff1c7210 */ /* 0x000fe400027fe4ff */
[----:B------:R-:W-:Y:S02]  /*0650*/  IADD3 R110, P4, PT, R110, 0x40, RZ ;  /* 0x000000406e6e7810 */ /* 0x000fe40007f9e0ff */
[----:B------:R-:W-:Y:S02]  /*0660*/  IADD3 R112, P6, PT, R112, 0x40, RZ ;  /* 0x0000004070707810 */ /* 0x000fe40007fde0ff */
[----:B------:R-:W-:-:S02]  /*0670*/  MOV R6, R29 ;  /* 0x0000001d00067202 */ /* 0x000fc40000000f00 */
[----:B------:R-:W-:Y:S02]  /*0680*/  MOV R7, R30 ;  /* 0x0000001e00077202 */ /* 0x000fe40000000f00 */
[----:B------:R-:W-:Y:S02]  /*0690*/  IADD3.X R109, PT, PT, RZ, UR9, R21, P4, P3 ;  /* 0x00000009ff6d7c10 */ /* 0x000fe4000a7e6415 */
[----:B------:R-:W-:Y:S01]  /*06a0*/  IADD3.X R111, PT, PT, RZ, UR9, R23, P6, P5 ;  /* 0x00000009ff6f7c10 */ /* 0x000fe2000b7ea417 */
[----:B------:R0:W-:Y:S01]  /*06b0*/  STL.128 [R1], R4 ;  /* 0x0000000401007387 */ /* 0x0001e20000100c00 */
[----:B------:R-:W-:-:S13]  /*06c0*/  R2UR UR9, R1 ;  /* 0x00000000010972ca */ /* 0x000fda00000e0000 */
[----:B------:R-:W-:Y:S01]  /*06d0*/  UIADD3 UR9, UPT, UPT, UR9, 0x10, URZ ;  /* 0x0000001009097890 */ /* 0x000fe2000fffe0ff */
[----:B0-----:R-:W-:Y:S02]  /*06e0*/  MOV R6, R27 ;  /* 0x0000001b00067202 */ /* 0x001fe40000000f00 */
[----:B------:R-:W-:Y:S02]  /*06f0*/  MOV R7, R28 ;  /* 0x0000001c00077202 */ /* 0x000fe40000000f00 */
[----:B------:R-:W-:Y:S02]  /*0700*/  MOV R4, R25 ;  /* 0x0000001900047202 */ /* 0x000fe40000000f00 */
[----:B------:R-:W-:-:S05]  /*0710*/  MOV R5, R26 ;  /* 0x0000001a00057202 */ /* 0x000fca0000000f00 */
[----:B------:R0:W-:Y:S02]  /*0720*/  STL.128 [R1+0x10], R4 ;  /* 0x0000100401007387 */ /* 0x0001e40000100c00 */
[----:B0-----:R-:W-:Y:S02]  /*0730*/  CS2R R4, SRZ ;  /* 0x0000000000047805 */ /* 0x001fe4000001ff00 */
[----:B------:R-:W-:Y:S01]  /*0740*/  CS2R R6, SRZ ;  /* 0x0000000000067805 */ /* 0x000fe2000001ff00 */
[----:B--2---:R-:W-:Y:S04]  /*0750*/  @!P2 STS [R0], R8 ;  /* 0x000000080000a388 */ /* 0x004fe80000000800 */
[----:B------:R0:W-:Y:S04]  /*0760*/  @!P2 STS [R0+0x400], R9 ;  /* 0x000400090000a388 */ /* 0x0001e80000000800 */
[----:B------:R-:W-:Y:S04]  /*0770*/  @!P2 STS [R0+0x800], R10 ;  /* 0x0008000a0000a388 */ /* 0x000fe80000000800 */
[----:B------:R1:W-:Y:S01]  /*0780*/  @!P2 STS [R0+0xc00], R11 ;  /* 0x000c000b0000a388 */ /* 0x0003e20000000800 */
[----:B0-----:R-:W-:-:S03]  /*0790*/  CS2R R8, SRZ ;  /* 0x0000000000087805 */ /* 0x001fc6000001ff00 */
[----:B---3--:R-:W-:Y:S04]  /*07a0*/  @!P1 STS [R2], R12 ;  /* 0x0000000c02009388 */ /* 0x008fe80000000800 */
[----:B------:R0:W-:Y:S01]  /*07b0*/  @!P1 STS [R2+0x400], R13 ;  /* 0x0004000d02009388 */ /* 0x0001e20000000800 */
[----:B-1----:R-:W-:Y:S02]  /*07c0*/  CS2R R10, SRZ ;  /* 0x00000000000a7805 */ /* 0x002fe4000001ff00 */
[----:B------:R-:W-:Y:S01]  /*07d0*/  MOV R0, RZ ;  /* 0x000000ff00007202 */ /* 0x000fe20000000f00 */
[----:B------:R-:W-:Y:S04]  /*07e0*/  @!P1 STS [R2+0x800], R14 ;  /* 0x0008000e02009388 */ /* 0x000fe80000000800 */
[----:B------:R1:W-:Y:S01]  /*07f0*/  @!P1 STS [R2+0xc00], R15 ;  /* 0x000c000f02009388 */ /* 0x0003e20000000800 */
[----:B0-----:R-:W-:-:S03]  /*0800*/  CS2R R12, SRZ ;  /* 0x00000000000c7805 */ /* 0x001fc6000001ff00 */
[----:B----4-:R0:W-:Y:S01]  /*0810*/  @!P0 STS.128 [R3+0x8000], R16 ;  /* 0x0080001003008388 */ /* 0x0101e20000000c00 */
[----:B-1----:R-:W-:Y:S02]  /*0820*/  CS2R R14, SRZ ;  /* 0x00000000000e7805 */ /* 0x002fe4000001ff00 */
[----:B0-----:R-:W-:Y:S02]  /*0830*/  CS2R R16, SRZ ;  /* 0x0000000000107805 */ /* 0x001fe4000001ff00 */
[----:B------:R-:W-:Y:S02]  /*0840*/  CS2R R18, SRZ ;  /* 0x0000000000127805 */ /* 0x000fe4000001ff00 */
[----:B------:R-:W-:Y:S01]  /*0850*/  CS2R R2, SRZ ;  /* 0x0000000000027805 */ /* 0x000fe2000001ff00 */
[----:B------:R-:W-:Y:S06]  /*0860*/  BAR.SYNC.DEFER_BLOCKING 0x0 ;  /* 0x0000000000007b1d */ /* 0x000fec0000010000 */
.L_x_0:
[----:B------:R-:W0:Y:S02]  /*0870*/  LDCU UR8, c[0x0][0x360] ;  /* 0x00006c00ff0877ac */ /* 0x000e240008000800 */
[----:B0-----:R-:W-:Y:S01]  /*0880*/  IMAD R115, R113, UR8, R115 ;  /* 0x0000000871737c24 */ /* 0x001fe2000f8e0273 */
[----:B------:R-:W-:-:S04]  /*0890*/  USHF.L.U32 UR8, UR4, 0x3, URZ ;  /* 0x0000000304087899 */ /* 0x000fc800080006ff */
[----:B------:R-:W-:Y:S01]  /*08a0*/  SHF.R.U32.HI R31, RZ, 0x2, R115 ;  /* 0x00000002ff1f7819 */ /* 0x000fe20000011673 */
[----:B------:R-:W-:Y:S01]  /*08b0*/  ULOP3.LUT UR8, UR8, 0x8, URZ, 0x3c, !UPT ;  /* 0x0000000808087892 */ /* 0x000fe2000f8e3cff */
[----:B------:R-:W-:Y:S02]  /*08c0*/  IADD3 R20, PT, PT, R115, 0x200, RZ ;  /* 0x0000020073147810 */ /* 0x000fe40007ffe0ff */
[----:B------:R-:W-:Y:S02]  /*08d0*/  ISETP.GE.AND P1, PT, R31, UR5, PT ;  /* 0x000000051f007c0c */ /* 0x000fe4000bf26270 */
[----:B------:R-:W-:Y:S02]  /*08e0*/  SHF.R.U32.HI R33, RZ, 0x2, R20 ;  /* 0x00000002ff217819 */ /* 0x000fe40000011614 */
[----:B------:R-:W-:Y:S02]  /*08f0*/  IADD3 R116, PT, PT, R1, UR8, RZ ;  /* 0x0000000801747c10 */ /* 0x000fe4000fffe0ff */
[----:B------:R-:W-:-:S04]  /*0900*/  ISETP.GE.AND P2, PT, R33, UR5, PT ;  /* 0x0000000521007c0c */ /* 0x000fc8000bf46270 */
[----:B------:R-:W2:Y:S03]  /*0910*/  LDL.64 R116, [R116] ;  /* 0x0000000074747983 */ /* 0x000ea60000100a00 */
[----:B------:R-:W-:-:S05]  /*0920*/  @!P1 MOV R113, R111 ;  /* 0x0000006f00719202 */ /* 0x000fca0000000f00 */
[----:B------:R-:W3:Y:S01]  /*0930*/  @!P1 LDG.E.128.CONSTANT R20, desc[UR12][R112.64] ;  /* 0x0000000c70149981 */ /* 0x000ee2000c1e9d00 */
[----:B------:R-:W-:Y:S02]  /*0940*/  @!P2 MOV R24, R110 ;  /* 0x0000006e0018a202 */ /* 0x000fe40000000f00 */
[----:B------:R-:W-:-:S06]  /*0950*/  @!P2 MOV R25, R109 ;  /* 0x0000006d0019a202 */ /* 0x000fcc0000000f00 */
[----:B------:R-:W4:Y:S01]  /*0960*/  @!P2 LDG.E.128.CONSTANT R24, desc[UR12][R24.64] ;  /* 0x0000000c1818a981 */ /* 0x000f22000c1e9d00 */
[----:B------:R-:W0:Y:S01]  /*0970*/  S2UR UR10, SR_CTAID.X ;  /* 0x00000000000a79c3 */ /* 0x000e220000002500 */
[----:B------:R-:W-:Y:S01]  /*0980*/  UMOV UR8, 0xffffff80 ;  /* 0xffffff8000087882 */ /* 0x000fe20000000000 */
[----:B------:R-:W-:Y:S02]  /*0990*/  SHF.L.U32 R30, R115, 0x2, RZ ;  /* 0x00000002731e7819 */ /* 0x000fe400000006ff */
[----:B------:R-:W-:Y:S02]  /*09a0*/  SHF.R.U32.HI R115, RZ, 0x5, R115 ;  /* 0x00000005ff737819 */ /* 0x000fe40000011673 */
[C---:B------:R-:W-:Y:S02]  /*09b0*/  LOP3.LUT R34, R30.reuse, 0x7c, RZ, 0xc0, !PT ;  /* 0x0000007c1e227812 */ /* 0x040fe400078ec0ff */
[----:B------:R-:W-:-:S04]  /*09c0*/  LOP3.LUT R32, R30, 0xc, RZ, 0xc0, !PT ;  /* 0x0000000c1e207812 */ /* 0x000fc800078ec0ff */
[C---:B------:R-:W-:Y:S02]  /*09d0*/  @!P1 LEA R31, R32.reuse, R31, 0x8 ;  /* 0x0000001f201f9211 */ /* 0x040fe400078e40ff */
[----:B------:R-:W-:Y:S01]  /*09e0*/  @!P2 LEA R33, R32, R33, 0x8 ;  /* 0x000000212021a211 */ /* 0x000fe200078e40ff */
[----:B0-----:R-:W-:-:S06]  /*09f0*/  UIMAD UR8, UR10, UR8, 0x1800 ;  /* 0x000018000a0874a4 */ /* 0x001fcc000f8e0208 */
[----:B------:R-:W-:Y:S01]  /*0a00*/  ISETP.GE.AND P0, PT, R34, UR8, PT ;  /* 0x0000000822007c0c */ /* 0x000fe2000bf06270 */
[----:B------:R-:W-:-:S03]  /*0a10*/  ULOP3.LUT UR8, UR4, 0x1, URZ, 0x3c, !UPT ;  /* 0x0000000104087892 */ /* 0x000fc6000f8e3cff */
[----:B------:R-:W-:Y:S01]  /*0a20*/  ISETP.GE.U32.OR P0, PT, R115, UR7, P0 ;  /* 0x0000000773007c0c */ /* 0x000fe20008706470 */
[----:B------:R-:W-:-:S12]  /*0a30*/  ULEA UR11, UR8, UR9, 0x3 ;  /* 0x00000009080b7291 */ /* 0x000fd8000f8e18ff */
[----:B------:R-:W0:Y:S01]  /*0a40*/  @!P0 S2R R35, SR_CTAID.Z ;  /* 0x0000000000238919 */ /* 0x000e220000002700 */
[----:B------:R-:W1:Y:S01]  /*0a50*/  @!P0 LDC.64 R28, c[0x0][0x388] ;  /* 0x0000e200ff1c8b82 */ /* 0x000e620000000a00 */
[----:B------:R-:W-:-:S05]  /*0a60*/  @!P0 LEA R34, R115, R34, 0x7 ;  /* 0x0000002273228211 */ /* 0x000fca00078e38ff */
[----:B------:R-:W-:-:S05]  /*0a70*/  @!P0 IMAD R115, R115, 0x1780, R34 ;  /* 0x0000178073738824 */ /* 0x000fca00078e0222 */
[----:B------:R-:W-:Y:S01]  /*0a80*/  @!P0 IADD3 R115, P3, PT, R115, UR6, RZ ;  /* 0x0000000673738c10 */ /* 0x000fe2000ff7e0ff */
[----:B0-----:R-:W-:-:S04]  /*0a90*/  @!P0 IMAD R35, R35, 0x1800000, RZ ;  /* 0x0180000023238824 */ /* 0x001fc800078e02ff */
[----:B-1----:R-:W-:-:S04]  /*0aa0*/  @!P0 IMAD.WIDE.U32 R28, R35, 0x4, R28 ;  /* 0x00000004231c8825 */ /* 0x002fc800078e001c */
[----:B--2---:R-:W-:-:S04]  /*0ab0*/  @!P1 IMAD.WIDE.U32 R30, R31, 0x4, R116 ;  /* 0x000000041f1e9825 */ /* 0x004fc800078e0074 */
[----:B------:R-:W-:Y:S01]  /*0ac0*/  @!P2 IMAD.WIDE.U32 R32, R33, 0x4, R116 ;  /* 0x000000042120a825 */ /* 0x000fe200078e0074 */
[----:B---3--:R0:W-:Y:S04]  /*0ad0*/  @!P1 ST.E desc[UR12][R30.64], R20 ;  /* 0x000000141e009985 */ /* 0x0081e8000c10190c */
[----:B------:R1:W-:Y:S04]  /*0ae0*/  @!P1 ST.E desc[UR12][R30.64+0x400], R21 ;  /* 0x000400151e009985 */ /* 0x0003e8000c10190c */
[----:B------:R-:W-:Y:S04]  /*0af0*/  @!P1 ST.E desc[UR12][R30.64+0x800], R22 ;  /* 0x000800161e009985 */ /* 0x000fe8000c10190c */
[----:B------:R-:W-:Y:S01]  /*0b00*/  @!P1 ST.E desc[UR12][R30.64+0xc00], R23 ;  /* 0x000c00171e009985 */ /* 0x000fe2000c10190c */
[----:B0-----:R-:W-:-:S02]  /*0b10*/  @!P0 LEA R20, P1, R115, R28, 0x2 ;  /* 0x0000001c73148211 */ /* 0x001fc400078210ff */
[----:B-1----:R-:W-:Y:S01]  /*0b20*/  @!P0 IADD3.X R21, PT, PT, RZ, RZ, RZ, P3, !PT ;  /* 0x000000ffff158210 */ /* 0x002fe20001ffe4ff */
[----:B----4-:R-:W-:Y:S03]  /*0b30*/  @!P2 ST.E desc[UR12][R32.64], R24 ;  /* 0x000000182000a985 */ /* 0x010fe6000c10190c */
[----:B------:R-:W-:Y:S01]  /*0b40*/  @!P0 LEA.HI.X R21, R115, R29, R21, 0x2, P1 ;  /* 0x0000001d73158211 */ /* 0x000fe200008f1415 */
[----:B------:R0:W-:Y:S04]  /*0b50*/  @!P2 ST.E desc[UR12][R32.64+0x400], R25 ;  /* 0x000400192000a985 */ /* 0x0001e8000c10190c */
[----:B------:R1:W-:Y:S04]  /*0b60*/  @!P2 ST.E desc[UR12][R32.64+0x800], R26 ;  /* 0x0008001a2000a985 */ /* 0x0003e8000c10190c */
[----:B------:R2:W-:Y:S04]  /*0b70*/  @!P2 ST.E desc[UR12][R32.64+0xc00], R27 ;  /* 0x000c001b2000a985 */ /* 0x0005e8000c10190c */
[----:B0-----:R-:W3:Y:S04]  /*0b80*/  @!P0 LDL.64 R24, [UR11] ;  /* 0x0000000bff188983 */ /* 0x001ee80008100a00 */
[----:B------:R-:W4:Y:S01]  /*0b90*/  @!P0 LDG.E.128.CONSTANT R20, desc[UR12][R20.64+0x60000] ;  /* 0x0600000c14148981 */ /* 0x000f22000c1e9d00 */
[----:B------:R-:W-:Y:S01]  /*0ba0*/  ULEA UR4, UR4, UR14, 0x3 ;  /* 0x0000000e04047291 */ /* 0x000fe2000f8e18ff */
[----:B------:R-:W1:Y:S01]  /*0bb0*/  S2R R113, SR_TID.Y ;  /* 0x0000000000717919 */ /* 0x000e620000002200 */
[----:B------:R-:W1:Y:S01]  /*0bc0*/  S2R R115, SR_TID.X ;  /* 0x0000000000737919 */ /* 0x000e620000002100 */
[----:B---3--:R-:W-:-:S05]  /*0bd0*/  @!P0 IMAD.WIDE.U32 R24, R34, 0x4, R24 ;  /* 0x0000000422188825 */ /* 0x008fca00078e0018 */
[----:B----4-:R0:W-:Y:S04]  /*0be0*/  @!P0 ST.E.128 desc[UR12][R24.64], R20 ;  /* 0x0000001418008985 */ /* 0x0101e8000c101d0c */
[----:B------:R-:W3:Y:S04]  /*0bf0*/  LDL.64 R124, [UR4] ;  /* 0x00000004ff7c7983 */ /* 0x000ee80008100a00 */
[----:B------:R-:W4:Y:S01]  /*0c00*/  LDL.64 R122, [UR4+0x10] ;  /* 0x00001004ff7a7983 */ /* 0x000f220008100a00 */
[----:B------:R-:W1:Y:S02]  /*0c10*/  LDCU UR4, c[0x0][0x360] ;  /* 0x00006c00ff0477ac */ /* 0x000e640008000800 */
[----:B-1----:R-:W-:-:S05]  /*0c20*/  IMAD R26, R113, UR4, R115 ;  /* 0x00000004711a7c24 */ /* 0x002fca000f8e0273 */
[C---:B--2---:R-:W-:Y:S02]  /*0c30*/  LOP3.LUT R27, R26.reuse, 0x60, RZ, 0xc0, !PT ;  /* 0x000000601a1b7812 */ /* 0x044fe400078ec0ff */
[----:B------:R-:W-:Y:S02]  /*0c40*/  SHF.R.U32.HI R28, RZ, 0x1, R26 ;  /* 0x00000001ff1c7819 */ /* 0x000fe4000001161a */
[----:B------:R-:W-:Y:S02]  /*0c50*/  SHF.L.U32 R26, R26, 0x2, RZ ;  /* 0x000000021a1a7819 */ /* 0x000fe400000006ff */
[----:B------:R-:W-:Y:S02]  /*0c60*/  LOP3.LUT R29, R28, 0x7fffffcc, RZ, 0xc0, !PT ;  /* 0x7fffffcc1c1d7812 */ /* 0x000fe400078ec0ff */
[----:B------:R-:W-:-:S03]  /*0c70*/  LOP3.LUT R27, R27, 0xc, R26, 0xf8, !PT ;  /* 0x0000000c1b1b7812 */ /* 0x000fc600078ef81a */
[----:B---3--:R-:W-:-:S04]  /*0c80*/  IMAD.WIDE.U32 R124, R29, 0x4, R124 ;  /* 0x000000041d7c7825 */ /* 0x008fc800078e007c */
[----:B----4-:R-:W-:Y:S01]  /*0c90*/  IMAD.WIDE.U32 R122, R27, 0x4, R122 ;  /* 0x000000041b7a7825 */ /* 0x010fe200078e007a */
[----:B0-----:R-:W2:Y:S04]  /*0ca0*/  LD.E.128 R20, desc[UR12][R124.64] ;  /* 0x0000000c7c147980 */ /* 0x001ea8000c101d00 */
[----:B------:R-:W2:Y:S04]  /*0cb0*/  LD.E.128 R24, desc[UR12][R122.64] ;  /* 0x0000000c7a187980 */ /* 0x000ea8000c101d00 */
[----:B------:R-:W3:Y:S04]  /*0cc0*/  LD.E.128 R28, desc[UR12][R124.64+0x80] ;  /* 0x0000800c7c1c7980 */ /* 0x000ee8000c101d00 */
[----:B------:R-:W4:Y:S04]  /*0cd0*/  LD.E.128 R32, desc[UR12][R122.64+0x40] ;  /* 0x0000400c7a207980 */ /* 0x000f28000c101d00 */
[----:B------:R-:W5:Y:S04]  /*0ce0*/  LD.E.128 R36, desc[UR12][R124.64+0x400] ;  /* 0x0004000c7c247980 */ /* 0x000f68000c101d00 */
[----:B------:R-:W5:Y:S04]  /*0cf0*/  LD.E.128 R40, desc[UR12][R122.64+0x200] ;  /* 0x0002000c7a287980 */ /* 0x000f68000c101d00 */
[----:B------:R-:W5:Y:S04]  /*0d00*/  LD.E.128 R44, desc[UR12][R124.64+0x480] ;  /* 0x0004800c7c2c7980 */ /* 0x000f68000c101d00 */
[----:B------:R-:W5:Y:S04]  /*0d10*/  LD.E.128 R48, desc[UR12][R122.64+0x240] ;  /* 0x0002400c7a307980 */ /* 0x000f68000c101d00 */
[----:B------:R-:W5:Y:S04]  /*0d20*/  LD.E.128 R52, desc[UR12][R124.64+0x800] ;  /* 0x0008000c7c347980 */ /* 0x000f68000c101d00 */
[----:B------:R-:W5:Y:S04]  /*0d30*/  LD.E.128 R56, desc[UR12][R122.64+0x400] ;  /* 0x0004000c7a387980 */ /* 0x000f68000c101d00 */
[----:B------:R-:W5:Y:S01]  /*0d40*/  LD.E.128 R60, desc[UR12][R124.64+0x880] ;  /* 0x0008800c7c3c7980 */ /* 0x000f62000c101d00 */
[-C--:B--2---:R-:W-:Y:S01]  /*0d50*/  FFMA R114, R20, R24.reuse, R64 ;  /* 0x0000001814727223 */ /* 0x084fe20000000040 */
[-C--:B------:R-:W-:Y:S01]  /*0d60*/  FFMA R118, R21, R24.reuse, R65 ;  /* 0x0000001815767223 */ /* 0x080fe20000000041 */
[-C--:B------:R-:W-:Y:S01]  /*0d70*/  FFMA R119, R22, R24.reuse, R66 ;  /* 0x0000001816777223 */ /* 0x080fe20000000042 */
[-C--:B------:R-:W-:Y:S01]  /*0d80*/  FFMA R120, R23, R24.reuse, R67 ;  /* 0x0000001817787223 */ /* 0x080fe20000000043 */
[-C--:B---3--:R-:W-:Y:S01]  /*0d90*/  FFMA R89, R28, R24.reuse, R89 ;  /* 0x000000181c597223 */ /* 0x088fe20000000059 */
[-C--:B------:R-:W-:Y:S01]  /*0da0*/  FFMA R93, R29, R24.reuse, R93 ;  /* 0x000000181d5d7223 */ /* 0x080fe2000000005d */
[----:B------:R-:W-:Y:S01]  /*0db0*/  FFMA R94, R30, R24, R94 ;  /* 0x000000181e5e7223 */ /* 0x000fe2000000005e */
[-C--:B------:R-:W-:Y:S01]  /*0dc0*/  FFMA R75, R20, R25.reuse, R75 ;  /* 0x00000019144b7223 */ /* 0x080fe2000000004b */
[-C--:B------:R-:W-:Y:S01]  /*0dd0*/  FFMA R74, R21, R25.reuse, R74 ;  /* 0x00000019154a7223 */ /* 0x080fe2000000004a */
[-C--:B------:R-:W-:Y:S01]  /*0de0*/  FFMA R76, R22, R25.reuse, R76 ;  /* 0x00000019164c7223 */ /* 0x080fe2000000004c */
[-C--:B------:R-:W-:Y:S01]  /*0df0*/  FFMA R78, R23, R25.reuse, R78 ;  /* 0x00000019174e7223 */ /* 0x080fe2000000004e */
[-C--:B------:R-:W-:Y:S01]  /*0e00*/  FFMA R80, R28, R25.reuse, R80 ;  /* 0x000000191c507223 */ /* 0x080fe20000000050 */
[-C--:B------:R-:W-:Y:S01]  /*0e10*/  FFMA R82, R29, R25.reuse, R82 ;  /* 0x000000191d527223 */ /* 0x080fe20000000052 */
[----:B------:R-:W-:Y:S01]  /*0e20*/  FFMA R84, R30, R25, R84 ;  /* 0x000000191e547223 */ /* 0x000fe20000000054 */
[-C--:B------:R-:W-:Y:S01]  /*0e30*/  FFMA R73, R20, R26.reuse, R73 ;  /* 0x0000001a14497223 */ /* 0x080fe20000000049 */
[-C--:B------:R-:W-:Y:S01]  /*0e40*/  FFMA R72, R21, R26.reuse, R72 ;  /* 0x0000001a15487223 */ /* 0x080fe20000000048 */
[-C--:B------:R-:W-:Y:S01]  /*0e50*/  FFMA R77, R22, R26.reuse, R77 ;  /* 0x0000001a164d7223 */ /* 0x080fe2000000004d */
[-C--:B------:R-:W-:Y:S01]  /*0e60*/  FFMA R79, R23, R26.reuse, R79 ;  /* 0x0000001a174f7223 */ /* 0x080fe2000000004f */
[-C--:B------:R-:W-:Y:S01]  /*0e70*/  FFMA R81, R28, R26.reuse, R81 ;  /* 0x0000001a1c517223 */ /* 0x080fe20000000051 */
[CC--:B------:R-:W-:Y:S01]  /*0e80*/  FFMA R83, R29.reuse, R26.reuse, R83 ;  /* 0x0000001a1d537223 */ /* 0x0c0fe20000000053 */
[----:B------:R-:W-:Y:S01]  /*0e90*/  FFMA R85, R30, R26, R85 ;  /* 0x0000001a1e557223 */ /* 0x000fe20000000055 */
[----:B------:R-:W2:Y:S01]  /*0ea0*/  LD.E.128 R64, desc[UR12][R122.64+0x440] ;  /* 0x0004400c7a407980 */ /* 0x000ea2000c101d00 */
[-C--:B------:R-:W-:Y:S01]  /*0eb0*/  FFMA R11, R28, R27.reuse, R11 ;  /* 0x0000001b1c0b7223 */ /* 0x080fe2000000000b */
[-C--:B------:R-:W-:Y:S01]  /*0ec0*/  FFMA R10, R29, R27.reuse, R10 ;  /* 0x0000001b1d0a7223 */ /* 0x080fe2000000000a */
[----:B------:R-:W-:Y:S01]  /*0ed0*/  FFMA R9, R30, R27, R9 ;  /* 0x0000001b1e097223 */ /* 0x000fe20000000009 */
[C---:B----4-:R-:W-:Y:S01]  /*0ee0*/  FFMA R7, R20.reuse, R32, R7 ;  /* 0x0000002014077223 */ /* 0x050fe20000000007 */
[CC--:B------:R-:W-:Y:S01]  /*0ef0*/  FFMA R6, R20.reuse, R33.reuse, R6 ;  /* 0x0000002114067223 */ /* 0x0c0fe20000000006 */
[----:B------:R-:W-:Y:S01]  /*0f00*/  FFMA R5, R20, R34, R5 ;  /* 0x0000002214057223 */ /* 0x000fe20000000005 */
[C---:B------:R-:W-:Y:S01]  /*0f10*/  FFMA R18, R22.reuse, R32, R18 ;  /* 0x0000002016127223 */ /* 0x040fe20000000012 */
[C---:B------:R-:W-:Y:S01]  /*0f20*/  FFMA R17, R22.reuse, R33, R17 ;  /* 0x0000002116117223 */ /* 0x040fe20000000011 */
[----:B------:R-:W-:Y:S01]  /*0f30*/  FFMA R16, R22, R34, R16 ;  /* 0x0000002216107223 */ /* 0x000fe20000000010 */
[C---:B------:R-:W-:Y:S01]  /*0f40*/  FFMA R24, R31.reuse, R24, R99 ;  /* 0x000000181f187223 */ /* 0x040fe20000000063 */
[C---:B------:R-:W-:Y:S01]  /*0f50*/  FFMA R25, R31.reuse, R25, R86 ;  /* 0x000000191f197223 */ /* 0x040fe20000000056 */
[----:B------:R-:W-:Y:S01]  /*0f60*/  FFMA R26, R31, R26, R87 ;  /* 0x0000001a1f1a7223 */ /* 0x000fe20000000057 */
[-C--:B------:R-:W-:Y:S01]  /*0f70*/  FFMA R86, R20, R27.reuse, R15 ;  /* 0x0000001b14567223 */ /* 0x080fe2000000000f */
[-C--:B------:R-:W-:Y:S01]  /*0f80*/  FFMA R87, R21, R27.reuse, R14 ;  /* 0x0000001b15577223 */ /* 0x080fe2000000000e */
[-C--:B------:R-:W-:Y:S01]  /*0f90*/  FFMA R99, R22, R27.reuse, R13 ;  /* 0x0000001b16637223 */ /* 0x080fe2000000000d */
[----:B------:R-:W-:Y:S01]  /*0fa0*/  FFMA R121, R23, R27, R12 ;  /* 0x0000001b17797223 */ /* 0x000fe2000000000c */
[C---:B------:R-:W-:Y:S01]  /*0fb0*/  FFMA R3, R21.reuse, R32, R3 ;  /* 0x0000002015037223 */ /* 0x040fe20000000003 */
[CC--:B------:R-:W-:Y:S01]  /*0fc0*/  FFMA R2, R21.reuse, R33.reuse, R2 ;  /* 0x0000002115027223 */ /* 0x0c0fe20000000002 */
        /* <DEDUP_REMOVED lines=11> */
[C---:B------:R-:W-:Y:S01]  /*1080*/  FFMA R102, R30.reuse, R33, R102 ;  /* 0x000000211e667223 */ /* 0x040fe20000000066 */
[----:B------:R-:W-:Y:S01]  /*1090*/  FFMA R103, R30, R34, R103 ;  /* 0x000000221e677223 */ /* 0x000fe20000000067 */
[C---:B------:R-:W-:Y:S01]  /*10a0*/  FFMA R27, R31.reuse, R27, R8 ;  /* 0x0000001b1f1b7223 */ /* 0x040fe20000000008 */
[C---:B------:R-:W-:Y:S01]  /*10b0*/  FFMA R32, R31.reuse, R32, R105 ;  /* 0x000000201f207223 */ /* 0x040fe20000000069 */
[C---:B------:R-:W-:Y:S01]  /*10c0*/  FFMA R33, R31.reuse, R33, R106 ;  /* 0x000000211f217223 */ /* 0x040fe2000000006a */
[----:B------:R-:W-:Y:S01]  /*10d0*/  FFMA R34, R31, R34, R107 ;  /* 0x000000221f227223 */ /* 0x000fe2000000006b */
[-C--:B------:R-:W-:Y:S01]  /*10e0*/  FFMA R22, R22, R35.reuse, R71 ;  /* 0x0000002316167223 */ /* 0x080fe20000000047 */
[-C--:B------:R-:W-:Y:S01]  /*10f0*/  FFMA R23, R23, R35.reuse, R88 ;  /* 0x0000002317177223 */ /* 0x080fe20000000058 */
[-C--:B------:R-:W-:Y:S01]  /*1100*/  FFMA R28, R28, R35.reuse, R95 ;  /* 0x000000231c1c7223 */ /* 0x080fe2000000005f */
[-C--:B------:R-:W-:Y:S01]  /*1110*/  FFMA R29, R29, R35.reuse, R100 ;  /* 0x000000231d1d7223 */ /* 0x080fe20000000064 */
[-C--:B------:R-:W-:Y:S01]  /*1120*/  FFMA R30, R30, R35.reuse, R104 ;  /* 0x000000231e1e7223 */ /* 0x080fe20000000068 */
[-C--:B------:R-:W-:Y:S01]  /*1130*/  FFMA R31, R31, R35.reuse, R108 ;  /* 0x000000231f1f7223 */ /* 0x080fe2000000006c */
[-C--:B------:R-:W-:Y:S01]  /*1140*/  FFMA R20, R20, R35.reuse, R4 ;  /* 0x0000002314147223 */ /* 0x080fe20000000004 */
[----:B------:R-:W-:Y:S01]  /*1150*/  FFMA R21, R21, R35, R19 ;  /* 0x0000002315157223 */ /* 0x000fe20000000013 */
[----:B------:R-:W-:Y:S01]  /*1160*/  MOV R106, R16 ;  /* 0x00000010006a7202 */ /* 0x000fe20000000f00 */
[----:B------:R-:W3:Y:S01]  /*1170*/  LD.E.128 R12, desc[UR12][R124.64+0xc80] ;  /* 0x000c800c7c0c7980 */ /* 0x000ee2000c101d00 */
[----:B------:R-:W-:-:S02]  /*1180*/  MOV R105, R17 ;  /* 0x0000001100697202 */ /* 0x000fc40000000f00 */
[----:B------:R-:W-:Y:S02]  /*1190*/  MOV R104, R18 ;  /* 0x0000001200687202 */ /* 0x000fe40000000f00 */
[----:B------:R-:W-:Y:S01]  /*11a0*/  MOV R88, R5 ;  /* 0x0000000500587202 */ /* 0x000fe20000000f00 */
[----:B------:R-:W3:Y:S01]  /*11b0*/  LD.E.128 R16, desc[UR12][R122.64+0x640] ;  /* 0x0006400c7a107980 */ /* 0x000ee2000c101d00 */
[----:B------:R-:W-:Y:S02]  /*11c0*/  MOV R71, R6 ;  /* 0x0000000600477202 */ /* 0x000fe40000000f00 */
[----:B------:R-:W-:Y:S02]  /*11d0*/  MOV R95, R7 ;  /* 0x00000007005f7202 */ /* 0x000fe40000000f00 */
[----:B------:R-:W-:Y:S01]  /*11e0*/  MOV R100, R9 ;  /* 0x0000000900647202 */ /* 0x000fe20000000f00 */
[----:B------:R-:W4:Y:S01]  /*11f0*/  LD.E.128 R4, desc[UR12][R124.64+0xc00] ;  /* 0x000c000c7c047980 */ /* 0x000f22000c101d00 */
[----:B------:R-:W-:-:S02]  /*1200*/  MOV R107, R10 ;  /* 0x0000000a006b7202 */ /* 0x000fc40000000f00 */
[----:B------:R-:W-:Y:S02]  /*1210*/  MOV R108, R11 ;  /* 0x0000000b006c7202 */ /* 0x000fe40000000f00 */
[----:B------:R-:W4:Y:S01]  /*1220*/  LD.E.128 R8, desc[UR12][R122.64+0x600] ;  /* 0x0006000c7a087980 */ /* 0x000f22000c101d00 */
[-C--:B-----5:R-:W-:Y:S01]  /*1230*/  FFMA R114, R36, R40.reuse, R114 ;  /* 0x0000002824727223 */ /* 0x0a0fe20000000072 */
        /* <DEDUP_REMOVED lines=87> */
[----:B------:R-:W5:Y:S01]  /*17b0*/  LD.E.128 R20, desc[UR12][R124.64+0x1000] ;  /* 0x0010000c7c147980 */ /* 0x000f62000c101d00 */
[-C--:B------:R-:W-:Y:S01]  /*17c0*/  FFMA R86, R52, R59.reuse, R86 ;  /* 0x0000003b34567223 */ /* 0x080fe20000000056 */
[-C--:B------:R-:W-:Y:S01]  /*17d0*/  FFMA R87, R53, R59.reuse, R87 ;  /* 0x0000003b35577223 */ /* 0x080fe20000000057 */
[-C--:B------:R-:W-:Y:S01]  /*17e0*/  FFMA R99, R54, R59.reuse, R99 ;  /* 0x0000003b36637223 */ /* 0x080fe20000000063 */
[----:B------:R-:W5:Y:S01]  /*17f0*/  LD.E.128 R28, desc[UR12][R122.64+0x800] ;  /* 0x0008000c7a1c7980 */ /* 0x000f62000c101d00 */
[-C--:B------:R-:W-:Y:S01]  /*1800*/  FFMA R121, R55, R59.reuse, R121 ;  /* 0x0000003b37797223 */ /* 0x080fe20000000079 */
[-C--:B------:R-:W-:Y:S01]  /*1810*/  FFMA R56, R60, R59.reuse, R40 ;  /* 0x0000003b3c387223 */ /* 0x080fe20000000028 */
[-C--:B------:R-:W-:Y:S01]  /*1820*/  FFMA R57, R61, R59.reuse, R41 ;  /* 0x0000003b3d397223 */ /* 0x080fe20000000029 */
[----:B------:R-:W5:Y:S01]  /*1830*/  LD.E.128 R32, desc[UR12][R124.64+0x1080] ;  /* 0x0010800c7c207980 */ /* 0x000f62000c101d00 */
[-C--:B------:R-:W-:Y:S01]  /*1840*/  FFMA R58, R62, R59.reuse, R42 ;  /* 0x0000003b3e3a7223 */ /* 0x080fe2000000002a */
[----:B------:R-:W-:-:S02]  /*1850*/  FFMA R27, R63, R59, R27 ;  /* 0x0000003b3f1b7223 */ /* 0x000fc4000000001b */
[----:B------:R-:W5:Y:S01]  /*1860*/  LD.E.128 R36, desc[UR12][R122.64+0x840] ;  /* 0x0008400c7a247980 */ /* 0x000f62000c101d00 */
[C---:B--2---:R-:W-:Y:S01]  /*1870*/  FFMA R59, R52.reuse, R64, R43 ;  /* 0x00000040343b7223 */ /* 0x044fe2000000002b */
        /* <DEDUP_REMOVED lines=31> */
[----:B------:R-:W2:Y:S04]  /*1a70*/  LD.E.128 R40, desc[UR12][R124.64+0x1400] ;  /* 0x0014000c7c287980 */ /* 0x000ea8000c101d00 */
[----:B------:R-:W2:Y:S04]  /*1a80*/  LD.E.128 R44, desc[UR12][R122.64+0xa00] ;  /* 0x000a000c7a2c7980 */ /* 0x000ea8000c101d00 */
[----:B------:R-:W2:Y:S04]  /*1a90*/  LD.E.128 R48, desc[UR12][R124.64+0x1480] ;  /* 0x0014800c7c307980 */ /* 0x000ea8000c101d00 */
[----:B------:R-:W2:Y:S01]  /*1aa0*/  LD.E.128 R52, desc[UR12][R122.64+0xc40] ;  /* 0x000c400c7a347980 */ /* 0x000ea2000c101d00 */
[C---:B---3--:R-:W-:Y:S01]  /*1ab0*/  FFMA R90, R12.reuse, R16, R90 ;  /* 0x000000100c5a7223 */ /* 0x048fe2000000005a */
[C---:B------:R-:W-:Y:S01]  /*1ac0*/  FFMA R91, R12.reuse, R17, R91 ;  /* 0x000000110c5b7223 */ /* 0x040fe2000000005b */
[C---:B------:R-:W-:Y:S01]  /*1ad0*/  FFMA R92, R12.reuse, R18, R92 ;  /* 0x000000120c5c7223 */ /* 0x040fe2000000005c */
[----:B------:R-:W-:Y:S01]  /*1ae0*/  FFMA R60, R12, R19, R60 ;  /* 0x000000130c3c7223 */ /* 0x000fe2000000003c */
[CC--:B------:R-:W-:Y:S01]  /*1af0*/  FFMA R96, R13.reuse, R16.reuse, R96 ;  /* 0x000000100d607223 */ /* 0x0c0fe20000000060 */
[-C--:B------:R-:W-:Y:S01]  /*1b00*/  FFMA R97, R13, R17.reuse, R97 ;  /* 0x000000110d617223 */ /* 0x080fe20000000061 */
[C---:B----4-:R-:W-:Y:S01]  /*1b10*/  FFMA R59, R4.reuse, R16, R59 ;  /* 0x00000010043b7223 */ /* 0x050fe2000000003b */
[C---:B------:R-:W-:Y:S01]  /*1b20*/  FFMA R71, R4.reuse, R17, R71 ;  /* 0x0000001104477223 */ /* 0x040fe20000000047 */
[C---:B------:R-:W-:Y:S01]  /*1b30*/  FFMA R88, R4.reuse, R18, R88 ;  /* 0x0000001204587223 */ /* 0x040fe20000000058 */
[C---:B------:R-:W-:Y:S01]  /*1b40*/  FFMA R95, R4.reuse, R19, R95 ;  /* 0x00000013045f7223 */ /* 0x040fe2000000005f */
[C---:B------:R-:W-:Y:S01]  /*1b50*/  FFMA R3, R5.reuse, R16, R3 ;  /* 0x0000001005037223 */ /* 0x040fe20000000003 */
        /* <DEDUP_REMOVED lines=39> */
[C---:B------:R-:W-:Y:S01]  /*1dd0*/  FFMA R70, R7.reuse, R16, R70 ;  /* 0x0000001007467223 */ /* 0x040fe20000000046 */
[C---:B------:R-:W-:Y:S01]  /*1de0*/  FFMA R69, R7.reuse, R17, R69 ;  /* 0x0000001107457223 */ /* 0x040fe20000000045 */
[CC--:B------:R-:W-:Y:S01]  /*1df0*/  FFMA R68, R7.reuse, R18.reuse, R68 ;  /* 0x0000001207447223 */ /* 0x0c0fe20000000044 */
[-C--:B------:R-:W-:Y:S01]  /*1e00*/  FFMA R108, R7, R19.reuse, R108 ;  /* 0x00000013076c7223 */ /* 0x080fe2000000006c */
        /* <DEDUP_REMOVED lines=8> */
[C---:B------:R-:W-:Y:S01]  /*1e90*/  FFMA R66, R15.reuse, R18, R66 ;  /* 0x000000120f427223 */ /* 0x040fe20000000042 */
[----:B------:R-:W-:Y:S01]  /*1ea0*/  FFMA R63, R15, R19, R63 ;  /* 0x000000130f3f7223 */ /* 0x000fe2000000003f */
[----:B------:R-:W3:Y:S04]  /*1eb0*/  LD.E.128 R8, desc[UR12][R122.64+0xa40] ;  /* 0x000a400c7a087980 */ /* 0x000ee8000c101d00 */
[----:B------:R-:W4:Y:S04]  /*1ec0*/  LD.E.128 R4, desc[UR12][R124.64+0x1800] ;  /* 0x0018000c7c047980 */ /* 0x000f28000c101d00 */
[----:B------:R-:W4:Y:S04]  /*1ed0*/  LD.E.128 R12, desc[UR12][R122.64+0xc00] ;  /* 0x000c000c7a0c7980 */ /* 0x000f28000c101d00 */
        /* <DEDUP_REMOVED lines=100> */
[----:B------:R-:W-:-:S02]  /*2520*/  FFMA R27, R51, R47, R27 ;  /* 0x0000002f331b7223 */ /* 0x000fc4000000001b */
[----:B------:R-:W2:Y:S01]  /*2530*/  LD.E.128 R44, desc[UR12][R124.64+0x2080] ;  /* 0x0020800c7c2c7980 */ /* 0x000ea2000c101d00 */
[C---:B---3--:R-:W-:Y:S01]  /*2540*/  FFMA R59, R40.reuse, R8, R59 ;  /* 0x00000008283b7223 */ /* 0x048fe2000000003b */
        /* <DEDUP_REMOVED lines=31> */
[-C--:B----4-:R-:W-:Y:S01]  /*2740*/  FFMA R114, R4, R12.reuse, R114 ;  /* 0x0000000c04727223 */ /* 0x090fe20000000072 */
        /* <DEDUP_REMOVED lines=31> */
[----:B------:R-:W3:Y:S01]  /*2940*/  LD.E.128 R8, desc[UR12][R124.64+0x2000] ;  /* 0x0020000c7c087980 */ /* 0x000ee2000c101d00 */
[----:B------:R-:W-:-:S03]  /*2950*/  FFMA R59, R4, R52, R59 ;  /* 0x00000034043b7223 */ /* 0x000fc6000000003b */
[----:B------:R-:W3:Y:S01]  /*2960*/  LD.E.128 R40, desc[UR12][R122.64+0x1000] ;  /* 0x0010000c7a287980 */ /* 0x000ee2000c101d00 */
[----:B------:R-:W-:-:S03]  /*2970*/  FFMA R71, R4, R53, R71 ;  /* 0x0000003504477223 */ /* 0x000fc60000000047 */
[----:B------:R-:W4:Y:S01]  /*2980*/  LD.E.128 R12, desc[UR12][R122.64+0x1040] ;  /* 0x0010400c7a0c7980 */ /* 0x000f22000c101d00 */
        /* <DEDUP_REMOVED lines=30> */
[----:B------:R-:W4:Y:S04]  /*2b70*/  LD.E.128 R4, desc[UR12][R124.64+0x2400] ;  /* 0x0024000c7c047980 */ /* 0x000f28000c101d00 */
        /* <DEDUP_REMOVED lines=71> */
[-C--:B---3--:R-:W-:Y:S01]  /*2ff0*/  FFMA R114, R8, R40.reuse, R114 ;  /* 0x0000002808727223 */ /* 0x088fe20000000072 */
[-C--:B------:R-:W-:Y:S01]  /*3000*/  FFMA R118, R9, R40.reuse, R118 ;  /* 0x0000002809767223 */ /* 0x080fe20000000076 */
[-C--:B------:R-:W-:Y:S01]  /*3010*/  FFMA R119, R10, R40.reuse, R119 ;  /* 0x000000280a777223 */ /* 0x080fe20000000077 */
[-C--:B------:R-:W-:Y:S01]  /*3020*/  FFMA R120, R11, R40.reuse, R120 ;  /* 0x000000280b787223 */ /* 0x080fe20000000078 */
[-C--:B--2---:R-:W-:Y:S01]  /*3030*/  FFMA R89, R44, R40.reuse, R89 ;  /* 0x000000282c597223 */ /* 0x084fe20000000059 */
        /* <DEDUP_REMOVED lines=27> */
[C---:B----4-:R-:W-:Y:S01]  /*31f0*/  FFMA R59, R8.reuse, R12, R59 ;  /* 0x0000000c083b7223 */ /* 0x050fe2000000003b */
        /* <DEDUP_REMOVED lines=16> */
[----:B------:R-:W2:Y:S01]  /*3300*/  LD.E.128 R8, desc[UR12][R122.64+0x1440] ;  /* 0x0014400c7a087980 */ /* 0x000ea2000c101d00 */
        /* <DEDUP_REMOVED lines=49> */
[----:B------:R-:W4:Y:S01]  /*3620*/  LD.E.128 R40, desc[UR12][R124.64+0x2c80] ;  /* 0x002c800c7c287980 */ /* 0x000f22000c101d00 */
        /* <DEDUP_REMOVED lines=67> */
[----:B------:R-:W-:Y:S01]  /*3a60*/  FFMA R57, R33, R31, R57 ;  /* 0x0000001f21397223 */ /* 0x000fe20000000039 */
[C---:B--2---:R-:W-:Y:S01]  /*3a70*/  FFMA R59, R20.reuse, R8, R59 ;  /* 0x00000008143b7223 */ /* 0x044fe2000000003b */
        /* <DEDUP_REMOVED lines=30> */
[----:B------:R-:W-:-:S02]  /*3c60*/  FFMA R63, R35, R11, R63 ;  /* 0x0000000b233f7223 */ /* 0x000fc4000000003f */
[----:B------:R-:W2:Y:S04]  /*3c70*/  LD.E.128 R8, desc[UR12][R124.64+0x3400] ;  /* 0x0034000c7c087980 */ /* 0x000ea8000c101d00 */
[----:B------:R-:W2:Y:S01]  /*3c80*/  LD.E.128 R32, desc[UR12][R122.64+0x1a00] ;  /* 0x001a000c7a207980 */ /* 0x000ea2000c101d00 */
[-C--:B---3--:R-:W-:Y:S01]  /*3c90*/  FFMA R114, R12, R36.reuse, R114 ;  /* 0x000000240c727223 */ /* 0x088fe20000000072 */
[-C--:B------:R-:W-:Y:S01]  /*3ca0*/  FFMA R118, R13, R36.reuse, R118 ;  /* 0x000000240d767223 */ /* 0x080fe20000000076 */
[-C--:B------:R-:W-:Y:S01]  /*3cb0*/  FFMA R119, R14, R36.reuse, R119 ;  /* 0x000000240e777223 */ /* 0x080fe20000000077 */
[-C--:B------:R-:W-:Y:S01]  /*3cc0*/  FFMA R120, R15, R36.reuse, R120 ;  /* 0x000000240f787223 */ /* 0x080fe20000000078 */
[-C--:B----4-:R-:W-:Y:S01]  /*3cd0*/  FFMA R22, R42, R39.reuse, R58 ;  /* 0x000000272a167223 */ /* 0x090fe2000000003a */
[----:B------:R-:W-:Y:S01]  /*3ce0*/  FFMA R27, R43, R39, R27 ;  /* 0x000000272b1b7223 */ /* 0x000fe2000000001b */
[-C--:B------:R-:W-:Y:S01]  /*3cf0*/  FFMA R89, R40, R36.reuse, R89 ;  /* 0x0000002428597223 */ /* 0x080fe20000000059 */
[----:B------:R-:W-:Y:S01]  /*3d00*/  FFMA R93, R41, R36, R93 ;  /* 0x00000024295d7223 */ /* 0x000fe2000000005d */
[----:B------:R-:W-:Y:S01]  /*3d10*/  FFMA R23, R12, R16, R59 ;  /* 0x000000100c177223 */ /* 0x000fe2000000003b */
        /* <DEDUP_REMOVED lines=24> */
[C---:B------:R-:W-:Y:S01]  /*3ea0*/  FFMA R71, R12.reuse, R17, R71 ;  /* 0x000000110c477223 */ /* 0x040fe20000000047 */
[----:B------:R-:W3:Y:S01]  /*3eb0*/  LD.E.128 R36, desc[UR12][R124.64+0x3480] ;  /* 0x0034800c7c247980 */ /* 0x000ee2000c101d00 */
        /* <DEDUP_REMOVED lines=19> */
[----:B------:R-:W4:Y:S01]  /*3ff0*/  LD.E.128 R12, desc[UR12][R122.64+0x1a40] ;  /* 0x001a400c7a0c7980 */ /* 0x000f22000c101d00 */
        /* <DEDUP_REMOVED lines=8> */
[----:B------:R-:W-:Y:S01]  /*4080*/  FFMA R27, R47, R51, R27 ;  /* 0x000000332f1b7223 */ /* 0x000fe2000000001b */
[----:B------:R-:W-:Y:S01]  /*4090*/  FFMA R23, R4, R52, R23 ;  /* 0x0000003404177223 */ /* 0x000fe20000000017 */
[C---:B------:R-:W-:Y:S01]  /*40a0*/  FFMA R28, R43.reuse, R16, R64 ;  /* 0x000000102b1c7223 */ /* 0x040fe20000000040 */
[C---:B------:R-:W-:Y:S01]  /*40b0*/  FFMA R65, R43.reuse, R17, R65 ;  /* 0x000000112b417223 */ /* 0x040fe20000000041 */
[C---:B------:R-:W-:Y:S01]  /*40c0*/  FFMA R66, R43.reuse, R18, R66 ;  /* 0x000000122b427223 */ /* 0x040fe20000000042 */
[----:B------:R-:W-:Y:S01]  /*40d0*/  FFMA R63, R43, R19, R63 ;  /* 0x000000132b3f7223 */ /* 0x000fe2000000003f */
[----:B------:R-:W5:Y:S01]  /*40e0*/  LD.E.128 R56, desc[UR12][R124.64+0x3880] ;  /* 0x0038800c7c387980 */ /* 0x000f62000c101d00 */
[----:B------:R-:W-:Y:S01]  /*40f0*/  FFMA R30, R47, R50, R26 ;  /* 0x000000322f1e7223 */ /* 0x000fe2000000001a */
        /* <DEDUP_REMOVED lines=30> */
[----:B------:R-:W-:Y:S01]  /*42e0*/  FFMA R121, R7, R51, R121 ;  /* 0x0000003307797223 */ /* 0x000fe20000000079 */
[C---:B------:R-:W-:Y:S01]  /*42f0*/  FFMA R90, R44.reuse, R52, R90 ;  /* 0x000000342c5a7223 */ /* 0x040fe2000000005a */
[----:B------:R-:W5:Y:S01]  /*4300*/  LD.E.128 R48, desc[UR12][R122.64+0x1c40] ;  /* 0x001c400c7a307980 */ /* 0x000f62000c101d00 */
        /* <DEDUP_REMOVED lines=10> */
[----:B------:R-:W-:Y:S01]  /*43b0*/  FFMA R62, R46, R55, R62 ;  /* 0x000000372e3e7223 */ /* 0x000fe2000000003e */
[----:B------:R-:W-:Y:S01]  /*43c0*/  MOV R45, R23 ;  /* 0x00000017002d7202 */ /* 0x000fe20000000f00 */
[C---:B------:R-:W-:Y:S01]  /*43d0*/  FFMA R71, R4.reuse, R53, R71 ;  /* 0x0000003504477223 */ /* 0x040fe20000000047 */
[----:B------:R-:W-:Y:S01]  /*43e0*/  MOV R46, R27 ;  /* 0x0000001b002e7202 */ /* 0x000fe20000000f00 */
[C---:B------:R-:W-:Y:S01]  /*43f0*/  FFMA R88, R4.reuse, R54, R88 ;  /* 0x0000003604587223 */ /* 0x040fe20000000058 */
[----:B------:R-:W-:Y:S01]  /*4400*/  MOV R44, R22 ;  /* 0x00000016002c7202 */ /* 0x000fe20000000f00 */
        /* <DEDUP_REMOVED lines=14> */
[----:B------:R-:W5:Y:S01]  /*44f0*/  LD.E.128 R20, desc[UR12][R124.64+0x3c00] ;  /* 0x003c000c7c147980 */ /* 0x000f62000c101d00 */
[----:B------:R-:W-:Y:S01]  /*4500*/  FFMA R52, R47, R52, R28 ;  /* 0x000000342f347223 */ /* 0x000fe2000000001c */
[----:B------:R-:W-:-:S02]  /*4510*/  MOV R53, R31 ;  /* 0x0000001f00357202 */ /* 0x000fc40000000f00 */
[----:B------:R0:W5:Y:S04]  /*4520*/  LD.E.128 R24, desc[UR12][R124.64+0x3c80] ;  /* 0x003c800c7c187980 */ /* 0x000168000c101d00 */
[----:B------:R-:W5:Y:S01]  /*4530*/  LD.E.128 R4, desc[UR12][R122.64+0x1e00] ;  /* 0x001e000c7a047980 */ /* 0x000f62000c101d00 */
[----:B0-----:R-:W-:Y:S02]  /*4540*/  MOV R124, R30 ;  /* 0x0000001e007c7202 */ /* 0x001fe40000000f00 */
[----:B------:R-:W-:Y:S02]  /*4550*/  MOV R125, R29 ;  /* 0x0000001d007d7202 */ /* 0x000fe40000000f00 */
[----:B------:R-:W5:Y:S01]  /*4560*/  LD.E.128 R28, desc[UR12][R122.64+0x1e40] ;  /* 0x001e400c7a1c7980 */ /* 0x000f62000c101d00 */
[----:B------:R-:W-:Y:S01]  /*4570*/  UIADD3 UR7, UPT, UPT, UR7, -0x10, URZ ;  /* 0xfffffff007077890 */ /* 0x000fe2000fffe0ff */
[C---:B------:R-:W-:Y:S01]  /*4580*/  FFMA R66, R47.reuse, R54, R66 ;  /* 0x000000362f427223 */ /* 0x040fe20000000042 */
[----:B------:R-:W-:-:S02]  /*4590*/  FFMA R63, R47, R55, R63 ;  /* 0x000000372f3f7223 */ /* 0x000fc4000000003f */
[----:B------:R-:W-:Y:S01]  /*45a0*/  UISETP.NE.AND UP0, UPT, UR7, 0x10, UPT ;  /* 0x000000100700788c */ /* 0x000fe2000bf05270 */
[----:B------:R-:W-:Y:S02]  /*45b0*/  IADD3 R112, P1, PT, R112, 0x40, RZ ;  /* 0x0000004070707810 */ /* 0x000fe40007f3e0ff */
[----:B------:R-:W-:Y:S02]  /*45c0*/  IADD3 R110, P0, PT, R110, 0x40, RZ ;  /* 0x000000406e6e7810 */ /* 0x000fe40007f1e0ff */
[----:B------:R-:W-:Y:S02]  /*45d0*/  IADD3.X R111, PT, PT, RZ, R111, RZ, P1, !PT ;  /* 0x0000006fff6f7210 */ /* 0x000fe40000ffe4ff */
[----:B------:R-:W-:Y:S01]  /*45e0*/  IADD3.X R109, PT, PT, RZ, R109, RZ, P0, !PT ;  /* 0x0000006dff6d7210 */ /* 0x000fe200007fe4ff */
[----:B------:R-:W-:Y:S01]  /*45f0*/  UIADD3 UR6, UPT, UPT, UR6, 0x18000, URZ ;  /* 0x0001800006067890 */ /* 0x000fe2000fffe0ff */
[----:B------:R-:W-:Y:S01]  /*4600*/  UMOV UR4, UR8 ;  /* 0x0000000800047c82 */ /* 0x000fe20008000000 */
[-C--:B--2---:R-:W-:Y:S01]  /*4610*/  FFMA R75, R8, R33.reuse, R75 ;  /* 0x00000021084b7223 */ /* 0x084fe2000000004b */
[-C--:B------:R-:W-:Y:S01]  /*4620*/  FFMA R74, R9, R33.reuse, R74 ;  /* 0x00000021094a7223 */ /* 0x080fe2000000004a */
[-C--:B------:R-:W-:Y:S01]  /*4630*/  FFMA R76, R10, R33.reuse, R76 ;  /* 0x000000210a4c7223 */ /* 0x080fe2000000004c */
[----:B------:R-:W-:Y:S01]  /*4640*/  FFMA R78, R11, R33, R78 ;  /* 0x000000210b4e7223 */ /* 0x000fe2000000004e */
        /* <DEDUP_REMOVED lines=12> */
[-C--:B---3--:R-:W-:Y:S01]  /*4710*/  FFMA R80, R36, R33.reuse, R80 ;  /* 0x0000002124507223 */ /* 0x088fe20000000050 */
[CC--:B------:R-:W-:Y:S01]  /*4720*/  FFMA R82, R37.reuse, R33.reuse, R82 ;  /* 0x0000002125527223 */ /* 0x0c0fe20000000052 */
[-C--:B------:R-:W-:Y:S01]  /*4730*/  FFMA R84, R38, R33.reuse, R84 ;  /* 0x0000002126547223 */ /* 0x080fe20000000054 */
[-C--:B------:R-:W-:Y:S01]  /*4740*/  FFMA R81, R36, R34.reuse, R81 ;  /* 0x0000002224517223 */ /* 0x080fe20000000051 */
[CC--:B------:R-:W-:Y:S01]  /*4750*/  FFMA R83, R37.reuse, R34.reuse, R83 ;  /* 0x0000002225537223 */ /* 0x0c0fe20000000053 */
[----:B------:R-:W-:Y:S01]  /*4760*/  FFMA R85, R38, R34, R85 ;  /* 0x0000002226557223 */ /* 0x000fe20000000055 */
[-C--:B------:R-:W-:Y:S01]  /*4770*/  FFMA R89, R36, R32.reuse, R89 ;  /* 0x0000002024597223 */ /* 0x080fe20000000059 */
[-C--:B------:R-:W-:Y:S01]  /*4780*/  FFMA R93, R37, R32.reuse, R93 ;  /* 0x00000020255d7223 */ /* 0x080fe2000000005d */
[-C--:B------:R-:W-:Y:S01]  /*4790*/  FFMA R94, R38, R32.reuse, R94 ;  /* 0x00000020265e7223 */ /* 0x080fe2000000005e */
[C---:B------:R-:W-:Y:S01]  /*47a0*/  FFMA R64, R39.reuse, R32, R64 ;  /* 0x0000002027407223 */ /* 0x040fe20000000040 */
[C---:B------:R-:W-:Y:S01]  /*47b0*/  FFMA R67, R39.reuse, R33, R67 ;  /* 0x0000002127437223 */ /* 0x040fe20000000043 */
[----:B------:R-:W-:Y:S01]  /*47c0*/  FFMA R34, R39, R34, R124 ;  /* 0x0000002227227223 */ /* 0x000fe2000000007c */
[-C--:B------:R-:W-:Y:S01]  /*47d0*/  FFMA R32, R36, R35.reuse, R125 ;  /* 0x0000002324207223 */ /* 0x080fe2000000007d */
        /* <DEDUP_REMOVED lines=11> */
[CC--:B------:R-:W-:Y:S01]  /*4890*/  FFMA R106, R10.reuse, R14.reuse, R106 ;  /* 0x0000000e0a6a7223 */ /* 0x0c0fe2000000006a */
[----:B------:R-:W-:Y:S01]  /*48a0*/  FFMA R107, R10, R15, R107 ;  /* 0x0000000f0a6b7223 */ /* 0x000fe2000000006b */
[C---:B------:R-:W-:Y:S01]  /*48b0*/  FFMA R69, R11.reuse, R13, R69 ;  /* 0x0000000d0b457223 */ /* 0x040fe20000000045 */
[CC--:B------:R-:W-:Y:S01]  /*48c0*/  FFMA R68, R11.reuse, R14.reuse, R68 ;  /* 0x0000000e0b447223 */ /* 0x0c0fe20000000044 */
[----:B------:R-:W-:Y:S01]  /*48d0*/  FFMA R108, R11, R15, R108 ;  /* 0x0000000f0b6c7223 */ /* 0x000fe2000000006c */
[CC--:B------:R-:W-:Y:S01]  /*48e0*/  FFMA R91, R36.reuse, R13.reuse, R91 ;  /* 0x0000000d245b7223 */ /* 0x0c0fe2000000005b */
[-C--:B------:R-:W-:Y:S01]  /*48f0*/  FFMA R92, R36, R14.reuse, R92 ;  /* 0x0000000e245c7223 */ /* 0x080fe2000000005c */
[CC--:B------:R-:W-:Y:S01]  /*4900*/  FFMA R97, R37.reuse, R13.reuse, R97 ;  /* 0x0000000d25617223 */ /* 0x0c0fe20000000061 */
[-C--:B------:R-:W-:Y:S01]  /*4910*/  FFMA R98, R37, R14.reuse, R98 ;  /* 0x0000000e25627223 */ /* 0x080fe20000000062 */
[C---:B------:R-:W-:Y:S01]  /*4920*/  FFMA R102, R38.reuse, R13, R102 ;  /* 0x0000000d26667223 */ /* 0x040fe20000000066 */
[----:B------:R-:W-:Y:S01]  /*4930*/  FFMA R103, R38, R14, R103 ;  /* 0x0000000e26677223 */ /* 0x000fe20000000067 */
[-C--:B------:R-:W-:Y:S01]  /*4940*/  FFMA R45, R8, R12.reuse, R45 ;  /* 0x0000000c082d7223 */ /* 0x080fe2000000002d */
[-C--:B------:R-:W-:Y:S01]  /*4950*/  FFMA R3, R9, R12.reuse, R3 ;  /* 0x0000000c09037223 */ /* 0x080fe20000000003 */
[-C--:B------:R-:W-:Y:S01]  /*4960*/  FFMA R70, R11, R12.reuse, R70 ;  /* 0x0000000c0b467223 */ /* 0x080fe20000000046 */
[CC--:B------:R-:W-:Y:S01]  /*4970*/  FFMA R90, R36.reuse, R12.reuse, R90 ;  /* 0x0000000c245a7223 */ /* 0x0c0fe2000000005a */
[-C--:B------:R-:W-:Y:S01]  /*4980*/  FFMA R60, R36, R15.reuse, R60 ;  /* 0x0000000f243c7223 */ /* 0x080fe2000000003c */
[CC--:B------:R-:W-:Y:S01]  /*4990*/  FFMA R96, R37.reuse, R12.reuse, R96 ;  /* 0x0000000c25607223 */ /* 0x0c0fe20000000060 */
[-C--:B------:R-:W-:Y:S01]  /*49a0*/  FFMA R61, R37, R15.reuse, R61 ;  /* 0x0000000f253d7223 */ /* 0x080fe2000000003d */
[CC--:B------:R-:W-:Y:S01]  /*49b0*/  FFMA R101, R38.reuse, R12.reuse, R101 ;  /* 0x0000000c26657223 */ /* 0x0c0fe20000000065 */
[----:B------:R-:W-:Y:S01]  /*49c0*/  FFMA R62, R38, R15, R62 ;  /* 0x0000000f263e7223 */ /* 0x000fe2000000003e */
[C---:B------:R-:W-:Y:S01]  /*49d0*/  FFMA R52, R39.reuse, R12, R52 ;  /* 0x0000000c27347223 */ /* 0x040fe20000000034 */
[C---:B------:R-:W-:Y:S01]  /*49e0*/  FFMA R65, R39.reuse, R13, R65 ;  /* 0x0000000d27417223 */ /* 0x040fe20000000041 */
[C---:B------:R-:W-:Y:S01]  /*49f0*/  FFMA R66, R39.reuse, R14, R66 ;  /* 0x0000000e27427223 */ /* 0x040fe20000000042 */
[----:B------:R-:W-:Y:S01]  /*4a00*/  FFMA R63, R39, R15, R63 ;  /* 0x0000000f273f7223 */ /* 0x000fe2000000003f */
[-C--:B-----5:R-:W-:Y:S01]  /*4a10*/  FFMA R75, R16, R41.reuse, R75 ;  /* 0x00000029104b7223 */ /* 0x0a0fe2000000004b */
[-C--:B------:R-:W-:Y:S01]  /*4a20*/  FFMA R74, R17, R41.reuse, R74 ;  /* 0x00000029114a7223 */ /* 0x080fe2000000004a */
        /* <DEDUP_REMOVED lines=20> */
[C---:B------:R-:W-:Y:S01]  /*4b70*/  FFMA R34, R59.reuse, R42, R34 ;  /* 0x0000002a3b227223 */ /* 0x040fe20000000022 */
[----:B------:R-:W-:Y:S01]  /*4b80*/  FFMA R40, R59, R40, R64 ;  /* 0x000000283b287223 */ /* 0x000fe20000000040 */
[C---:B------:R-:W-:Y:S01]  /*4b90*/  FFMA R71, R16.reuse, R49, R71 ;  /* 0x0000003110477223 */ /* 0x040fe20000000047 */
[CC--:B------:R-:W-:Y:S01]  /*4ba0*/  FFMA R88, R16.reuse, R50.reuse, R88 ;  /* 0x0000003210587223 */ /* 0x0c0fe20000000058 */
        /* <DEDUP_REMOVED lines=73> */
[----:B------:R-:W-:Y:S01]  /*5040*/  FFMA R19, R21, R31, R100 ;  /* 0x0000001f15137223 */ /* 0x000fe20000000064 */
[C---:B------:R-:W-:Y:S01]  /*5050*/  FFMA R18, R22.reuse, R28, R104 ;  /* 0x0000001c16127223 */ /* 0x040fe20000000068 */
[C---:B------:R-:W-:Y:S01]  /*5060*/  FFMA R17, R22.reuse, R29, R105 ;  /* 0x0000001d16117223 */ /* 0x040fe20000000069 */
[C---:B------:R-:W-:Y:S01]  /*5070*/  FFMA R16, R22.reuse, R30, R106 ;  /* 0x0000001e16107223 */ /* 0x040fe2000000006a */
[-C--:B------:R-:W-:Y:S01]  /*5080*/  FFMA R71, R22, R31.reuse, R107 ;  /* 0x0000001f16477223 */ /* 0x080fe2000000006b */
[----:B------:R-:W-:Y:S01]  /*5090*/  FFMA R88, R23, R31, R108 ;  /* 0x0000001f17587223 */ /* 0x000fe2000000006c */
[-C--:B------:R-:W-:Y:S01]  /*50a0*/  FFMA R7, R20, R28.reuse, R45 ;  /* 0x0000001c14077223 */ /* 0x080fe2000000002d */
        /* <DEDUP_REMOVED lines=22> */
[----:B------:R-:W-:Y:S06]  /*5210*/  BAR.SYNC.DEFER_BLOCKING 0x0 ;  /* 0x0000000000007b1d */ /* 0x000fec0000010000 */
[----:B------:R-:W-:Y:S05]  /*5220*/  BRA.U UP0, `(.L_x_0) ;  /* 0xffffffb500907547 */ /* 0x000fea000b83ffff */
[----:B------:R-:W2:Y:S01]  /*5230*/  LDL.64 R118, [UR11] ;  /* 0x0000000bff767983 */ /* 0x000ea20008100a00 */
[----:B------:R-:W0:Y:S02]  /*5240*/  LDCU UR4, c[0x0][0x360] ;  /* 0x00006c00ff0477ac */ /* 0x000e240008000800 */
[----:B0-----:R-:W-:-:S05]  /*5250*/  IMAD R115, R113, UR4, R115 ;  /* 0x0000000471737c24 */ /* 0x001fca000f8e0273 */
[--C-:B------:R-:W-:Y:S02]  /*5260*/  SHF.R.U32.HI R112, RZ, 0x1, R115.reuse ;  /* 0x00000001ff707819 */ /* 0x100fe40000011673 */
[----:B------:R-:W-:Y:S02]  /*5270*/  SHF.L.U32 R109, R115, 0x2, RZ ;  /* 0x00000002736d7819 */ /* 0x000fe400000006ff */
[----:B------:R-:W-:Y:S02]  /*5280*/  SHF.R.U32.HI R114, RZ, 0x7, R115 ;  /* 0x00000007ff727819 */ /* 0x000fe40000011673 */
[----:B------:R-:W-:Y:S02]  /*5290*/  LOP3.LUT R113, R112, 0xc, RZ, 0xc0, !PT ;  /* 0x0000000c70717812 */ /* 0x000fe400078ec0ff */
[----:B------:R-:W-:Y:S02]  /*52a0*/  LOP3.LUT R109, R109, 0xc, RZ, 0xc0, !PT ;  /* 0x0000000c6d6d7812 */ /* 0x000fe400078ec0ff */
[----:B------:R-:W-:-:S02]  /*52b0*/  LEA R111, R114, R113, 0x6 ;  /* 0x00000071726f7211 */ /* 0x000fc400078e30ff */
[----:B------:R-:W-:-:S03]  /*52c0*/  LOP3.LUT R21, R109, 0x60, R115, 0xf8, !PT ;  /* 0x000000606d157812 */ /* 0x000fc600078ef873 */
[----:B------:R-:W-:-:S05]  /*52d0*/  IMAD.WIDE.U32 R110, R111, 0x4, R116 ;  /* 0x000000046f6e7825 */ /* 0x000fca00078e0074 */
[----:B------:R-:W3:Y:S04]  /*52e0*/  LD.E.128 R28, desc[UR12][R110.64+0x80] ;  /* 0x0000800c6e1c7980 */ /* 0x000ee8000c101d00 */
[----:B------:R-:W4:Y:S04]  /*52f0*/  LD.E.128 R36, desc[UR12][R110.64+0x400] ;  /* 0x0004000c6e247980 */ /* 0x000f28000c101d00 */
[----:B------:R-:W5:Y:S04]  /*5300*/  LD.E.128 R44, desc[UR12][R110.64+0x480] ;  /* 0x0004800c6e2c7980 */ /* 0x000f68000c101d00 */
[----:B------:R-:W5:Y:S04]  /*5310*/  LD.E.128 R52, desc[UR12][R110.64+0x800] ;  /* 0x0008000c6e347980 */ /* 0x000f68000c101d00 */
[----:B------:R-:W5:Y:S01]  /*5320*/  LD.E.128 R60, desc[UR12][R110.64+0x880] ;  /* 0x0008800c6e3c7980 */ /* 0x000f62000c101d00 */
[----:B--2---:R-:W-:-:S03]  /*5330*/  IMAD.WIDE.U32 R118, R21, 0x4, R118 ;  /* 0x0000000415767825 */ /* 0x004fc600078e0076 */
[----:B------:R-:W2:Y:S04]  /*5340*/  LD.E.128 R20, desc[UR12][R110.64] ;  /* 0x0000000c6e147980 */ /* 0x000ea8000c101d00 */
[----:B------:R-:W2:Y:S04]  /*5350*/  LD.E.128 R24, desc[UR12][R118.64] ;  /* 0x0000000c76187980 */ /* 0x000ea8000c101d00 */
[----:B------:R-:W3:Y:S04]  /*5360*/  LD.E.128 R32, desc[UR12][R118.64+0x40] ;  /* 0x0000400c76207980 */ /* 0x000ee8000c101d00 */
[----:B------:R-:W4:Y:S04]  /*5370*/  LD.E.128 R40, desc[UR12][R118.64+0x200] ;  /* 0x0002000c76287980 */ /* 0x000f28000c101d00 */
[----:B------:R-:W5:Y:S04]  /*5380*/  LD.E.128 R48, desc[UR12][R118.64+0x240] ;  /* 0x0002400c76307980 */ /* 0x000f68000c101d00 */
[----:B------:R-:W5:Y:S01]  /*5390*/  LD.E.128 R56, desc[UR12][R118.64+0x400] ;  /* 0x0004000c76387980 */ /* 0x000f62000c101d00 */
[-C--:B--2---:R-:W-:Y:S01]  /*53a0*/  FFMA R116, R20, R24.reuse, R64 ;  /* 0x0000001814747223 */ /* 0x084fe20000000040 */
[-C--:B------:R-:W-:Y:S01]  /*53b0*/  FFMA R117, R21, R24.reuse, R65 ;  /* 0x0000001815757223 */ /* 0x080fe20000000041 */
[-C--:B------:R-:W-:Y:S01]  /*53c0*/  FFMA R120, R22, R24.reuse, R66 ;  /* 0x0000001816787223 */ /* 0x080fe20000000042 */
[----:B------:R-:W-:-:S02]  /*53d0*/  FFMA R121, R23, R24, R67 ;  /* 0x0000001817797223 */ /* 0x000fc40000000043 */
[----:B------:R-:W2:Y:S01]  /*53e0*/  LD.E.128 R64, desc[UR12][R118.64+0x440] ;  /* 0x0004400c76407980 */ /* 0x000ea2000c101d00 */
[C---:B---3--:R-:W-:Y:S01]  /*53f0*/  FFMA R7, R20.reuse, R32, R7 ;  /* 0x0000002014077223 */ /* 0x048fe20000000007 */
        /* <DEDUP_REMOVED lines=25> */
[-C--:B------:R-:W-:Y:S01]  /*5590*/  FFMA R99, R22, R27.reuse, R13 ;  /* 0x0000001b16637223 */ /* 0x080fe2000000000d */
[-C--:B------:R-:W-:Y:S01]  /*55a0*/  FFMA R122, R23, R27.reuse, R12 ;  /* 0x0000001b177a7223 */ /* 0x080fe2000000000c */
[-C--:B------:R-:W-:Y:S01]  /*55b0*/  FFMA R123, R28, R27.reuse, R11 ;  /* 0x0000001b1c7b7223 */ /* 0x080fe2000000000b */
        /* <DEDUP_REMOVED lines=22> */
[-C--:B------:R-:W-:Y:S01]  /*5720*/  FFMA R29, R29, R35.reuse, R100 ;  /* 0x000000231d1d7223 */ /* 0x080fe20000000064 */
[----:B------:R-:W-:Y:S01]  /*5730*/  FFMA R30, R30, R35, R104 ;  /* 0x000000231e1e7223 */ /* 0x000fe20000000068 */
[C---:B------:R-:W-:Y:S01]  /*5740*/  FFMA R32, R31.reuse, R32, R105 ;  /* 0x000000201f207223 */ /* 0x040fe20000000069 */
[----:B------:R-:W-:Y:S01]  /*5750*/  FFMA R27, R31, R27, R8 ;  /* 0x0000001b1f1b7223 */ /* 0x000fe20000000008 */
[-C--:B------:R-:W-:Y:S01]  /*5760*/  FFMA R20, R20, R35.reuse, R4 ;  /* 0x0000002314147223 */ /* 0x080fe20000000004 */
[----:B------:R-:W-:Y:S01]  /*5770*/  FFMA R21, R21, R35, R19 ;  /* 0x0000002315157223 */ /* 0x000fe20000000013 */
[----:B------:R-:W-:Y:S01]  /*5780*/  MOV R88, R16 ;  /* 0x0000001000587202 */ /* 0x000fe20000000f00 */
[----:B------:R-:W3:Y:S01]  /*5790*/  LD.E.128 R8, desc[UR12][R118.64+0x600] ;  /* 0x0006000c76087980 */ /* 0x000ee2000c101d00 */
[----:B------:R-:W-:-:S02]  /*57a0*/  MOV R71, R17 ;  /* 0x0000001100477202 */ /* 0x000fc40000000f00 */
[----:B------:R-:W-:Y:S01]  /*57b0*/  MOV R95, R18 ;  /* 0x00000012005f7202 */ /* 0x000fe20000000f00 */
[----:B------:R-:W3:Y:S01]  /*57c0*/  LD.E.128 R12, desc[UR12][R110.64+0xc80] ;  /* 0x000c800c6e0c7980 */ /* 0x000ee2000c101d00 */
[----:B------:R-:W-:Y:S02]  /*57d0*/  MOV R100, R5 ;  /* 0x0000000500647202 */ /* 0x000fe40000000f00 */
[----:B------:R-:W-:Y:S01]  /*57e0*/  MOV R104, R6 ;  /* 0x0000000600687202 */ /* 0x000fe20000000f00 */
[----:B------:R-:W3:Y:S01]  /*57f0*/  LD.E.128 R16, desc[UR12][R118.64+0x640] ;  /* 0x0006400c76107980 */ /* 0x000ee2000c101d00 */
[----:B------:R-:W-:-:S03]  /*5800*/  MOV R105, R7 ;  /* 0x0000000700697202 */ /* 0x000fc60000000f00 */
[----:B------:R-:W3:Y:S01]  /*5810*/  LD.E.128 R4, desc[UR12][R110.64+0xc00] ;  /* 0x000c000c6e047980 */ /* 0x000ee2000c101d00 */
[C---:B------:R-:W-:Y:S01]  /*5820*/  FFMA R33, R31.reuse, R33, R106 ;  /* 0x000000211f217223 */ /* 0x040fe2000000006a */
[C---:B------:R-:W-:Y:S01]  /*5830*/  FFMA R34, R31.reuse, R34, R107 ;  /* 0x000000221f227223 */ /* 0x040fe2000000006b */
[----:B------:R-:W-:Y:S01]  /*5840*/  FFMA R31, R31, R35, R108 ;  /* 0x000000231f1f7223 */ /* 0x000fe2000000006c */
[-C--:B----4-:R-:W-:Y:S01]  /*5850*/  FFMA R116, R36, R40.reuse, R116 ;  /* 0x0000002824747223 */ /* 0x090fe20000000074 */
[-C--:B------:R-:W-:Y:S01]  /*5860*/  FFMA R117, R37, R40.reuse, R117 ;  /* 0x0000002825757223 */ /* 0x080fe20000000075 */
[-C--:B------:R-:W-:Y:S01]  /*5870*/  FFMA R120, R38, R40.reuse, R120 ;  /* 0x0000002826787223 */ /* 0x080fe20000000078 */
[-C--:B------:R-:W-:Y:S01]  /*5880*/  FFMA R121, R39, R40.reuse, R121 ;  /* 0x0000002827797223 */ /* 0x080fe20000000079 */
[-C--:B-----5:R-:W-:Y:S01]  /*5890*/  FFMA R89, R44, R40.reuse, R89 ;  /* 0x000000282c597223 */ /* 0x0a0fe20000000059 */
        /* <DEDUP_REMOVED lines=91> */
[----:B------:R-:W4:Y:S04]  /*5e50*/  LD.E.128 R20, desc[UR12][R110.64+0x1000] ;  /* 0x0010000c6e147980 */ /* 0x000f28000c101d00 */
[----:B------:R-:W4:Y:S04]  /*5e60*/  LD.E.128 R28, desc[UR12][R118.64+0x800] ;  /* 0x0008000c761c7980 */ /* 0x000f28000c101d00 */
[----:B------:R-:W5:Y:S04]  /*5e70*/  LD.E.128 R32, desc[UR12][R110.64+0x1080] ;  /* 0x0010800c6e207980 */ /* 0x000f68000c101d00 */
        /* <DEDUP_REMOVED lines=37> */
[-C--:B---3--:R-:W-:Y:S01]  /*60d0*/  FFMA R89, R12, R8.reuse, R89 ;  /* 0x000000080c597223 */ /* 0x088fe20000000059 */
        /* <DEDUP_REMOVED lines=64> */
[----:B------:R-:W3:Y:S04]  /*64e0*/  LD.E.128 R12, desc[UR12][R118.64+0xc40] ;  /* 0x000c400c760c7980 */ /* 0x000ee8000c101d00 */
[----:B------:R-:W3:Y:S04]  /*64f0*/  LD.E.128 R8, desc[UR12][R118.64+0xc00] ;  /* 0x000c000c76087980 */ /* 0x000ee8000c101d00 */
[----:B------:R-:W3:Y:S04]  /*6500*/  LD.E.128 R56, desc[UR12][R110.64+0x1880] ;  /* 0x0018800c6e387980 */ /* 0x000ee8000c101d00 */
[----:B------:R-:W3:Y:S01]  /*6510*/  LD.E.128 R16, desc[UR12][R110.64+0x1c00] ;  /* 0x001c000c6e107980 */ /* 0x000ee2000c101d00 */
        /* <DEDUP_REMOVED lines=116> */
[----:B------:R-:W2:Y:S04]  /*6c60*/  LD.E.128 R40, desc[UR12][R118.64+0x1000] ;  /* 0x0010000c76287980 */ /* 0x000ea8000c101d00 */
[----:B------:R-:W2:Y:S01]  /*6c70*/  LD.E.128 R36, desc[UR12][R110.64+0x2000] ;  /* 0x0020000c6e247980 */ /* 0x000ea2000c101d00 */
        /* <DEDUP_REMOVED lines=18> */
[C---:B---3--:R-:W-:Y:S01]  /*6da0*/  FFMA R51, R4.reuse, R12, R51 ;  /* 0x0000000c04337223 */ /* 0x048fe20000000033 */
[-C--:B------:R-:W-:Y:S01]  /*6db0*/  FFMA R68, R7, R14.reuse, R68 ;  /* 0x0000000e07447223 */ /* 0x080fe20000000044 */
[C---:B------:R-:W-:Y:S01]  /*6dc0*/  FFMA R95, R4.reuse, R13, R95 ;  /* 0x0000000d045f7223 */ /* 0x040fe2000000005f */
[C---:B------:R-:W-:Y:S01]  /*6dd0*/  FFMA R100, R4.reuse, R14, R100 ;  /* 0x0000000e04647223 */ /* 0x040fe20000000064 */
[C---:B------:R-:W-:Y:S01]  /*6de0*/  FFMA R116, R4.reuse, R8, R116 ;  /* 0x0000000804747223 */ /* 0x040fe20000000074 */
[C---:B------:R-:W-:Y:S01]  /*6df0*/  FFMA R75, R4.reuse, R9, R75 ;  /* 0x00000009044b7223 */ /* 0x040fe2000000004b */
[C---:B------:R-:W-:Y:S01]  /*6e00*/  FFMA R73, R4.reuse, R10, R73 ;  /* 0x0000000a04497223 */ /* 0x040fe20000000049 */
[C---:B------:R-:W-:Y:S01]  /*6e10*/  FFMA R86, R4.reuse, R11, R86 ;  /* 0x0000000b04567223 */ /* 0x040fe20000000056 */
[----:B------:R-:W-:Y:S01]  /*6e20*/  FFMA R104, R4, R15, R104 ;  /* 0x0000000f04687223 */ /* 0x000fe20000000068 */
[CC--:B------:R-:W-:Y:S01]  /*6e30*/  FFMA R117, R5.reuse, R8.reuse, R117 ;  /* 0x0000000805757223 */ /* 0x0c0fe20000000075 */
[C---:B------:R-:W-:Y:S01]  /*6e40*/  FFMA R120, R6.reuse, R8, R120 ;  /* 0x0000000806787223 */ /* 0x040fe20000000078 */
[CC--:B------:R-:W-:Y:S01]  /*6e50*/  FFMA R74, R5.reuse, R9.reuse, R74 ;  /* 0x00000009054a7223 */ /* 0x0c0fe2000000004a */
[C---:B------:R-:W-:Y:S01]  /*6e60*/  FFMA R76, R6.reuse, R9, R76 ;  /* 0x00000009064c7223 */ /* 0x040fe2000000004c */
[CC--:B------:R-:W-:Y:S01]  /*6e70*/  FFMA R72, R5.reuse, R10.reuse, R72 ;  /* 0x0000000a05487223 */ /* 0x0c0fe20000000048 */
[C---:B------:R-:W-:Y:S01]  /*6e80*/  FFMA R77, R6.reuse, R10, R77 ;  /* 0x0000000a064d7223 */ /* 0x040fe2000000004d */
[CC--:B------:R-:W-:Y:S01]  /*6e90*/  FFMA R87, R5.reuse, R11.reuse, R87 ;  /* 0x0000000b05577223 */ /* 0x0c0fe20000000057 */
[C---:B------:R-:W-:Y:S01]  /*6ea0*/  FFMA R99, R6.reuse, R11, R99 ;  /* 0x0000000b06637223 */ /* 0x040fe20000000063 */
        /* <DEDUP_REMOVED lines=24> */
[CC--:B------:R-:W-:Y:S01]  /*7030*/  FFMA R5, R7.reuse, R12.reuse, R70 ;  /* 0x0000000c07057223 */ /* 0x0c0fe20000000046 */
[-C--:B------:R-:W-:Y:S01]  /*7040*/  FFMA R6, R7, R13.reuse, R69 ;  /* 0x0000000d07067223 */ /* 0x080fe20000000045 */
[C---:B------:R-:W-:Y:S01]  /*7050*/  FFMA R90, R56.reuse, R12, R90 ;  /* 0x0000000c385a7223 */ /* 0x040fe2000000005a */
[C---:B------:R-:W-:Y:S01]  /*7060*/  FFMA R91, R56.reuse, R13, R91 ;  /* 0x0000000d385b7223 */ /* 0x040fe2000000005b */
[C---:B------:R-:W-:Y:S01]  /*7070*/  FFMA R92, R56.reuse, R14, R92 ;  /* 0x0000000e385c7223 */ /* 0x040fe2000000005c */
[----:B------:R-:W-:Y:S01]  /*7080*/  FFMA R60, R56, R15, R60 ;  /* 0x0000000f383c7223 */ /* 0x000fe2000000003c */
[C---:B------:R-:W-:Y:S01]  /*7090*/  FFMA R96, R57.reuse, R12, R96 ;  /* 0x0000000c39607223 */ /* 0x040fe20000000060 */
[CC--:B------:R-:W-:Y:S01]  /*70a0*/  FFMA R97, R57.reuse, R13.reuse, R97 ;  /* 0x0000000d39617223 */ /* 0x0c0fe20000000061 */
[----:B------:R-:W-:Y:S01]  /*70b0*/  FFMA R98, R57, R14, R98 ;  /* 0x0000000e39627223 */ /* 0x000fe20000000062 */
[C---:B------:R-:W-:Y:S01]  /*70c0*/  FFMA R101, R58.reuse, R12, R101 ;  /* 0x0000000c3a657223 */ /* 0x040fe20000000065 */
[C---:B------:R-:W-:Y:S01]  /*70d0*/  FFMA R102, R58.reuse, R13, R102 ;  /* 0x0000000d3a667223 */ /* 0x040fe20000000066 */
[C---:B------:R-:W-:Y:S01]  /*70e0*/  FFMA R103, R58.reuse, R14, R103 ;  /* 0x0000000e3a677223 */ /* 0x040fe20000000067 */
[C---:B------:R-:W-:Y:S01]  /*70f0*/  FFMA R8, R59.reuse, R8, R64 ;  /* 0x000000083b087223 */ /* 0x040fe20000000040 */
[C---:B------:R-:W-:Y:S01]  /*7100*/  FFMA R9, R59.reuse, R9, R65 ;  /* 0x000000093b097223 */ /* 0x040fe20000000041 */
[C---:B------:R-:W-:Y:S01]  /*7110*/  FFMA R10, R59.reuse, R10, R66 ;  /* 0x0000000a3b0a7223 */ /* 0x040fe20000000042 */
[----:B------:R-:W-:Y:S01]  /*7120*/  FFMA R11, R59, R11, R67 ;  /* 0x0000000b3b0b7223 */ /* 0x000fe20000000043 */
[----:B------:R-:W-:Y:S01]  /*7130*/  FFMA R108, R7, R15, R108 ;  /* 0x0000000f076c7223 */ /* 0x000fe2000000006c */
[----:B------:R-:W-:Y:S01]  /*7140*/  MOV R56, R51 ;  /* 0x0000003300387202 */ /* 0x000fe20000000f00 */
[C---:B------:R-:W-:Y:S01]  /*7150*/  FFMA R12, R59.reuse, R12, R48 ;  /* 0x0000000c3b0c7223 */ /* 0x040fe20000000030 */
[C---:B------:R-:W-:Y:S01]  /*7160*/  FFMA R13, R59.reuse, R13, R49 ;  /* 0x0000000d3b0d7223 */ /* 0x040fe20000000031 */
[----:B------:R-:W-:Y:S01]  /*7170*/  FFMA R14, R59, R14, R50 ;  /* 0x0000000e3b0e7223 */ /* 0x000fe20000000032 */
[----:B------:R-:W-:Y:S01]  /*7180*/  MOV R7, R68 ;  /* 0x0000004400077202 */ /* 0x000fe20000000f00 */
[----:B------:R-:W3:Y:S04]  /*7190*/  LD.E.128 R64, desc[UR12][R110.64+0x2400] ;  /* 0x0024000c6e407980 */ /* 0x000ee8000c101d00 */
[----:B------:R-:W3:Y:S04]  /*71a0*/  LD.E.128 R48, desc[UR12][R118.64+0x1240] ;  /* 0x0012400c76307980 */ /* 0x000ee8000c101d00 */
[----:B------:R-:W3:Y:S01]  /*71b0*/  LD.E.128 R68, desc[UR12][R118.64+0x1200] ;  /* 0x0012000c76447980 */ /* 0x000ee2000c101d00 */
[-C--:B------:R-:W-:Y:S01]  /*71c0*/  FFMA R61, R57, R15.reuse, R61 ;  /* 0x0000000f393d7223 */ /* 0x080fe2000000003d */
[-C--:B------:R-:W-:Y:S01]  /*71d0*/  FFMA R62, R58, R15.reuse, R62 ;  /* 0x0000000f3a3e7223 */ /* 0x080fe2000000003e */
        /* <DEDUP_REMOVED lines=49> */
[CC--:B------:R-:W-:Y:S01]  /*74f0*/  FFMA R91, R24.reuse, R29.reuse, R91 ;  /* 0x0000001d185b7223 */ /* 0x0c0fe2000000005b */
[-C--:B------:R-:W-:Y:S01]  /*7500*/  FFMA R92, R24, R30.reuse, R92 ;  /* 0x0000001e185c7223 */ /* 0x080fe2000000005c */
[CC--:B------:R-:W-:Y:S01]  /*7510*/  FFMA R97, R25.reuse, R29.reuse, R97 ;  /* 0x0000001d19617223 */ /* 0x0c0fe20000000061 */
[CC--:B------:R-:W-:Y:S01]  /*7520*/  FFMA R98, R25.reuse, R30.reuse, R98 ;  /* 0x0000001e19627223 */ /* 0x0c0fe20000000062 */
        /* <DEDUP_REMOVED lines=12> */
[----:B------:R-:W4:Y:S04]  /*75f0*/  LD.E.128 R56, desc[UR12][R110.64+0x2800] ;  /* 0x0028000c6e387980 */ /* 0x000f28000c101d00 */
[----:B------:R-:W4:Y:S04]  /*7600*/  LD.E.128 R60, desc[UR12][R118.64+0x1400] ;  /* 0x0014000c763c7980 */ /* 0x000f28000c101d00 */
        /* <DEDUP_REMOVED lines=65> */
[----:B------:R-:W2:Y:S01]  /*7a20*/  LD.E.128 R36, desc[UR12][R110.64+0x2c00] ;  /* 0x002c000c6e247980 */ /* 0x000ea2000c101d00 */
[----:B------:R-:W-:-:S03]  /*7a30*/  FFMA R35, R35, R47, R27 ;  /* 0x0000002f23237223 */ /* 0x000fc6000000001b */
[----:B------:R-:W2:Y:S04]  /*7a40*/  LD.E.128 R72, desc[UR12][R118.64+0x1600] ;  /* 0x0016000c76487980 */ /* 0x000ea8000c101d00 */
[----:B------:R-:W2:Y:S04]  /*7a50*/  LD.E.128 R24, desc[UR12][R118.64+0x1640] ;  /* 0x0016400c76187980 */ /* 0x000ea8000c101d00 */
[----:B------:R-:W2:Y:S01]  /*7a60*/  LD.E.128 R12, desc[UR12][R110.64+0x2c80] ;  /* 0x002c800c6e0c7980 */ /* 0x000ea2000c101d00 */
[----:B---3--:R-:W-:Y:S01]  /*7a70*/  FFMA R20, R67, R50, R20 ;  /* 0x0000003243147223 */ /* 0x008fe20000000014 */
[C---:B------:R-:W-:Y:S01]  /*7a80*/  FFMA R28, R64.reuse, R48, R28 ;  /* 0x00000030401c7223 */ /* 0x040fe2000000001c */
[C---:B------:R-:W-:Y:S01]  /*7a90*/  FFMA R95, R64.reuse, R49, R95 ;  /* 0x00000031405f7223 */ /* 0x040fe2000000005f */
[C---:B------:R-:W-:Y:S01]  /*7aa0*/  FFMA R100, R64.reuse, R50, R100 ;  /* 0x0000003240647223 */ /* 0x040fe20000000064 */
        /* <DEDUP_REMOVED lines=39> */
[----:B------:R-:W-:Y:S01]  /*7d20*/  FFMA R108, R67, R51, R108 ;  /* 0x00000033436c7223 */ /* 0x000fe2000000006c */
[C---:B------:R-:W-:Y:S01]  /*7d30*/  FFMA R68, R55.reuse, R68, R40 ;  /* 0x0000004437447223 */ /* 0x040fe20000000028 */
[C---:B------:R-:W-:Y:S01]  /*7d40*/  FFMA R69, R55.reuse, R69, R41 ;  /* 0x0000004537457223 */ /* 0x040fe20000000029 */
[C---:B------:R-:W-:Y:S01]  /*7d50*/  FFMA R70, R55.reuse, R70, R42 ;  /* 0x0000004637467223 */ /* 0x040fe2000000002a */
[----:B------:R-:W-:Y:S01]  /*7d60*/  FFMA R71, R55, R71, R43 ;  /* 0x0000004737477223 */ /* 0x000fe2000000002b */
[----:B------:R-:W-:Y:S01]  /*7d70*/  MOV R67, R20 ;  /* 0x0000001400437202 */ /* 0x000fe20000000f00 */
[-C--:B------:R-:W-:Y:S01]  /*7d80*/  FFMA R91, R52, R49.reuse, R91 ;  /* 0x00000031345b7223 */ /* 0x080fe2000000005b */
[-C--:B------:R-:W-:Y:S01]  /*7d90*/  FFMA R97, R53, R49.reuse, R97 ;  /* 0x0000003135617223 */ /* 0x080fe20000000061 */
[C---:B------:R-:W-:Y:S01]  /*7da0*/  FFMA R102, R54.reuse, R49, R102 ;  /* 0x0000003136667223 */ /* 0x040fe20000000066 */
[C---:B------:R-:W-:Y:S01]  /*7db0*/  FFMA R101, R54.reuse, R48, R101 ;  /* 0x0000003036657223 */ /* 0x040fe20000000065 */
[C---:B------:R-:W-:Y:S01]  /*7dc0*/  FFMA R103, R54.reuse, R50, R103 ;  /* 0x0000003236677223 */ /* 0x040fe20000000067 */
[----:B------:R-:W-:Y:S01]  /*7dd0*/  FFMA R34, R54, R51, R34 ;  /* 0x0000003336227223 */ /* 0x000fe20000000022 */
[----:B------:R-:W3:Y:S01]  /*7de0*/  LD.E.128 R20, desc[UR12][R110.64+0x3000] ;  /* 0x0030000c6e147980 */ /* 0x000ee2000c101d00 */
[----:B------:R-:W-:Y:S01]  /*7df0*/  FFMA R49, R55, R49, R29 ;  /* 0x0000003137317223 */ /* 0x000fe2000000001d */
[----:B------:R-:W-:-:S02]  /*7e00*/  MOV R54, R18 ;  /* 0x0000001200367202 */ /* 0x000fc40000000f00 */
[----:B------:R-:W3:Y:S01]  /*7e10*/  LD.E.128 R40, desc[UR12][R118.64+0x1800] ;  /* 0x0018000c76287980 */ /* 0x000ee2000c101d00 */
[----:B------:R-:W-:Y:S02]  /*7e20*/  LOP3.LUT R29, R115, 0x60, RZ, 0xc0, !PT ;  /* 0x00000060731d7812 */ /* 0x000fe400078ec0ff */
[----:B------:R-:W-:Y:S01]  /*7e30*/  SHF.R.U32.HI R115, RZ, 0x3, R115 ;  /* 0x00000003ff737819 */ /* 0x000fe20000011673 */
[----:B------:R-:W3:Y:S02]  /*7e40*/  LD.E.128 R16, desc[UR12][R110.64+0x3080] ;  /* 0x0030800c6e107980 */ /* 0x000ee4000c101d00 */
[----:B------:R-:W-:Y:S01]  /*7e50*/  IMAD R29, R114, 0x60000, R29 ;  /* 0x00060000721d7824 */ /* 0x000fe200078e021d */
[----:B------:R-:W-:Y:S01]  /*7e60*/  LOP3.LUT R2, R115, 0x3, RZ, 0xc0, !PT ;  /* 0x0000000373027812 */ /* 0x000fe200078ec0ff */
[C---:B------:R-:W-:Y:S01]  /*7e70*/  FFMA R90, R52.reuse, R48, R90 ;  /* 0x00000030345a7223 */ /* 0x040fe2000000005a */
[C---:B------:R-:W-:Y:S01]  /*7e80*/  FFMA R92, R52.reuse, R50, R92 ;  /* 0x00000032345c7223 */ /* 0x040fe2000000005c */
[----:B------:R-:W-:Y:S01]  /*7e90*/  FFMA R32, R52, R51, R32 ;  /* 0x0000003334207223 */ /* 0x000fe20000000020 */
[C---:B------:R-:W-:Y:S01]  /*7ea0*/  FFMA R96, R53.reuse, R48, R96 ;  /* 0x0000003035607223 */ /* 0x040fe20000000060 */
[----:B------:R-:W-:Y:S01]  /*7eb0*/  FFMA R98, R53, R50, R98 ;  /* 0x0000003235627223 */ /* 0x000fe20000000062 */
[----:B------:R-:W-:Y:S01]  /*7ec0*/  MOV R52, R28 ;  /* 0x0000001c00347202 */ /* 0x000fe20000000f00 */
[C---:B------:R-:W-:Y:S01]  /*7ed0*/  FFMA R48, R55.reuse, R48, R31 ;  /* 0x0000003037307223 */ /* 0x040fe2000000001f */
[----:B------:R-:W-:Y:S01]  /*7ee0*/  FFMA R50, R55, R50, R30 ;  /* 0x0000003237327223 */ /* 0x000fe2000000001e */
[----:B------:R-:W-:-:S02]  /*7ef0*/  IMAD R2, R2, 0x6000, R29 ;  /* 0x0000600002027824 */ /* 0x000fc400078e021d */
[----:B------:R-:W3:Y:S01]  /*7f00*/  LD.E.128 R28, desc[UR12][R118.64+0x1840] ;  /* 0x0018400c761c7980 */ /* 0x000ee2000c101d00 */
[-C--:B------:R-:W-:Y:S01]  /*7f10*/  FFMA R33, R53, R51.reuse, R33 ;  /* 0x0000003335217223 */ /* 0x080fe20000000021 */
[----:B------:R-:W-:Y:S01]  /*7f20*/  MOV R53, R0 ;  /* 0x0000000000357202 */ /* 0x000fe20000000f00 */
        /* <DEDUP_REMOVED lines=33> */
[----:B------:R-:W4:Y:S01]  /*8140*/  LD.E.128 R60, desc[UR12][R118.64+0x1a00] ;  /* 0x001a000c763c7980 */ /* 0x000f22000c101d00 */
        /* <DEDUP_REMOVED lines=16> */
[----:B------:R-:W4:Y:S01]  /*8250*/  LD.E.128 R56, desc[UR12][R110.64+0x3400] ;  /* 0x0034000c6e387980 */ /* 0x000f22000c101d00 */
[C---:B------:R-:W-:Y:S01]  /*8260*/  FFMA R101, R6.reuse, R8, R101 ;  /* 0x0000000806657223 */ /* 0x040fe20000000065 */
[C---:B------:R-:W-:Y:S01]  /*8270*/  FFMA R102, R6.reuse, R9, R102 ;  /* 0x0000000906667223 */ /* 0x040fe20000000066 */
[----:B------:R-:W-:Y:S01]  /*8280*/  FFMA R103, R6, R10, R103 ;  /* 0x0000000a06677223 */ /* 0x000fe20000000067 */
[-C--:B------:R-:W-:Y:S01]  /*8290*/  FFMA R67, R4, R11.reuse, R32 ;  /* 0x0000000b04437223 */ /* 0x080fe20000000020 */
[CC--:B------:R-:W-:Y:S01]  /*82a0*/  FFMA R115, R5.reuse, R11.reuse, R33 ;  /* 0x0000000b05737223 */ /* 0x0c0fe20000000021 */
[----:B------:R-:W-:Y:S02]  /*82b0*/  FFMA R6, R6, R11, R34 ;  /* 0x0000000b06067223 */ /* 0x000fe40000000022 */
[----:B------:R-:W2:Y:S01]  /*82c0*/  LD.E.128 R32, desc[UR12][R118.64+0x1a40] ;  /* 0x001a400c76207980 */ /* 0x000ea2000c101d00 */
[C---:B------:R-:W-:Y:S01]  /*82d0*/  FFMA R96, R5.reuse, R8, R96 ;  /* 0x0000000805607223 */ /* 0x040fe20000000060 */
[CC--:B------:R-:W-:Y:S01]  /*82e0*/  FFMA R97, R5.reuse, R9.reuse, R97 ;  /* 0x0000000905617223 */ /* 0x0c0fe20000000061 */
[-C--:B------:R-:W-:Y:S01]  /*82f0*/  FFMA R98, R5, R10.reuse, R98 ;  /* 0x0000000a05627223 */ /* 0x080fe20000000062 */
[CC--:B------:R-:W-:Y:S01]  /*8300*/  FFMA R92, R4.reuse, R10.reuse, R92 ;  /* 0x0000000a045c7223 */ /* 0x0c0fe2000000005c */
[C---:B------:R-:W-:Y:S01]  /*8310*/  FFMA R5, R7.reuse, R10, R50 ;  /* 0x0000000a07057223 */ /* 0x040fe20000000032 */
[CC--:B------:R-:W-:Y:S01]  /*8320*/  FFMA R90, R4.reuse, R8.reuse, R90 ;  /* 0x00000008045a7223 */ /* 0x0c0fe2000000005a */
[----:B------:R-:W-:Y:S01]  /*8330*/  FFMA R91, R4, R9, R91 ;  /* 0x00000009045b7223 */ /* 0x000fe2000000005b */
[C---:B------:R-:W-:Y:S01]  /*8340*/  FFMA R3, R7.reuse, R8, R48 ;  /* 0x0000000807037223 */ /* 0x040fe20000000030 */
[C---:B------:R-:W-:Y:S01]  /*8350*/  FFMA R10, R36.reuse, R73, R44 ;  /* 0x00000049240a7223 */ /* 0x040fe2000000002c */
[----:B------:R-:W-:Y:S01]  /*8360*/  FFMA R4, R7, R9, R49 ;  /* 0x0000000907047223 */ /* 0x000fe20000000031 */
        /* <DEDUP_REMOVED lines=30> */
[-C--:B------:R-:W-:Y:S01]  /*8550*/  FFMA R74, R37, R26.reuse, R53 ;  /* 0x0000001a254a7223 */ /* 0x080fe20000000035 */
[----:B------:R-:W-:Y:S01]  /*8560*/  FFMA R104, R39, R25, R54 ;  /* 0x0000001927687223 */ /* 0x000fe20000000036 */
[----:B------:R-:W-:Y:S01]  /*8570*/  MOV R97, R55 ;  /* 0x0000003700617202 */ /* 0x000fe20000000f00 */
[C---:B------:R-:W-:Y:S01]  /*8580*/  FFMA R68, R36.reuse, R26, R100 ;  /* 0x0000001a24447223 */ /* 0x040fe20000000064 */
[----:B------:R-:W-:Y:S01]  /*8590*/  MOV R98, R44 ;  /* 0x0000002c00627202 */ /* 0x000fe20000000f00 */
[----:B------:R-:W5:Y:S01]  /*85a0*/  LD.E.128 R52, desc[UR12][R110.64+0x3800] ;  /* 0x0038000c6e347980 */ /* 0x000f62000c101d00 */
[-C--:B------:R-:W-:Y:S01]  /*85b0*/  FFMA R86, R36, R75.reuse, R86 ;  /* 0x0000004b24567223 */ /* 0x080fe20000000056 */
[-C--:B------:R-:W-:Y:S01]  /*85c0*/  FFMA R87, R37, R75.reuse, R87 ;  /* 0x0000004b25577223 */ /* 0x080fe20000000057 */
[-C--:B------:R-:W-:Y:S01]  /*85d0*/  FFMA R99, R38, R75.reuse, R99 ;  /* 0x0000004b26637223 */ /* 0x080fe20000000063 */
[----:B------:R-:W5:Y:S01]  /*85e0*/  LD.E.128 R44, desc[UR12][R118.64+0x1c00] ;  /* 0x001c000c762c7980 */ /* 0x000f62000c101d00 */
[----:B------:R-:W-:Y:S01]  /*85f0*/  FFMA R122, R39, R75, R122 ;  /* 0x0000004b277a7223 */ /* 0x000fe2000000007a */
[CC--:B------:R-:W-:Y:S01]  /*8600*/  FFMA R51, R36.reuse, R24.reuse, R51 ;  /* 0x0000001824337223 */ /* 0x0c0fe20000000033 */
[-C--:B------:R-:W-:Y:S01]  /*8610*/  FFMA R95, R36, R25.reuse, R95 ;  /* 0x00000019245f7223 */ /* 0x080fe2000000005f */
[C---:B------:R-:W-:Y:S01]  /*8620*/  FFMA R64, R37.reuse, R25, R64 ;  /* 0x0000001925407223 */ /* 0x040fe20000000040 */
[-C--:B------:R-:W-:Y:S01]  /*8630*/  FFMA R105, R37, R27.reuse, R105 ;  /* 0x0000001b25697223 */ /* 0x080fe20000000069 */
[C---:B------:R-:W-:Y:S01]  /*8640*/  FFMA R106, R38.reuse, R24, R106 ;  /* 0x00000018266a7223 */ /* 0x040fe2000000006a */
[C---:B------:R-:W-:Y:S01]  /*8650*/  FFMA R88, R38.reuse, R26, R88 ;  /* 0x0000001a26587223 */ /* 0x040fe20000000058 */
[----:B------:R-:W-:Y:S01]  /*8660*/  FFMA R107, R38, R27, R107 ;  /* 0x0000001b266b7223 */ /* 0x000fe2000000006b */
[----:B------:R-:W-:-:S02]  /*8670*/  FFMA R100, R39, R24, R66 ;  /* 0x0000001827647223 */ /* 0x000fc40000000042 */
[----:B------:R-:W5:Y:S01]  /*8680*/  LD.E.128 R36, desc[UR12][R118.64+0x1c40] ;  /* 0x001c400c76247980 */ /* 0x000f62000c101d00 */
[C---:B------:R-:W-:Y:S01]  /*8690*/  FFMA R90, R12.reuse, R24, R90 ;  /* 0x000000180c5a7223 */ /* 0x040fe2000000005a */
[C---:B------:R-:W-:Y:S01]  /*86a0*/  FFMA R92, R12.reuse, R26, R92 ;  /* 0x0000001a0c5c7223 */ /* 0x040fe2000000005c */
[C---:B------:R-:W-:Y:S01]  /*86b0*/  FFMA R91, R12.reuse, R25, R91 ;  /* 0x000000190c5b7223 */ /* 0x040fe2000000005b */
[C---:B------:R-:W-:Y:S01]  /*86c0*/  FFMA R67, R12.reuse, R27, R67 ;  /* 0x0000001b0c437223 */ /* 0x040fe20000000043 */
[C---:B------:R-:W-:Y:S01]  /*86d0*/  FFMA R66, R13.reuse, R24, R96 ;  /* 0x000000180d427223 */ /* 0x040fe20000000060 */
[----:B------:R-:W-:Y:S01]  /*86e0*/  MOV R96, R88 ;  /* 0x0000005800607202 */ /* 0x000fe20000000f00 */
[-C--:B------:R-:W-:Y:S01]  /*86f0*/  FFMA R123, R12, R75.reuse, R123 ;  /* 0x0000004b0c7b7223 */ /* 0x080fe2000000007b */
[C---:B------:R-:W-:Y:S01]  /*8700*/  FFMA R88, R14.reuse, R24, R101 ;  /* 0x000000180e587223 */ /* 0x040fe20000000065 */
[-C--:B------:R-:W-:Y:S01]  /*8710*/  FFMA R124, R13, R75.reuse, R124 ;  /* 0x0000004b0d7c7223 */ /* 0x080fe2000000007c */
[CC--:B------:R-:W-:Y:S01]  /*8720*/  FFMA R125, R14.reuse, R75.reuse, R125 ;  /* 0x0000004b0e7d7223 */ /* 0x0c0fe2000000007d */
[----:B------:R-:W-:Y:S01]  /*8730*/  FFMA R71, R15, R75, R71 ;  /* 0x0000004b0f477223 */ /* 0x000fe20000000047 */
[----:B------:R-:W-:Y:S01]  /*8740*/  MOV R12, R90 ;  /* 0x0000005a000c7202 */ /* 0x000fe20000000f00 */
[----:B------:R-:W-:Y:S01]  /*8750*/  FFMA R90, R13, R27, R115 ;  /* 0x0000001b0d5a7223 */ /* 0x000fe20000000073 */
[----:B------:R-:W-:Y:S01]  /*8760*/  MOV R101, R92 ;  /* 0x0000005c00657202 */ /* 0x000fe20000000f00 */
[C---:B------:R-:W-:Y:S01]  /*8770*/  FFMA R75, R14.reuse, R25, R102 ;  /* 0x000000190e4b7223 */ /* 0x040fe20000000066 */
[----:B------:R-:W-:Y:S01]  /*8780*/  FFMA R92, R14, R27, R6 ;  /* 0x0000001b0e5c7223 */ /* 0x000fe20000000006 */
[----:B------:R-:W-:-:S02]  /*8790*/  MOV R13, R91 ;  /* 0x0000005b000d7202 */ /* 0x000fc40000000f00 */
[----:B------:R-:W-:Y:S01]  /*87a0*/  MOV R102, R67 ;  /* 0x0000004300667202 */ /* 0x000fe20000000f00 */
[----:B------:R-:W-:Y:S01]  /*87b0*/  FFMA R67, R14, R26, R103 ;  /* 0x0000001a0e437223 */ /* 0x000fe20000000067 */
[CC--:B---3--:R-:W-:Y:S01]  /*87c0*/  FFMA R117, R21.reuse, R40.reuse, R117 ;  /* 0x0000002815757223 */ /* 0x0c8fe20000000075 */
[-C--:B------:R-:W-:Y:S01]  /*87d0*/  FFMA R91, R20, R40.reuse, R116 ;  /* 0x00000028145b7223 */ /* 0x080fe20000000074 */
[-C--:B------:R-:W-:Y:S01]  /*87e0*/  FFMA R115, R22, R40.reuse, R120 ;  /* 0x0000002816737223 */ /* 0x080fe20000000078 */
[CC--:B------:R-:W-:Y:S01]  /*87f0*/  FFMA R6, R18.reuse, R40.reuse, R94 ;  /* 0x0000002812067223 */ /* 0x0c0fe2000000005e */
[-C--:B------:R-:W-:Y:S01]  /*8800*/  FFMA R94, R21, R41.reuse, R48 ;  /* 0x00000029155e7223 */ /* 0x080fe20000000030 */
[----:B------:R-:W-:Y:S01]  /*8810*/  FFMA R116, R23, R40, R121 ;  /* 0x0000002817747223 */ /* 0x000fe20000000079 */
[----:B------:R-:W-:Y:S01]  /*8820*/  MOV R48, R12 ;  /* 0x0000000c00307202 */ /* 0x000fe20000000f00 */
[----:B------:R-:W-:Y:S01]  /*8830*/  FFMA R12, R18, R41, R84 ;  /* 0x00000029120c7223 */ /* 0x000fe20000000054 */
[----:B------:R-:W-:-:S02]  /*8840*/  MOV R120, R117 ;  /* 0x0000007500787202 */ /* 0x000fc40000000f00 */
[----:B------:R-:W-:Y:S01]  /*8850*/  MOV R121, R101 ;  /* 0x0000006500797202 */ /* 0x000fe20000000f00 */
[----:B------:R-:W-:Y:S01]  /*8860*/  FFMA R101, R16, R40, R89 ;  /* 0x0000002810657223 */ /* 0x000fe20000000059 */
[----:B------:R-:W-:Y:S01]  /*8870*/  MOV R117, R102 ;  /* 0x0000006600757202 */ /* 0x000fe20000000f00 */
[-C--:B------:R-:W-:Y:S01]  /*8880*/  FFMA R89, R20, R41.reuse, R10 ;  /* 0x0000002914597223 */ /* 0x080fe2000000000a */
[----:B------:R-:W-:Y:S01]  /*8890*/  MOV R84, R96 ;  /* 0x0000006000547202 */ /* 0x000fe20000000f00 */
[-C--:B------:R-:W-:Y:S01]  /*88a0*/  FFMA R102, R16, R41.reuse, R80 ;  /* 0x0000002910667223 */ /* 0x080fe20000000050 */
[-C--:B------:R-:W-:Y:S01]  /*88b0*/  FFMA R96, R19, R41.reuse, R69 ;  /* 0x0000002913607223 */ /* 0x080fe20000000045 */
[-C--:B------:R-:W-:Y:S01]  /*88c0*/  FFMA R76, R22, R41.reuse, R76 ;  /* 0x00000029164c7223 */ /* 0x080fe2000000004c */
[-C--:B------:R-:W-:Y:S01]  /*88d0*/  FFMA R78, R23, R41.reuse, R78 ;  /* 0x00000029174e7223 */ /* 0x080fe2000000004e */
[----:B------:R-:W-:Y:S01]  /*88e0*/  FFMA R10, R17, R41, R82 ;  /* 0x00000029110a7223 */ /* 0x000fe20000000052 */
[-C--:B------:R-:W-:Y:S01]  /*88f0*/  FFMA R69, R20, R42.reuse, R49 ;  /* 0x0000002a14457223 */ /* 0x080fe20000000031 */
[-C--:B------:R-:W-:Y:S01]  /*8900*/  FFMA R80, R21, R42.reuse, R50 ;  /* 0x0000002a15507223 */ /* 0x080fe20000000032 */
[----:B------:R-:W-:Y:S01]  /*8910*/  FFMA R14, R18, R42, R85 ;  /* 0x0000002a120e7223 */ /* 0x000fe20000000055 */
[-C--:B------:R-:W-:Y:S01]  /*8920*/  FFMA R8, R17, R40.reuse, R8 ;  /* 0x0000002811087223 */ /* 0x080fe20000000008 */
[----:B------:R-:W-:Y:S01]  /*8930*/  FFMA R9, R19, R40, R9 ;  /* 0x0000002813097223 */ /* 0x000fe20000000009 */
[----:B------:R-:W-:-:S02]  /*8940*/  MOV R41, R98 ;  /* 0x0000006200297202 */ /* 0x000fc40000000f00 */
[----:B------:R-:W-:Y:S02]  /*8950*/  MOV R49, R97 ;  /* 0x0000006100317202 */ /* 0x000fe40000000f00 */
[----:B------:R-:W-:Y:S02]  /*8960*/  MOV R50, R104 ;  /* 0x0000006800327202 */ /* 0x000fe40000000f00 */
[----:B------:R-:W-:Y:S01]  /*8970*/  MOV R85, R100 ;  /* 0x0000006400557202 */ /* 0x000fe20000000f00 */
[-C--:B------:R-:W-:Y:S01]  /*8980*/  FFMA R97, R19, R42.reuse, R70 ;  /* 0x0000002a13617223 */ /* 0x080fe20000000046 */
[----:B------:R-:W-:Y:S01]  /*8990*/  MOV R40, R13 ;  /* 0x0000000d00287202 */ /* 0x000fe20000000f00 */
[C---:B------:R-:W-:Y:S01]  /*89a0*/  FFMA R13, R17.reuse, R42, R83 ;  /* 0x0000002a110d7223 */ /* 0x040fe20000000053 */
[CC--:B------:R-:W-:Y:S01]  /*89b0*/  FFMA R70, R22.reuse, R43.reuse, R99 ;  /* 0x0000002b16467223 */ /* 0x0c0fe20000000063 */
[----:B------:R-:W-:Y:S01]  /*89c0*/  FFMA R83, R22, R30, R84 ;  /* 0x0000001e16537223 */ /* 0x000fe20000000054 */
[CC--:B------:R-:W-:Y:S01]  /*89d0*/  FFMA R103, R16.reuse, R42.reuse, R81 ;  /* 0x0000002a10677223 */ /* 0x0c0fe20000000051 */
[-C--:B------:R-:W-:Y:S01]  /*89e0*/  FFMA R104, R16, R43.reuse, R123 ;  /* 0x0000002b10687223 */ /* 0x080fe2000000007b */
[-C--:B------:R-:W-:Y:S01]  /*89f0*/  FFMA R99, R17, R43.reuse, R124 ;  /* 0x0000002b11637223 */ /* 0x080fe2000000007c */
[-C--:B------:R-:W-:Y:S01]  /*8a00*/  FFMA R98, R18, R43.reuse, R125 ;  /* 0x0000002b12627223 */ /* 0x080fe2000000007d */
[----:B------:R-:W-:Y:S01]  /*8a10*/  FFMA R100, R19, R43, R71 ;  /* 0x0000002b13647223 */ /* 0x000fe20000000047 */
[C---:B------:R-:W-:Y:S01]  /*8a20*/  FFMA R84, R22.reuse, R31, R107 ;  /* 0x0000001f16547223 */ /* 0x040fe2000000006b */
[-C--:B------:R-:W-:Y:S01]  /*8a30*/  FFMA R77, R22, R42.reuse, R77 ;  /* 0x0000002a164d7223 */ /* 0x080fe2000000004d */
[----:B------:R-:W-:Y:S01]  /*8a40*/  FFMA R79, R23, R42, R79 ;  /* 0x0000002a174f7223 */ /* 0x000fe2000000004f */
[CC--:B------:R-:W-:Y:S01]  /*8a50*/  FFMA R86, R20.reuse, R43.reuse, R86 ;  /* 0x0000002b14567223 */ /* 0x0c0fe20000000056 */
        /* <DEDUP_REMOVED lines=17> */
[----:B------:R-:W3:Y:S04]  /*8b70*/  LD.E.128 R20, desc[UR12][R110.64+0x3c00] ;  /* 0x003c000c6e147980 */ /* 0x000ee8000c101d00 */
[----:B------:R-:W3:Y:S01]  /*8b80*/  LD.E.128 R48, desc[UR12][R118.64+0x1e00] ;  /* 0x001e000c76307980 */ /* 0x000ee2000c101d00 */
[----:B------:R-:W-:-:S03]  /*8b90*/  FFMA R106, R16, R29, R40 ;  /* 0x0000001d106a7223 */ /* 0x000fc60000000028 */
[----:B------:R0:W3:Y:S01]  /*8ba0*/  LD.E.128 R40, desc[UR12][R118.64+0x1e40] ;  /* 0x001e400c76287980 */ /* 0x0000e2000c101d00 */
[C---:B------:R-:W-:Y:S01]  /*8bb0*/  FFMA R105, R16.reuse, R30, R121 ;  /* 0x0000001e10697223 */ /* 0x040fe20000000079 */
[----:B------:R-:W-:Y:S01]  /*8bc0*/  FFMA R117, R16, R31, R117 ;  /* 0x0000001f10757223 */ /* 0x000fe20000000075 */
[----:B------:R-:W-:Y:S01]  /*8bd0*/  MOV R16, R116 ;  /* 0x0000007400107202 */ /* 0x000fe20000000f00 */
[C---:B------:R-:W-:Y:S01]  /*8be0*/  FFMA R116, R17.reuse, R28, R66 ;  /* 0x0000001c11747223 */ /* 0x040fe20000000042 */
[----:B------:R-:W-:Y:S01]  /*8bf0*/  MOV R66, R115 ;  /* 0x0000007300427202 */ /* 0x000fe20000000f00 */
[CC--:B------:R-:W-:Y:S01]  /*8c00*/  FFMA R115, R17.reuse, R29.reuse, R65 ;  /* 0x0000001d11737223 */ /* 0x0c0fe20000000041 */
[----:B------:R-:W-:Y:S01]  /*8c10*/  MOV R65, R120 ;  /* 0x0000007800417202 */ /* 0x000fe20000000f00 */
[C---:B0-----:R-:W-:Y:S01]  /*8c20*/  FFMA R119, R18.reuse, R29, R75 ;  /* 0x0000001d12777223 */ /* 0x041fe2000000004b */
[C---:B------:R-:W-:Y:S01]  /*8c30*/  FFMA R120, R18.reuse, R28, R88 ;  /* 0x0000001c12787223 */ /* 0x040fe20000000058 */
[CC--:B------:R-:W-:Y:S01]  /*8c40*/  FFMA R118, R18.reuse, R30.reuse, R67 ;  /* 0x0000001e12767223 */ /* 0x0c0fe20000000043 */
[CC--:B------:R-:W-:Y:S01]  /*8c50*/  FFMA R121, R17.reuse, R31.reuse, R90 ;  /* 0x0000001f11797223 */ /* 0x0c0fe2000000005a */
[----:B------:R-:W-:Y:S01]  /*8c60*/  FFMA R18, R18, R31, R92 ;  /* 0x0000001f12127223 */ /* 0x000fe2000000005c */
[----:B------:R-:W-:Y:S01]  /*8c70*/  FFMA R108, R17, R30, R108 ;  /* 0x0000001e116c7223 */ /* 0x000fe2000000006c */
[----:B------:R-:W0:Y:S01]  /*8c80*/  S2UR UR5, SR_CTAID.Y ;  /* 0x00000000000579c3 */ /* 0x000e220000002600 */
[----:B----4-:R-:W-:Y:S01]  /*8c90*/  FFMA R75, R56, R63, R86 ;  /* 0x0000003f384b7223 */ /* 0x010fe20000000056 */
[----:B------:R-:W-:Y:S01]  /*8ca0*/  MOV R86, R16 ;  /* 0x0000001000567202 */ /* 0x000fe20000000f00 */
[C---:B------:R-:W-:Y:S01]  /*8cb0*/  FFMA R92, R57.reuse, R60, R65 ;  /* 0x0000003c395c7223 */ /* 0x040fe20000000041 */
[C---:B------:R-:W-:Y:S01]  /*8cc0*/  FFMA R94, R57.reuse, R61, R94 ;  /* 0x0000003d395e7223 */ /* 0x040fe2000000005e */
[C---:B------:R-:W-:Y:S01]  /*8cd0*/  FFMA R80, R57.reuse, R62, R80 ;  /* 0x0000003e39507223 */ /* 0x040fe20000000050 */
[CC--:B------:R-:W-:Y:S01]  /*8ce0*/  FFMA R87, R57.reuse, R63.reuse, R87 ;  /* 0x0000003f39577223 */ /* 0x0c0fe20000000057 */
[----:B------:R-:W-:Y:S01]  /*8cf0*/  FFMA R65, R58, R63, R70 ;  /* 0x0000003f3a417223 */ /* 0x000fe20000000046 */
[C---:B--2---:R-:W-:Y:S01]  /*8d00*/  FFMA R88, R57.reuse, R32, R73 ;  /* 0x0000002039587223 */ /* 0x044fe20000000049 */
[C---:B------:R-:W-:Y:S01]  /*8d10*/  FFMA R64, R57.reuse, R33, R64 ;  /* 0x0000002139407223 */ /* 0x040fe20000000040 */
[CC--:B------:R-:W-:Y:S01]  /*8d20*/  FFMA R90, R57.reuse, R34.reuse, R74 ;  /* 0x00000022395a7223 */ /* 0x0c0fe2000000004a */
[----:B------:R-:W-:Y:S01]  /*8d30*/  FFMA R67, R57, R35, R81 ;  /* 0x0000002339437223 */ /* 0x000fe20000000051 */
[----:B------:R-:W-:Y:S01]  /*8d40*/  FFMA R16, R56, R34, R68 ;  /* 0x0000002238107223 */ /* 0x000fe20000000044 */
[C---:B------:R-:W-:Y:S01]  /*8d50*/  FFMA R57, R58.reuse, R32, R82 ;  /* 0x000000203a397223 */ /* 0x040fe20000000052 */
[C---:B------:R-:W-:Y:S01]  /*8d60*/  FFMA R82, R58.reuse, R34, R83 ;  /* 0x000000223a527223 */ /* 0x040fe20000000053 */
[CC--:B------:R-:W-:Y:S01]  /*8d70*/  FFMA R68, R59.reuse, R60.reuse, R86 ;  /* 0x0000003c3b447223 */ /* 0x0c0fe20000000056 */
[CC--:B------:R-:W-:Y:S01]  /*8d80*/  FFMA R70, R59.reuse, R61.reuse, R78 ;  /* 0x0000003d3b467223 */ /* 0x0c0fe2000000004e */
[C---:B------:R-:W-:Y:S01]  /*8d90*/  FFMA R66, R58.reuse, R60, R66 ;  /* 0x0000003c3a427223 */ /* 0x040fe20000000042 */
[C---:B------:R-:W-:Y:S01]  /*8da0*/  FFMA R76, R58.reuse, R61, R76 ;  /* 0x0000003d3a4c7223 */ /* 0x040fe2000000004c */
[CC--:B------:R-:W-:Y:S01]  /*8db0*/  FFMA R77, R58.reuse, R62.reuse, R77 ;  /* 0x0000003e3a4d7223 */ /* 0x0c0fe2000000004d */
[C---:B------:R-:W-:Y:S01]  /*8dc0*/  FFMA R81, R58.reuse, R33, R93 ;  /* 0x000000213a517223 */ /* 0x040fe2000000005d */
[----:B------:R-:W-:Y:S01]  /*8dd0*/  FFMA R83, R58, R35, R84 ;  /* 0x000000233a537223 */ /* 0x000fe20000000054 */
[C---:B------:R-:W-:Y:S01]  /*8de0*/  FFMA R78, R59.reuse, R62, R79 ;  /* 0x0000003e3b4e7223 */ /* 0x040fe2000000004f */
[C---:B------:R-:W-:Y:S01]  /*8df0*/  FFMA R79, R59.reuse, R63, R122 ;  /* 0x0000003f3b4f7223 */ /* 0x040fe2000000007a */
[C---:B------:R-:W-:Y:S01]  /*8e00*/  FFMA R58, R59.reuse, R33, R123 ;  /* 0x000000213b3a7223 */ /* 0x040fe2000000007b */
[C---:B------:R-:W-:Y:S01]  /*8e10*/  FFMA R122, R59.reuse, R32, R85 ;  /* 0x000000203b7a7223 */ /* 0x040fe20000000055 */
[C---:B------:R-:W-:Y:S01]  /*8e20*/  FFMA R123, R59.reuse, R34, R124 ;  /* 0x000000223b7b7223 */ /* 0x040fe2000000007c */
[----:B------:R-:W-:Y:S01]  /*8e30*/  FFMA R59, R59, R35, R125 ;  /* 0x000000233b3b7223 */ /* 0x000fe2000000007d */
[C---:B------:R-:W-:Y:S01]  /*8e40*/  FFMA R17, R56.reuse, R62, R69 ;  /* 0x0000003e38117223 */ /* 0x040fe20000000045 */
[----:B------:R-:W-:Y:S01]  /*8e50*/  MOV R125, R68 ;  /* 0x00000044007d7202 */ /* 0x000fe20000000f00 */
[C---:B------:R-:W-:Y:S01]  /*8e60*/  FFMA R91, R56.reuse, R60, R91 ;  /* 0x0000003c385b7223 */ /* 0x040fe2000000005b */
[C---:B------:R-:W-:Y:S01]  /*8e70*/  FFMA R89, R56.reuse, R61, R89 ;  /* 0x0000003d38597223 */ /* 0x040fe20000000059 */
[C---:B------:R-:W-:Y:S01]  /*8e80*/  FFMA R71, R56.reuse, R32, R71 ;  /* 0x0000002038477223 */ /* 0x040fe20000000047 */
[C---:B------:R-:W-:Y:S01]  /*8e90*/  FFMA R69, R56.reuse, R33, R95 ;  /* 0x0000002138457223 */ /* 0x040fe2000000005f */
[----:B------:R-:W-:Y:S01]  /*8ea0*/  MOV R124, R70 ;  /* 0x00000046007c7202 */ /* 0x000fe20000000f00 */
[----:B------:R-:W-:Y:S01]  /*8eb0*/  FFMA R56, R56, R35, R72 ;  /* 0x0000002338387223 */ /* 0x000fe20000000048 */
[CC--:B-----5:R-:W-:Y:S01]  /*8ec0*/  FFMA R85, R54.reuse, R45.reuse, R76 ;  /* 0x0000002d36557223 */ /* 0x0e0fe2000000004c */
[-C--:B------:R-:W-:Y:S01]  /*8ed0*/  FFMA R93, R53, R45.reuse, R94 ;  /* 0x0000002d355d7223 */ /* 0x080fe2000000005e */
[----:B------:R-:W-:Y:S01]  /*8ee0*/  FFMA R86, R54, R46, R77 ;  /* 0x0000002e36567223 */ /* 0x000fe2000000004d */
[----:B------:R-:W-:Y:S01]  /*8ef0*/  FFMA R76, R55, R44, R125 ;  /* 0x0000002c374c7223 */ /* 0x000fe2000000007d */
[----:B------:R-:W-:Y:S01]  /*8f00*/  FFMA R94, R53, R46, R80 ;  /* 0x0000002e355e7223 */ /* 0x000fe20000000050 */
[CC--:B------:R-:W-:Y:S01]  /*8f10*/  FFMA R77, R55.reuse, R45.reuse, R124 ;  /* 0x0000002d374d7223 */ /* 0x0c0fe2000000007c */
[C---:B------:R-:W-:Y:S01]  /*8f20*/  FFMA R72, R52.reuse, R44, R91 ;  /* 0x0000002c34487223 */ /* 0x040fe2000000005b */
[C---:B------:R-:W-:Y:S01]  /*8f30*/  FFMA R73, R52.reuse, R45, R89 ;  /* 0x0000002d34497223 */ /* 0x040fe20000000059 */
[CC--:B------:R-:W-:Y:S01]  /*8f40*/  FFMA R68, R52.reuse, R36.reuse, R71 ;  /* 0x0000002434447223 */ /* 0x0c0fe20000000047 */
[CC--:B------:R-:W-:Y:S01]  /*8f50*/  FFMA R125, R55.reuse, R36.reuse, R122 ;  /* 0x00000024377d7223 */ /* 0x0c0fe2000000007a */
[----:B------:R-:W-:Y:S01]  /*8f60*/  FFMA R71, R52, R39, R56 ;  /* 0x0000002734477223 */ /* 0x000fe20000000038 */
[----:B------:R-:W-:Y:S01]  /*8f70*/  FFMA R80, R54, R36, R57 ;  /* 0x0000002436507223 */ /* 0x000fe20000000039 */
[C---:B------:R-:W-:Y:S01]  /*8f80*/  FFMA R124, R55.reuse, R37, R58 ;  /* 0x00000025377c7223 */ /* 0x040fe2000000003a */
[----:B------:R-:W-:-:S02]  /*8f90*/  FFMA R122, R55, R39, R59 ;  /* 0x00000027377a7223 */ /* 0x000fc4000000003b */
[----:B------:R-:W2:Y:S01]  /*8fa0*/  LD.E.128 R56, desc[UR12][R110.64+0x3480] ;  /* 0x0034800c6e387980 */ /* 0x000ea2000c101d00 */
[CC--:B------:R-:W-:Y:S01]  /*8fb0*/  FFMA R95, R53.reuse, R47.reuse, R87 ;  /* 0x0000002f355f7223 */ /* 0x0c0fe20000000057 */
[C---:B------:R-:W-:Y:S01]  /*8fc0*/  FFMA R74, R52.reuse, R46, R17 ;  /* 0x0000002e344a7223 */ /* 0x040fe20000000011 */
[C---:B------:R-:W-:Y:S01]  /*8fd0*/  FFMA R75, R52.reuse, R47, R75 ;  /* 0x0000002f344b7223 */ /* 0x040fe2000000004b */
[CC--:B------:R-:W-:Y:S01]  /*8fe0*/  FFMA R69, R52.reuse, R37.reuse, R69 ;  /* 0x0000002534457223 */ /* 0x0c0fe20000000045 */
[----:B------:R-:W-:Y:S01]  /*8ff0*/  FFMA R70, R52, R38, R16 ;  /* 0x0000002634467223 */ /* 0x000fe20000000010 */
        /* <DEDUP_REMOVED lines=12> */
[----:B------:R-:W-:Y:S01]  /*90c0*/  FFMA R123, R55, R38, R123 ;  /* 0x00000026377b7223 */ /* 0x000fe2000000007b */
[----:B------:R-:W4:Y:S04]  /*90d0*/  LD.E.128 R64, desc[UR12][R110.64+0x3c80] ;  /* 0x003c800c6e407980 */ /* 0x000f28000c101d00 */
[----:B------:R1:W5:Y:S01]  /*90e0*/  LD.E.128 R52, desc[UR12][R110.64+0x3880] ;  /* 0x0038800c6e347980 */ /* 0x000362000c101d00 */
[----:B------:R-:W-:Y:S01]  /*90f0*/  USHF.L.U32 UR10, UR10, 0x7, URZ ;  /* 0x000000070a0a7899 */ /* 0x000fe200080006ff */
[----:B0-----:R-:W-:-:S05]  /*9100*/  MOV R17, UR5 ;  /* 0x0000000500117c02 */ /* 0x001fca0008000f00 */
[----:B-1----:R-:W-:Y:S02]  /*9110*/  MOV R111, UR10 ;  /* 0x0000000a006f7c02 */ /* 0x002fe40008000f00 */
[----:B------:R-:W-:Y:S02]  /*9120*/  LEA R110, R17, R114, 0x3 ;  /* 0x00000072116e7211 */ /* 0x000fe400078e18ff */
[----:B------:R-:W-:Y:S02]  /*9130*/  LOP3.LUT R111, R111, 0x30, R112, 0xf8, !PT ;  /* 0x000000306f6f7812 */ /* 0x000fe400078ef870 */
[----:B------:R-:W-:Y:S02]  /*9140*/  MOV R17, 0xffffffe0 ;  /* 0xffffffe000117802 */ /* 0x000fe40000000f00 */
[----:B------:R-:W-:Y:S01]  /*9150*/  IADD3 R111, PT, PT, -R111, 0x1800, RZ ;  /* 0x000018006f6f7810 */ /* 0x000fe20007ffe1ff */
[----:B------:R-:W0:Y:S02]  /*9160*/  S2UR UR4, SR_CTAID.Z ;  /* 0x00000000000479c3 */ /* 0x000e240000002700 */
[----:B------:R-:W-:Y:S01]  /*9170*/  IMAD R110, R110, R17, 0x2000 ;  /* 0x000020006e6e7424 */ /* 0x000fe200078e0211 */
[----:B------:R-:W-:-:S04]  /*9180*/  ISETP.GE.AND P1, PT, R109, R111, PT ;  /* 0x0000006f6d00720c */ /* 0x000fc80003f26270 */
[----:B------:R-:W-:-:S13]  /*9190*/  ISETP.GE.OR P2, PT, R113, R110, P1 ;  /* 0x0000006e7100720c */ /* 0x000fda0000f46670 */
[----:B------:R-:W1:Y:S01]  /*91a0*/  @!P2 LDC.64 R16, c[0x0][0x390] ;  /* 0x0000e400ff10ab82 */ /* 0x000e620000000a00 */
[----:B0-----:R-:W-:-:S04]  /*91b0*/  ULEA UR4, UR4, UR5, 0x5 ;  /* 0x0000000504047291 */ /* 0x001fc8000f8e28ff */
[----:B------:R-:W-:Y:S01]  /*91c0*/  UIMAD UR4, UR4, 0x180000, URZ ;  /* 0x00180000040478a4 */ /* 0x000fe2000f8e02ff */
[----:B------:R-:W-:-:S03]  /*91d0*/  @!P2 IADD3 R112, PT, PT, R109, R2, RZ ;  /* 0x000000026d70a210 */ /* 0x000fc60007ffe0ff */
[----:B------:R-:W-:-:S04]  /*91e0*/  UIADD3 UR4, UP0, UPT, UR4, UR10, URZ ;  /* 0x0000000a04047290 */ /* 0x000fc8000ff1e0ff */
[----:B------:R-:W-:Y:S02]  /*91f0*/  UIADD3.X UR5, UPT, UPT, URZ, URZ, URZ, UP0, !UPT ;  /* 0x000000ffff057290 */ /* 0x000fe400087fe4ff */
[----:B------:R-:W-:-:S04]  /*9200*/  @!P2 IADD3 R112, P0, PT, R112, UR4, RZ ;  /* 0x000000047070ac10 */ /* 0x000fc8000ff1e0ff */
[----:B------:R-:W-:Y:S02]  /*9210*/  @!P2 IADD3.X R114, PT, PT, RZ, UR5, RZ, P0, !PT ;  /* 0x00000005ff72ac10 */ /* 0x000fe400087fe4ff */
[----:B-1----:R-:W-:-:S04]  /*9220*/  @!P2 LEA R16, P3, R112, R16, 0x2 ;  /* 0x000000107010a211 */ /* 0x002fc800078610ff */
[----:B------:R-:W-:Y:S02]  /*9230*/  @!P2 LEA.HI.X R17, R112, R17, R114, 0x2, P3 ;  /* 0x000000117011a211 */ /* 0x000fe400018f1472 */
[----:B------:R-:W-:-:S04]  /*9240*/  IADD3 R112, PT, PT, R109, 0x10, RZ ;  /* 0x000000106d707810 */ /* 0x000fc80007ffe0ff */
[----:B------:R-:W-:-:S04]  /*9250*/  ISETP.GE.AND P0, PT, R112, R111, PT ;  /* 0x0000006f7000720c */ /* 0x000fc80003f06270 */
[----:B------:R-:W-:Y:S01]  /*9260*/  ISETP.GE.OR P4, PT, R113, R110, P0 ;  /* 0x0000006e7100720c */ /* 0x000fe20000786670 */
[C---:B---3--:R-:W-:Y:S01]  /*9270*/  FFMA R72, R20.reuse, R48, R72 ;  /* 0x0000003014487223 */ /* 0x048fe20000000048 */
[C---:B------:R-:W-:Y:S01]  /*9280*/  FFMA R73, R20.reuse, R49, R73 ;  /* 0x0000003114497223 */ /* 0x040fe20000000049 */
[C---:B------:R-:W-:Y:S01]  /*9290*/  FFMA R74, R20.reuse, R50, R74 ;  /* 0x00000032144a7223 */ /* 0x040fe2000000004a */
[----:B------:R-:W-:-:S05]  /*92a0*/  FFMA R75, R20, R51, R75 ;  /* 0x00000033144b7223 */ /* 0x000fca000000004b */
[----:B------:R0:W-:Y:S01]  /*92b0*/  @!P2 STG.E.128 desc[UR12][R16.64], R72 ;  /* 0x000000481000a986 */ /* 0x0001e2000c101d0c */
[----:B------:R-:W-:-:S03]  /*92c0*/  IADD3 R111, PT, PT, R113, 0x1, RZ ;  /* 0x00000001716f7810 */ /* 0x000fc60007ffe0ff */
[----:B0-----:R-:W0:Y:S01]  /*92d0*/  @!P4 LDC.64 R16, c[0x0][0x390] ;  /* 0x0000e400ff10cb82 */ /* 0x001e220000000a00 */
[----:B------:R-:W-:Y:S02]  /*92e0*/  ISETP.GE.OR P3, PT, R111, R110, P1 ;  /* 0x0000006e6f00720c */ /* 0x000fe40000f66670 */
[----:B------:R-:W-:-:S04]  /*92f0*/  @!P4 IADD3 R112, PT, PT, R109, R2, RZ ;  /* 0x000000026d70c210 */ /* 0x000fc80007ffe0ff */
[----:B------:R-:W-:-:S04]  /*9300*/  @!P4 IADD3 R112, P2, PT, R112, UR4, RZ ;  /* 0x000000047070cc10 */ /* 0x000fc8000ff5e0ff */
[----:B------:R-:W-:Y:S01]  /*9310*/  @!P4 IADD3.X R114, PT, PT, RZ, UR5, RZ, P2, !PT ;  /* 0x00000005ff72cc10 */ /* 0x000fe200097fe4ff */
[C---:B------:R-:W-:Y:S01]  /*9320*/  FFMA R68, R20.reuse, R40, R68 ;  /* 0x0000002814447223 */ /* 0x040fe20000000044 */
[C---:B------:R-:W-:Y:S01]  /*9330*/  FFMA R69, R20.reuse, R41, R69 ;  /* 0x0000002914457223 */ /* 0x040fe20000000045 */
[C---:B------:R-:W-:Y:S01]  /*9340*/  FFMA R70, R20.reuse, R42, R70 ;  /* 0x0000002a14467223 */ /* 0x040fe20000000046 */
[----:B------:R-:W-:Y:S01]  /*9350*/  FFMA R71, R20, R43, R71 ;  /* 0x0000002b14477223 */ /* 0x000fe20000000047 */
[----:B0-----:R-:W-:-:S04]  /*9360*/  @!P4 LEA R72, P5, R112, R16, 0x2 ;  /* 0x000000107048c211 */ /* 0x001fc800078a10ff */
[----:B------:R-:W-:Y:S02]  /*9370*/  @!P4 LEA.HI.X R73, R112, R17, R114, 0x2, P5 ;  /* 0x000000117049c211 */ /* 0x000fe400028f1472 */
[----:B------:R-:W0:Y:S03]  /*9380*/  @!P3 LDC.64 R16, c[0x0][0x390] ;  /* 0x0000e400ff10bb82 */ /* 0x000e260000000a00 */
[----:B------:R1:W-:Y:S01]  /*9390*/  @!P4 STG.E.128 desc[UR12][R72.64+0x40], R68 ;  /* 0x000040444800c986 */ /* 0x0003e2000c101d0c */
[----:B------:R-:W-:Y:S02]  /*93a0*/  ISETP.GE.OR P4, PT, R111, R110, P0 ;  /* 0x0000006e6f00720c */ /* 0x000fe40000786670 */
[----:B------:R-:W-:Y:S02]  /*93b0*/  IADD3 R74, PT, PT, R2, 0x1800, RZ ;  /* 0x00001800024a7810 */ /* 0x000fe40007ffe0ff */
[----:B------:R-:W-:-:S02]  /*93c0*/  IADD3 R111, PT, PT, R113, 0x2, RZ ;  /* 0x00000002716f7810 */ /* 0x000fc40007ffe0ff */
[----:B------:R-:W-:Y:S02]  /*93d0*/  @!P3 IADD3 R75, PT, PT, R109, R74, RZ ;  /* 0x0000004a6d4bb210 */ /* 0x000fe40007ffe0ff */
[----:B------:R-:W-:Y:S02]  /*93e0*/  ISETP.GE.OR P2, PT, R111, R110, P1 ;  /* 0x0000006e6f00720c */ /* 0x000fe40000f46670 */
[----:B------:R-:W-:-:S04]  /*93f0*/  @!P3 IADD3 R75, P5, PT, R75, UR4, RZ ;  /* 0x000000044b4bbc10 */ /* 0x000fc8000ffbe0ff */
[----:B------:R-:W-:Y:S01]  /*9400*/  @!P3 IADD3.X R112, PT, PT, RZ, UR5, RZ, P5, !PT ;  /* 0x00000005ff70bc10 */ /* 0x000fe2000affe4ff */
[----:B-1----:R-:W1:Y:S01]  /*9410*/  @!P4 LDC.64 R68, c[0x0][0x390] ;  /* 0x0000e400ff44cb82 */ /* 0x002e620000000a00 */
[----:B0-----:R-:W-:Y:S01]  /*9420*/  @!P3 LEA R16, P6, R75, R16, 0x2 ;  /* 0x000000104b10b211 */ /* 0x001fe200078c10ff */
[C---:B------:R-:W-:Y:S01]  /*9430*/  FFMA R92, R21.reuse, R48, R92 ;  /* 0x00000030155c7223 */ /* 0x040fe2000000005c */
[C---:B------:R-:W-:Y:S01]  /*9440*/  FFMA R93, R21.reuse, R49, R93 ;  /* 0x00000031155d7223 */ /* 0x040fe2000000005d */
[C---:B------:R-:W-:Y:S01]  /*9450*/  FFMA R94, R21.reuse, R50, R94 ;  /* 0x00000032155e7223 */ /* 0x040fe2000000005e */
[----:B------:R-:W-:Y:S01]  /*9460*/  FFMA R95, R21, R51, R95 ;  /* 0x00000033155f7223 */ /* 0x000fe2000000005f */
[----:B------:R-:W-:-:S05]  /*9470*/  @!P3 LEA.HI.X R17, R75, R17, R112, 0x2, P6 ;  /* 0x000000114b11b211 */ /* 0x000fca00030f1470 */
[----:B------:R0:W-:Y:S01]  /*9480*/  @!P3 STG.E.128 desc[UR12][R16.64], R92 ;  /* 0x0000005c1000b986 */ /* 0x0001e2000c101d0c */
[----:B------:R-:W-:Y:S02]  /*9490*/  @!P4 IADD3 R74, PT, PT, R109, R74, RZ ;  /* 0x0000004a6d4ac210 */ /* 0x000fe40007ffe0ff */
[----:B------:R-:W-:Y:S02]  /*94a0*/  ISETP.GE.OR P5, PT, R111, R110, P0 ;  /* 0x0000006e6f00720c */ /* 0x000fe400007a6670 */
[----:B------:R-:W-:Y:S01]  /*94b0*/  @!P4 IADD3 R74, P3, PT, R74, UR4, RZ ;  /* 0x000000044a4acc10 */ /* 0x000fe2000ff7e0ff */
[----:B0-----:R-:W0:Y:S03]  /*94c0*/  @!P2 LDC.64 R16, c[0x0][0x390] ;  /* 0x0000e400ff10ab82 */ /* 0x001e260000000a00 */
[----:B------:R-:W-:Y:S02]  /*94d0*/  @!P4 IADD3.X R71, PT, PT, RZ, UR5, RZ, P3, !PT ;  /* 0x00000005ff47cc10 */ /* 0x000fe40009ffe4ff */
[----:B-1----:R-:W-:-:S02]  /*94e0*/  @!P4 LEA R70, P3, R74, R68, 0x2 ;  /* 0x000000444a46c211 */ /* 0x002fc400078610ff */
[----:B------:R-:W-:Y:S02]  /*94f0*/  IADD3 R72, PT, PT, R2, 0x3000, RZ ;  /* 0x0000300002487810 */ /* 0x000fe40007ffe0ff */
[----:B------:R-:W-:Y:S02]  /*9500*/  IADD3 R75, PT, PT, R113, 0x3, RZ ;  /* 0x00000003714b7810 */ /* 0x000fe40007ffe0ff */
[----:B------:R-:W-:Y:S02]  /*9510*/  @!P4 LEA.HI.X R71, R74, R69, R71, 0x2, P3 ;  /* 0x000000454a47c211 */ /* 0x000fe400018f1447 */
[----:B------:R-:W-:Y:S01]  /*9520*/  @!P2 IADD3 R73, PT, PT, R109, R72, RZ ;  /* 0x000000486d49a210 */ /* 0x000fe20007ffe0ff */
[----:B------:R-:W-:Y:S01]  /*9530*/  FFMA R88, R21, R40, R88 ;  /* 0x0000002815587223 */ /* 0x000fe20000000058 */
[----:B------:R-:W-:Y:S01]  /*9540*/  ISETP.GE.OR P3, PT, R75, R110, P1 ;  /* 0x0000006e4b00720c */ /* 0x000fe20000f66670 */
[C---:B------:R-:W-:Y:S01]  /*9550*/  FFMA R89, R21.reuse, R41, R89 ;  /* 0x0000002915597223 */ /* 0x040fe20000000059 */
[C---:B------:R-:W-:Y:S01]  /*9560*/  FFMA R90, R21.reuse, R42, R90 ;  /* 0x0000002a155a7223 */ /* 0x040fe2000000005a */
[----:B------:R-:W-:Y:S01]  /*9570*/  FFMA R91, R21, R43, R91 ;  /* 0x0000002b155b7223 */ /* 0x000fe2000000005b */
[----:B------:R-:W1:Y:S01]  /*9580*/  @!P5 LDC.64 R68, c[0x0][0x390] ;  /* 0x0000e400ff44db82 */ /* 0x000e620000000a00 */
[----:B------:R-:W-:-:S03]  /*9590*/  @!P2 IADD3 R73, P6, PT, R73, UR4, RZ ;  /* 0x000000044949ac10 */ /* 0x000fc6000ffde0ff */
[----:B------:R0:W-:Y:S01]  /*95a0*/  @!P4 STG.E.128 desc[UR12][R70.64+0x40], R88 ;  /* 0x000040584600c986 */ /* 0x0001e2000c101d0c */
[----:B------:R-:W-:Y:S01]  /*95b0*/  @!P2 IADD3.X R74, PT, PT, RZ, UR5, RZ, P6, !PT ;  /* 0x00000005ff4aac10 */ /* 0x000fe2000b7fe4ff */
[C---:B------:R-:W-:Y:S01]  /*95c0*/  FFMA R84, R22.reuse, R48, R84 ;  /* 0x0000003016547223 */ /* 0x040fe20000000054 */
[----:B------:R-:W-:Y:S01]  /*95d0*/  LOP3.LUT R93, R113, 0x20, RZ, 0xfc, !PT ;  /* 0x00000020715d7812 */ /* 0x000fe200078efcff */
[C---:B------:R-:W-:Y:S01]  /*95e0*/  FFMA R85, R22.reuse, R49, R85 ;  /* 0x0000003116557223 */ /* 0x040fe20000000055 */
[C---:B------:R-:W-:Y:S01]  /*95f0*/  FFMA R86, R22.reuse, R50, R86 ;  /* 0x0000003216567223 */ /* 0x040fe20000000056 */
[----:B------:R-:W-:Y:S01]  /*9600*/  FFMA R87, R22, R51, R87 ;  /* 0x0000003316577223 */ /* 0x000fe20000000057 */
[----:B------:R-:W-:Y:S02]  /*9610*/  @!P5 IADD3 R72, PT, PT, R109, R72, RZ ;  /* 0x000000486d48d210 */ /* 0x000fe40007ffe0ff */
[----:B0-----:R-:W-:-:S04]  /*9620*/  @!P2 LEA R70, P4, R73, R16, 0x2 ;  /* 0x000000104946a211 */ /* 0x001fc800078810ff */
[----:B------:R-:W-:Y:S02]  /*9630*/  @!P2 LEA.HI.X R71, R73, R17, R74, 0x2, P4 ;  /* 0x000000114947a211 */ /* 0x000fe400020f144a */
[-C--:B------:R-:W-:Y:S01]  /*9640*/  ISETP.GE.OR P4, PT, R75, R110.reuse, P0 ;  /* 0x0000006e4b00720c */ /* 0x080fe20000786670 */
[----:B------:R-:W0:Y:S01]  /*9650*/  @!P3 LDC.64 R16, c[0x0][0x390] ;  /* 0x0000e400ff10bb82 */ /* 0x000e220000000a00 */
[----:B------:R-:W-:Y:S01]  /*9660*/  ISETP.GE.OR P6, PT, R93, R110, P1 ;  /* 0x0000006e5d00720c */ /* 0x000fe20000fc6670 */
[----:B------:R3:W-:Y:S01]  /*9670*/  @!P2 STG.E.128 desc[UR12][R70.64], R84 ;  /* 0x000000544600a986 */ /* 0x0007e2000c101d0c */
[----:B------:R-:W-:Y:S02]  /*9680*/  @!P5 IADD3 R73, P2, PT, R72, UR4, RZ ;  /* 0x000000044849dc10 */ /* 0x000fe4000ff5e0ff */
[----:B------:R-:W-:Y:S02]  /*9690*/  IADD3 R74, PT, PT, R2, 0x4800, RZ ;  /* 0x00004800024a7810 */ /* 0x000fe40007ffe0ff */
[----:B------:R-:W-:-:S02]  /*96a0*/  @!P5 IADD3.X R88, PT, PT, RZ, UR5, RZ, P2, !PT ;  /* 0x00000005ff58dc10 */ /* 0x000fc400097fe4ff */
[----:B-1----:R-:W-:Y:S02]  /*96b0*/  @!P5 LEA R72, P2, R73, R68, 0x2 ;  /* 0x000000444948d211 */ /* 0x002fe400078410ff */
[----:B------:R-:W-:Y:S02]  /*96c0*/  @!P3 IADD3 R75, PT, PT, R109, R74, RZ ;  /* 0x0000004a6d4bb210 */ /* 0x000fe40007ffe0ff */
[----:B------:R-:W-:Y:S02]  /*96d0*/  @!P5 LEA.HI.X R73, R73, R69, R88, 0x2, P2 ;  /* 0x000000454949d211 */ /* 0x000fe400010f1458 */
[----:B------:R-:W1:Y:S01]  /*96e0*/  @!P6 LDC.64 R68, c[0x0][0x390] ;  /* 0x0000e400ff44eb82 */ /* 0x000e620000000a00 */
[----:B------:R-:W-:-:S07]  /*96f0*/  @!P3 IADD3 R75, P2, PT, R75, UR4, RZ ;  /* 0x000000044b4bbc10 */ /* 0x000fce000ff5e0ff */
[----:B---3--:R-:W3:Y:S01]  /*9700*/  @!P4 LDC.64 R70, c[0x0][0x390] ;  /* 0x0000e400ff46cb82 */ /* 0x008ee20000000a00 */
[----:B------:R-:W-:Y:S01]  /*9710*/  @!P3 IADD3.X R84, PT, PT, RZ, UR5, RZ, P2, !PT ;  /* 0x00000005ff54bc10 */ /* 0x000fe200097fe4ff */
[C---:B------:R-:W-:Y:S01]  /*9720*/  FFMA R80, R22.reuse, R40, R80 ;  /* 0x0000002816507223 */ /* 0x040fe20000000050 */
[----:B0-----:R-:W-:Y:S01]  /*9730*/  @!P3 LEA R16, P2, R75, R16, 0x2 ;  /* 0x000000104b10b211 */ /* 0x001fe200078410ff */
[C---:B------:R-:W-:Y:S01]  /*9740*/  FFMA R81, R22.reuse, R41, R81 ;  /* 0x0000002916517223 */ /* 0x040fe20000000051 */
[C---:B------:R-:W-:Y:S01]  /*9750*/  FFMA R82, R22.reuse, R42, R82 ;  /* 0x0000002a16527223 */ /* 0x040fe20000000052 */
[----:B------:R-:W-:Y:S01]  /*9760*/  FFMA R83, R22, R43, R83 ;  /* 0x0000002b16537223 */ /* 0x000fe20000000053 */
[----:B------:R-:W-:Y:S02]  /*9770*/  @!P4 IADD3 R74, PT, PT, R109, R74, RZ ;  /* 0x0000004a6d4ac210 */ /* 0x000fe40007ffe0ff */
[----:B------:R-:W-:Y:S02]  /*9780*/  @!P3 LEA.HI.X R17, R75, R17, R84, 0x2, P2 ;  /* 0x000000114b11b211 */ /* 0x000fe400010f1454 */
[----:B------:R-:W-:Y:S01]  /*9790*/  IADD3 R84, PT, PT, R2, 0x30000, RZ ;  /* 0x0003000002547810 */ /* 0x000fe20007ffe0ff */
[----:B------:R3:W-:Y:S01]  /*97a0*/  @!P5 STG.E.128 desc[UR12][R72.64+0x40], R80 ;  /* 0x000040504800d986 */ /* 0x0007e2000c101d0c */
[----:B------:R-:W-:Y:S01]  /*97b0*/  ISETP.GE.OR P2, PT, R93, R110, P0 ;  /* 0x0000006e5d00720c */ /* 0x000fe20000746670 */
[C---:B------:R-:W-:Y:S01]  /*97c0*/  FFMA R76, R23.reuse, R48, R76 ;  /* 0x00000030174c7223 */ /* 0x040fe2000000004c */
[C---:B------:R-:W-:Y:S01]  /*97d0*/  FFMA R77, R23.reuse, R49, R77 ;  /* 0x00000031174d7223 */ /* 0x040fe2000000004d */
[C---:B------:R-:W-:Y:S01]  /*97e0*/  FFMA R78, R23.reuse, R50, R78 ;  /* 0x00000032174e7223 */ /* 0x040fe2000000004e */
[----:B------:R-:W-:Y:S01]  /*97f0*/  FFMA R79, R23, R51, R79 ;  /* 0x00000033174f7223 */ /* 0x000fe2000000004f */
[----:B------:R-:W-:-:S02]  /*9800*/  @!P4 IADD3 R75, P5, PT, R74, UR4, RZ ;  /* 0x000000044a4bcc10 */ /* 0x000fc4000ffbe0ff */
[----:B------:R-:W-:Y:S02]  /*9810*/  @!P6 IADD3 R74, PT, PT, R109, R84, RZ ;  /* 0x000000546d4ae210 */ /* 0x000fe40007ffe0ff */
[----:B------:R-:W-:Y:S01]  /*9820*/  @!P4 IADD3.X R86, PT, PT, RZ, UR5, RZ, P5, !PT ;  /* 0x00000005ff56cc10 */ /* 0x000fe2000affe4ff */
[----:B------:R0:W-:Y:S01]  /*9830*/  @!P3 STG.E.128 desc[UR12][R16.64], R76 ;  /* 0x0000004c1000b986 */ /* 0x0001e2000c101d0c */
[C---:B---3--:R-:W-:Y:S02]  /*9840*/  @!P4 LEA R72, P5, R75.reuse, R70, 0x2 ;  /* 0x000000464b48c211 */ /* 0x048fe400078a10ff */
[----:B------:R-:W-:Y:S02]  /*9850*/  @!P6 IADD3 R70, P3, PT, R74, UR4, RZ ;  /* 0x000000044a46ec10 */ /* 0x000fe4000ff7e0ff */
[----:B------:R-:W-:Y:S02]  /*9860*/  @!P4 LEA.HI.X R73, R75, R71, R86, 0x2, P5 ;  /* 0x000000474b49c211 */ /* 0x000fe400028f1456 */
[----:B------:R-:W-:-:S02]  /*9870*/  @!P6 IADD3.X R71, PT, PT, RZ, UR5, RZ, P3, !PT ;  /* 0x00000005ff47ec10 */ /* 0x000fc40009ffe4ff */
[C---:B-1----:R-:W-:Y:S02]  /*9880*/  @!P6 LEA R74, P3, R70.reuse, R68, 0x2 ;  /* 0x00000044464ae211 */ /* 0x042fe400078610ff */
[----:B------:R-:W-:Y:S01]  /*9890*/  @!P2 IADD3 R84, PT, PT, R109, R84, RZ ;  /* 0x000000546d54a210 */ /* 0x000fe20007ffe0ff */
[----:B0-----:R-:W0:Y:S01]  /*98a0*/  @!P2 LDC.64 R16, c[0x0][0x390] ;  /* 0x0000e400ff10ab82 */ /* 0x001e220000000a00 */
[----:B------:R-:W-:Y:S02]  /*98b0*/  @!P6 LEA.HI.X R75, R70, R69, R71, 0x2, P3 ;  /* 0x00000045464be211 */ /* 0x000fe400018f1447 */
[----:B------:R-:W-:Y:S02]  /*98c0*/  @!P2 IADD3 R84, P3, PT, R84, UR4, RZ ;  /* 0x000000045454ac10 */ /* 0x000fe4000ff7e0ff */
[----:B------:R-:W-:Y:S01]  /*98d0*/  IADD3 R77, PT, PT, R113, 0x21, RZ ;  /* 0x00000021714d7810 */ /* 0x000fe20007ffe0ff */
[C---:B--2---:R-:W-:Y:S01]  /*98e0*/  FFMA R101, R56.reuse, R60, R101 ;  /* 0x0000003c38657223 */ /* 0x044fe20000000065 */
[C---:B------:R-:W-:Y:S01]  /*98f0*/  FFMA R102, R56.reuse, R61, R102 ;  /* 0x0000003d38667223 */ /* 0x040fe20000000066 */
[C---:B------:R-:W-:Y:S01]  /*9900*/  FFMA R103, R56.reuse, R62, R103 ;  /* 0x0000003e38677223 */ /* 0x040fe20000000067 */
[----:B------:R-:W-:Y:S01]  /*9910*/  FFMA R104, R56, R63, R104 ;  /* 0x0000003f38687223 */ /* 0x000fe20000000068 */
[----:B------:R-:W-:-:S02]  /*9920*/  @!P2 IADD3.X R76, PT, PT, RZ, UR5, RZ, P3, !PT ;  /* 0x00000005ff4cac10 */ /* 0x000fc40009ffe4ff */
[----:B------:R-:W-:Y:S01]  /*9930*/  ISETP.GE.OR P3, PT, R77, R110, P1 ;  /* 0x0000006e4d00720c */ /* 0x000fe20000f66670 */
[C---:B-----5:R-:W-:Y:S01]  /*9940*/  FFMA R101, R52.reuse, R44, R101 ;  /* 0x0000002c34657223 */ /* 0x060fe20000000065 */
[C---:B------:R-:W-:Y:S01]  /*9950*/  FFMA R102, R52.reuse, R45, R102 ;  /* 0x0000002d34667223 */ /* 0x040fe20000000066 */
[C---:B------:R-:W-:Y:S01]  /*9960*/  FFMA R103, R52.reuse, R46, R103 ;  /* 0x0000002e34677223 */ /* 0x040fe20000000067 */
[----:B------:R-:W-:Y:S01]  /*9970*/  FFMA R104, R52, R47, R104 ;  /* 0x0000002f34687223 */ /* 0x000fe20000000068 */
[C---:B------:R-:W-:Y:S01]  /*9980*/  FFMA R20, R23.reuse, R40, R125 ;  /* 0x0000002817147223 */ /* 0x040fe2000000007d */
[C---:B------:R-:W-:Y:S01]  /*9990*/  FFMA R21, R23.reuse, R41, R124 ;  /* 0x0000002917157223 */ /* 0x040fe2000000007c */
[C---:B------:R-:W-:Y:S01]  /*99a0*/  FFMA R22, R23.reuse, R42, R123 ;  /* 0x0000002a17167223 */ /* 0x040fe2000000007b */
[----:B------:R-:W-:Y:S01]  /*99b0*/  FFMA R23, R23, R43, R122 ;  /* 0x0000002b17177223 */ /* 0x000fe2000000007a */
[C---:B----4-:R-:W-:Y:S01]  /*99c0*/  FFMA R68, R64.reuse, R48, R101 ;  /* 0x0000003040447223 */ /* 0x050fe20000000065 */
[C---:B------:R-:W-:Y:S01]  /*99d0*/  FFMA R69, R64.reuse, R49, R102 ;  /* 0x0000003140457223 */ /* 0x040fe20000000066 */
[C---:B------:R-:W-:Y:S01]  /*99e0*/  FFMA R70, R64.reuse, R50, R103 ;  /* 0x0000003240467223 */ /* 0x040fe20000000067 */
[----:B------:R-:W-:Y:S01]  /*99f0*/  FFMA R71, R64, R51, R104 ;  /* 0x0000003340477223 */ /* 0x000fe20000000068 */
[----:B------:R1:W-:Y:S01]  /*9a00*/  @!P4 STG.E.128 desc[UR12][R72.64+0x40], R20 ;  /* 0x000040144800c986 */ /* 0x0003e2000c101d0c */
[----:B------:R-:W-:-:S03]  /*9a10*/  ISETP.GE.OR P4, PT, R77, R110, P0 ;  /* 0x0000006e4d00720c */ /* 0x000fc60000786670 */
[----:B------:R2:W-:Y:S01]  /*9a20*/  @!P6 STG.E.128 desc[UR12][R74.64], R68 ;  /* 0x000000444a00e986 */ /* 0x0005e2000c101d0c */
[C---:B------:R-:W-:Y:S01]  /*9a30*/  FFMA R107, R56.reuse, R32, R107 ;  /* 0x00000020386b7223 */ /* 0x040fe2000000006b */
[C---:B------:R-:W-:Y:S01]  /*9a40*/  FFMA R106, R56.reuse, R33, R106 ;  /* 0x00000021386a7223 */ /* 0x040fe2000000006a */
[C---:B------:R-:W-:Y:S01]  /*9a50*/  FFMA R105, R56.reuse, R34, R105 ;  /* 0x0000002238697223 */ /* 0x040fe20000000069 */
[----:B------:R-:W-:Y:S01]  /*9a60*/  FFMA R56, R56, R35, R117 ;  /* 0x0000002338387223 */ /* 0x000fe20000000075 */
[-C--:B-1----:R-:W-:Y:S01]  /*9a70*/  FFMA R72, R59, R60.reuse, R9 ;  /* 0x0000003c3b487223 */ /* 0x082fe20000000009 */
[CC--:B--2---:R-:W-:Y:S02]  /*9a80*/  FFMA R68, R57.reuse, R60.reuse, R8 ;  /* 0x0000003c39447223 */ /* 0x0c4fe40000000008 */
[----:B------:R-:W1:Y:S01]  /*9a90*/  @!P3 LDC.64 R8, c[0x0][0x390] ;  /* 0x0000e400ff08bb82 */ /* 0x000e620000000a00 */
[----:B------:R-:W-:Y:S01]  /*9aa0*/  FFMA R69, R58, R60, R6 ;  /* 0x0000003c3a457223 */ /* 0x000fe20000000006 */
[----:B0-----:R-:W-:Y:S01]  /*9ab0*/  @!P2 LEA R16, P5, R84, R16, 0x2 ;  /* 0x000000105410a211 */ /* 0x001fe200078a10ff */
[----:B------:R-:W-:Y:S01]  /*9ac0*/  FFMA R71, R58, R61, R12 ;  /* 0x0000003d3a477223 */ /* 0x000fe2000000000c */
[----:B------:R-:W-:Y:S01]  /*9ad0*/  FFMA R60, R57, R62, R13 ;  /* 0x0000003e393c7223 */ /* 0x000fe2000000000d */
[C---:B------:R-:W-:Y:S01]  /*9ae0*/  FFMA R107, R52.reuse, R36, R107 ;  /* 0x00000024346b7223 */ /* 0x040fe2000000006b */
[C---:B------:R-:W-:Y:S01]  /*9af0*/  FFMA R106, R52.reuse, R37, R106 ;  /* 0x00000025346a7223 */ /* 0x040fe2000000006a */
[C---:B------:R-:W-:Y:S01]  /*9b00*/  FFMA R105, R52.reuse, R38, R105 ;  /* 0x0000002634697223 */ /* 0x040fe20000000069 */
[----:B------:R-:W-:Y:S01]  /*9b10*/  FFMA R56, R52, R39, R56 ;  /* 0x0000002734387223 */ /* 0x000fe20000000038 */
[----:B------:R-:W0:Y:S01]  /*9b20*/  @!P4 LDC.64 R12, c[0x0][0x390] ;  /* 0x0000e400ff0ccb82 */ /* 0x000e220000000a00 */
[----:B------:R-:W-:Y:S01]  /*9b30*/  IADD3 R52, PT, PT, R2, 0x31800, RZ ;  /* 0x0003180002347810 */ /* 0x000fe20007ffe0ff */
[C---:B------:R-:W-:Y:S01]  /*9b40*/  FFMA R20, R64.reuse, R40, R107 ;  /* 0x0000002840147223 */ /* 0x040fe2000000006b */
[----:B------:R-:W-:Y:S01]  /*9b50*/  IADD3 R79, PT, PT, R113, 0x22, RZ ;  /* 0x00000022714f7810 */ /* 0x000fe20007ffe0ff */
[----:B------:R-:W-:Y:S01]  /*9b60*/  FFMA R21, R64, R41, R106 ;  /* 0x0000002940157223 */ /* 0x000fe2000000006a */
[----:B------:R-:W-:Y:S01]  /*9b70*/  @!P2 LEA.HI.X R17, R84, R17, R76, 0x2, P5 ;  /* 0x000000115411a211 */ /* 0x000fe200028f144c */
[C---:B------:R-:W-:Y:S01]  /*9b80*/  FFMA R22, R64.reuse, R42, R105 ;  /* 0x0000002a40167223 */ /* 0x040fe20000000069 */
[----:B------:R-:W-:Y:S01]  /*9b90*/  FFMA R23, R64, R43, R56 ;  /* 0x0000002b40177223 */ /* 0x000fe20000000038 */
[-C--:B------:R-:W-:Y:S01]  /*9ba0*/  FFMA R68, R53, R44.reuse, R68 ;  /* 0x0000002c35447223 */ /* 0x080fe20000000044 */
[-C--:B------:R-:W-:Y:S01]  /*9bb0*/  FFMA R77, R54, R44.reuse, R69 ;  /* 0x0000002c364d7223 */ /* 0x080fe20000000045 */
[----:B------:R-:W-:Y:S01]  /*9bc0*/  FFMA R72, R55, R44, R72 ;  /* 0x0000002c37487223 */ /* 0x000fe20000000048 */
[----:B------:R-:W-:Y:S01]  /*9bd0*/  @!P3 IADD3 R44, PT, PT, R109, R52, RZ ;  /* 0x000000346d2cb210 */ /* 0x000fe20007ffe0ff */
[-C--:B------:R-:W-:Y:S01]  /*9be0*/  FFMA R10, R57, R61.reuse, R10 ;  /* 0x0000003d390a7223 */ /* 0x080fe2000000000a */
[----:B------:R-:W-:Y:S01]  /*9bf0*/  ISETP.GE.OR P5, PT, R79, R110, P1 ;  /* 0x0000006e4f00720c */ /* 0x000fe20000fa6670 */
[----:B------:R-:W-:Y:S01]  /*9c00*/  FFMA R96, R59, R61, R96 ;  /* 0x0000003d3b607223 */ /* 0x000fe20000000060 */
[----:B------:R2:W-:Y:S01]  /*9c10*/  @!P2 STG.E.128 desc[UR12][R16.64+0x40], R20 ;  /* 0x000040141000a986 */ /* 0x0005e2000c101d0c */
[----:B------:R-:W-:Y:S01]  /*9c20*/  @!P3 IADD3 R56, P2, PT, R44, UR4, RZ ;  /* 0x000000042c38bc10 */ /* 0x000fe2000ff5e0ff */
[-C--:B------:R-:W-:Y:S01]  /*9c30*/  FFMA R10, R53, R45.reuse, R10 ;  /* 0x0000002d350a7223 */ /* 0x080fe2000000000a */
[-C--:B------:R-:W-:Y:S01]  /*9c40*/  FFMA R71, R54, R45.reuse, R71 ;  /* 0x0000002d36477223 */ /* 0x080fe20000000047 */
[----:B------:R-:W-:Y:S01]  /*9c50*/  FFMA R96, R55, R45, R96 ;  /* 0x0000002d37607223 */ /* 0x000fe20000000060 */
[----:B------:R-:W-:-:S02]  /*9c60*/  @!P3 IADD3.X R45, PT, PT, RZ, UR5, RZ, P2, !PT ;  /* 0x00000005ff2dbc10 */ /* 0x000fc400097fe4ff */
[C---:B-1----:R-:W-:Y:S02]  /*9c70*/  @!P3 LEA R44, P2, R56.reuse, R8, 0x2 ;  /* 0x00000008382cb211 */ /* 0x042fe400078410ff */
[----:B------:R-:W-:Y:S02]  /*9c80*/  @!P4 IADD3 R52, PT, PT, R109, R52, RZ ;  /* 0x000000346d34c210 */ /* 0x000fe40007ffe0ff */
[-C--:B------:R-:W-:Y:S02]  /*9c90*/  ISETP.GE.OR P6, PT, R79, R110.reuse, P0 ;  /* 0x0000006e4f00720c */ /* 0x080fe400007c6670 */
[----:B------:R-:W-:Y:S02]  /*9ca0*/  IADD3 R113, PT, PT, R113, 0x23, RZ ;  /* 0x0000002371717810 */ /* 0x000fe40007ffe0ff */
[----:B------:R-:W-:Y:S02]  /*9cb0*/  @!P3 LEA.HI.X R45, R56, R9, R45, 0x2, P2 ;  /* 0x00000009382db211 */ /* 0x000fe400010f142d */
[----:B------:R-:W-:Y:S01]  /*9cc0*/  @!P4 IADD3 R52, P2, PT, R52, UR4, RZ ;  /* 0x000000043434cc10 */ /* 0x000fe2000ff5e0ff */
[----:B------:R-:W1:Y:S01]  /*9cd0*/  @!P5 LDC.64 R8, c[0x0][0x390] ;  /* 0x0000e400ff08db82 */ /* 0x000e620000000a00 */
[----:B------:R-:W-:-:S02]  /*9ce0*/  ISETP.GE.OR P1, PT, R113, R110, P1 ;  /* 0x0000006e7100720c */ /* 0x000fc40000f26670 */
[----:B--2---:R-:W-:Y:S01]  /*9cf0*/  @!P4 IADD3.X R17, PT, PT, RZ, UR5, RZ, P2, !PT ;  /* 0x00000005ff11cc10 */ /* 0x004fe200097fe4ff */
[----:B------:R-:W-:Y:S01]  /*9d00*/  FFMA R73, R58, R62, R14 ;  /* 0x0000003e3a497223 */ /* 0x000fe2000000000e */
[----:B0-----:R-:W-:Y:S01]  /*9d10*/  @!P4 LEA R16, P2, R52, R12, 0x2 ;  /* 0x0000000c3410c211 */ /* 0x001fe200078410ff */
[-C--:B------:R-:W-:Y:S01]  /*9d20*/  FFMA R14, R57, R63.reuse, R99 ;  /* 0x0000003f390e7223 */ /* 0x080fe20000000063 */
[C---:B------:R-:W-:Y:S01]  /*9d30*/  FFMA R74, R59.reuse, R62, R97 ;  /* 0x0000003e3b4a7223 */ /* 0x040fe20000000061 */
[----:B------:R-:W-:Y:S01]  /*9d40*/  FFMA R75, R58, R63, R98 ;  /* 0x0000003f3a4b7223 */ /* 0x000fe20000000062 */
[----:B------:R-:W-:Y:S01]  /*9d50*/  @!P4 LEA.HI.X R17, R52, R13, R17, 0x2, P2 ;  /* 0x0000000d3411c211 */ /* 0x000fe200010f1411 */
[----:B------:R-:W-:Y:S01]  /*9d60*/  FFMA R100, R59, R63, R100 ;  /* 0x0000003f3b647223 */ /* 0x000fe20000000064 */
[----:B------:R-:W0:Y:S01]  /*9d70*/  @!P6 LDC.64 R12, c[0x0][0x390] ;  /* 0x0000e400ff0ceb82 */ /* 0x000e220000000a00 */
[C---:B------:R-:W-:Y:S01]  /*9d80*/  FFMA R116, R57.reuse, R32, R116 ;  /* 0x0000002039747223 */ /* 0x040fe20000000074 */
[C---:B------:R-:W-:Y:S01]  /*9d90*/  FFMA R62, R57.reuse, R33, R115 ;  /* 0x00000021393e7223 */ /* 0x040fe20000000073 */
[C---:B------:R-:W-:Y:S01]  /*9da0*/  FFMA R63, R57.reuse, R34, R108 ;  /* 0x00000022393f7223 */ /* 0x040fe2000000006c */
[----:B------:R-:W-:Y:S01]  /*9db0*/  FFMA R70, R57, R35, R121 ;  /* 0x0000002339467223 */ /* 0x000fe20000000079 */
[----:B------:R-:W-:Y:S01]  /*9dc0*/  FFMA R14, R53, R47, R14 ;  /* 0x0000002f350e7223 */ /* 0x000fe2000000000e */
[----:B------:R-:W-:Y:S01]  /*9dd0*/  FFMA R21, R65, R49, R10 ;  /* 0x0000003141157223 */ /* 0x000fe2000000000a */
[----:B------:R-:W-:Y:S01]  /*9de0*/  IADD3 R10, PT, PT, R2, 0x33000, RZ ;  /* 0x00033000020a7810 */ /* 0x000fe20007ffe0ff */
[----:B------:R-:W-:Y:S01]  /*9df0*/  FFMA R69, R53, R46, R60 ;  /* 0x0000002e35457223 */ /* 0x000fe2000000003c */
[----:B------:R-:W-:Y:S01]  /*9e00*/  FFMA R23, R65, R51, R14 ;  /* 0x0000003341177223 */ /* 0x000fe2000000000e */
[C---:B------:R-:W-:Y:S01]  /*9e10*/  FFMA R116, R53.reuse, R36, R116 ;  /* 0x0000002435747223 */ /* 0x040fe20000000074 */
[C---:B------:R-:W-:Y:S01]  /*9e20*/  FFMA R62, R53.reuse, R37, R62 ;  /* 0x00000025353e7223 */ /* 0x040fe2000000003e */
[C---:B------:R-:W-:Y:S01]  /*9e30*/  FFMA R63, R53.reuse, R38, R63 ;  /* 0x00000026353f7223 */ /* 0x040fe2000000003f */
[----:B------:R-:W-:Y:S01]  /*9e40*/  FFMA R70, R53, R39, R70 ;  /* 0x0000002735467223 */ /* 0x000fe20000000046 */
[----:B------:R-:W-:Y:S01]  /*9e50*/  @!P5 IADD3 R14, PT, PT, R109, R10, RZ ;  /* 0x0000000a6d0ed210 */ /* 0x000fe20007ffe0ff */
[----:B------:R-:W2:Y:S01]  /*9e60*/  @!P1 LDC.64 R52, c[0x0][0x390] ;  /* 0x0000e400ff349b82 */ /* 0x000ea20000000a00 */
[C---:B------:R-:W-:Y:S01]  /*9e70*/  FFMA R20, R65.reuse, R48, R68 ;  /* 0x0000003041147223 */ /* 0x040fe20000000044 */
[----:B------:R-:W-:Y:S01]  /*9e80*/  FFMA R22, R65, R50, R69 ;  /* 0x0000003241167223 */ /* 0x000fe20000000045 */
[----:B------:R-:W-:-:S04]  /*9e90*/  @!P5 IADD3 R14, P2, PT, R14, UR4, RZ ;  /* 0x000000040e0edc10 */ /* 0x000fc8000ff5e0ff */
[----:B------:R3:W-:Y:S01]  /*9ea0*/  @!P3 STG.E.128 desc[UR12][R44.64], R20 ;  /* 0x000000142c00b986 */ /* 0x0007e2000c101d0c */
[----:B------:R-:W-:Y:S02]  /*9eb0*/  @!P6 IADD3 R10, PT, PT, R109, R10, RZ ;  /* 0x0000000a6d0ae210 */ /* 0x000fe40007ffe0ff */
[----:B------:R-:W-:Y:S01]  /*9ec0*/  IADD3 R2, PT, PT, R2, 0x34800, RZ ;  /* 0x0003480002027810 */ /* 0x000fe20007ffe0ff */
[C---:B------:R-:W-:Y:S01]  /*9ed0*/  FFMA R61, R58.reuse, R32, R120 ;  /* 0x000000203a3d7223 */ /* 0x040fe20000000078 */
[C---:B------:R-:W-:Y:S01]  /*9ee0*/  FFMA R6, R58.reuse, R33, R119 ;  /* 0x000000213a067223 */ /* 0x040fe20000000077 */
[C---:B------:R-:W-:Y:S01]  /*9ef0*/  FFMA R57, R58.reuse, R34, R118 ;  /* 0x000000223a397223 */ /* 0x040fe20000000076 */
[----:B------:R-:W-:Y:S01]  /*9f00*/  FFMA R18, R58, R35, R18 ;  /* 0x000000233a127223 */ /* 0x000fe20000000012 */
[----:B---3--:R-:W-:Y:S02]  /*9f10*/  @!P5 IADD3.X R44, PT, PT, RZ, UR5, RZ, P2, !PT ;  /* 0x00000005ff2cdc10 */ /* 0x008fe400097fe4ff */
[C---:B-1----:R-:W-:Y:S01]  /*9f20*/  @!P5 LEA R8, P2, R14.reuse, R8, 0x2 ;  /* 0x000000080e08d211 */ /* 0x042fe200078410ff */
[C---:B------:R-:W-:Y:S01]  /*9f30*/  FFMA R20, R65.reuse, R40, R116 ;  /* 0x0000002841147223 */ /* 0x040fe20000000074 */
[C---:B------:R-:W-:Y:S01]  /*9f40*/  FFMA R21, R65.reuse, R41, R62 ;  /* 0x0000002941157223 */ /* 0x040fe2000000003e */
[C---:B------:R-:W-:Y:S01]  /*9f50*/  FFMA R22, R65.reuse, R42, R63 ;  /* 0x0000002a41167223 */ /* 0x040fe2000000003f */
[----:B------:R-:W-:Y:S01]  /*9f60*/  FFMA R23, R65, R43, R70 ;  /* 0x0000002b41177223 */ /* 0x000fe20000000046 */
[----:B------:R-:W-:-:S02]  /*9f70*/  @!P5 LEA.HI.X R9, R14, R9, R44, 0x2, P2 ;  /* 0x000000090e09d211 */ /* 0x000fc400010f142c */
[----:B------:R-:W-:Y:S02]  /*9f80*/  @!P6 IADD3 R14, P2, PT, R10, UR4, RZ ;  /* 0x000000040a0eec10 */ /* 0x000fe4000ff5e0ff */
[----:B------:R-:W-:Y:S01]  /*9f90*/  @!P1 IADD3 R10, PT, PT, R109, R2, RZ ;  /* 0x000000026d0a9210 */ /* 0x000fe20007ffe0ff */
[----:B------:R1:W-:Y:S01]  /*9fa0*/  @!P4 STG.E.128 desc[UR12][R16.64+0x40], R20 ;  /* 0x000040141000c986 */ /* 0x0003e2000c101d0c */
[----:B0-----:R-:W-:Y:S01]  /*9fb0*/  @!P6 LEA R12, P3, R14, R12, 0x2 ;  /* 0x0000000c0e0ce211 */ /* 0x001fe200078610ff */
[C---:B------:R-:W-:Y:S01]  /*9fc0*/  FFMA R73, R54.reuse, R46, R73 ;  /* 0x0000002e36497223 */ /* 0x040fe20000000049 */
[----:B------:R-:W-:Y:S01]  /*9fd0*/  ISETP.GE.OR P0, PT, R113, R110, P0 ;  /* 0x0000006e7100720c */ /* 0x000fe20000706670 */
[C---:B------:R-:W-:Y:S01]  /*9fe0*/  FFMA R75, R54.reuse, R47, R75 ;  /* 0x0000002f364b7223 */ /* 0x040fe2000000004b */
[C---:B------:R-:W-:Y:S01]  /*9ff0*/  FFMA R61, R54.reuse, R36, R61 ;  /* 0x00000024363d7223 */ /* 0x040fe2000000003d */
[C---:B------:R-:W-:Y:S01]  /*a000*/  FFMA R6, R54.reuse, R37, R6 ;  /* 0x0000002536067223 */ /* 0x040fe20000000006 */
[C---:B------:R-:W-:Y:S01]  /*a010*/  FFMA R57, R54.reuse, R38, R57 ;  /* 0x0000002636397223 */ /* 0x040fe20000000039 */
[----:B------:R-:W-:Y:S01]  /*a020*/  FFMA R18, R54, R39, R18 ;  /* 0x0000002736127223 */ /* 0x000fe20000000012 */
[C---:B------:R-:W-:Y:S01]  /*a030*/  FFMA R74, R55.reuse, R46, R74 ;  /* 0x0000002e374a7223 */ /* 0x040fe2000000004a */
[----:B------:R-:W-:Y:S01]  /*a040*/  FFMA R100, R55, R47, R100 ;  /* 0x0000002f37647223 */ /* 0x000fe20000000064 */
[----:B-1----:R-:W-:-:S02]  /*a050*/  @!P6 IADD3.X R16, PT, PT, RZ, UR5, RZ, P2, !PT ;  /* 0x00000005ff10ec10 */ /* 0x002fc400097fe4ff */
[----:B------:R-:W-:Y:S02]  /*a060*/  @!P1 IADD3 R10, P2, PT, R10, UR4, RZ ;  /* 0x000000040a0a9c10 */ /* 0x000fe4000ff5e0ff */
[----:B------:R-:W-:Y:S02]  /*a070*/  @!P6 LEA.HI.X R13, R14, R13, R16, 0x2, P3 ;  /* 0x0000000d0e0de211 */ /* 0x000fe400018f1410 */
[----:B------:R-:W-:Y:S02]  /*a080*/  @!P1 IADD3.X R14, PT, PT, RZ, UR5, RZ, P2, !PT ;  /* 0x00000005ff0e9c10 */ /* 0x000fe400097fe4ff */
[----:B--2---:R-:W-:Y:S01]  /*a090*/  @!P1 LEA R52, P2, R10, R52, 0x2 ;  /* 0x000000340a349211 */ /* 0x004fe200078410ff */
        /* <DEDUP_REMOVED lines=12> */
[----:B------:R-:W-:Y:S01]  /*a160*/  @!P1 LEA.HI.X R53, R10, R53, R14, 0x2, P2 ;  /* 0x000000350a359211 */ /* 0x000fe200010f140e */
[----:B------:R0:W-:Y:S04]  /*a170*/  @!P5 STG.E.128 desc[UR12][R8.64], R44 ;  /* 0x0000002c0800d986 */ /* 0x0001e8000c101d0c */
[----:B------:R0:W-:Y:S04]  /*a180*/  @!P6 STG.E.128 desc[UR12][R12.64+0x40], R20 ;  /* 0x000040140c00e986 */ /* 0x0001e8000c101d0c */
[----:B------:R0:W-:Y:S01]  /*a190*/  @!P1 STG.E.128 desc[UR12][R52.64], R48 ;  /* 0x0000003034009986 */ /* 0x0001e2000c101d0c */
[----:B------:R-:W-:Y:S05]  /*a1a0*/  @P0 EXIT ;  /* 0x000000000000094d */ /* 0x000fea0003800000 */
[----:B------:R-:W1:Y:S01]  /*a1b0*/  LDCU.64 UR6, c[0x0][0x390] ;  /* 0x00007200ff0677ac */ /* 0x000e620008000a00 */
[----:B------:R-:W-:Y:S01]  /*a1c0*/  FFMA R0, R7, R11, R0 ;  /* 0x0000000b07007223 */ /* 0x000fe20000000000 */
[C---:B------:R-:W-:Y:S01]  /*a1d0*/  FFMA R24, R15.reuse, R24, R3 ;  /* 0x000000180f187223 */ /* 0x040fe20000000003 */
[C---:B------:R-:W-:Y:S01]  /*a1e0*/  FFMA R4, R15.reuse, R25, R4 ;  /* 0x000000190f047223 */ /* 0x040fe20000000004 */
[C---:B------:R-:W-:Y:S01]  /*a1f0*/  FFMA R5, R15.reuse, R26, R5 ;  /* 0x0000001a0f057223 */ /* 0x040fe20000000005 */
[----:B------:R-:W-:Y:S01]  /*a200*/  FFMA R0, R15, R27, R0 ;  /* 0x0000001b0f007223 */ /* 0x000fe20000000000 */
[----:B------:R-:W-:Y:S01]  /*a210*/  IADD3 R2, PT, PT, R109, R2, RZ ;  /* 0x000000026d027210 */ /* 0x000fe20007ffe0ff */
[C---:B------:R-:W-:Y:S01]  /*a220*/  FFMA R24, R19.reuse, R28, R24 ;  /* 0x0000001c13187223 */ /* 0x040fe20000000018 */
[C---:B------:R-:W-:Y:S01]  /*a230*/  FFMA R4, R19.reuse, R29, R4 ;  /* 0x0000001d13047223 */ /* 0x040fe20000000004 */
[C---:B------:R-:W-:Y:S01]  /*a240*/  FFMA R5, R19.reuse, R30, R5 ;  /* 0x0000001e13057223 */ /* 0x040fe20000000005 */
[----:B------:R-:W-:Y:S01]  /*a250*/  FFMA R0, R19, R31, R0 ;  /* 0x0000001f13007223 */ /* 0x000fe20000000000 */
[----:B------:R-:W-:Y:S01]  /*a260*/  IADD3 R3, P0, PT, R2, UR4, RZ ;  /* 0x0000000402037c10 */ /* 0x000fe2000ff1e0ff */
[C---:B------:R-:W-:Y:S01]  /*a270*/  FFMA R24, R59.reuse, R32, R24 ;  /* 0x000000203b187223 */ /* 0x040fe20000000018 */
[C---:B------:R-:W-:Y:S01]  /*a280*/  FFMA R4, R59.reuse, R33, R4 ;  /* 0x000000213b047223 */ /* 0x040fe20000000004 */
[C---:B------:R-:W-:Y:S01]  /*a290*/  FFMA R5, R59.reuse, R34, R5 ;  /* 0x000000223b057223 */ /* 0x040fe20000000005 */
[----:B------:R-:W-:Y:S01]  /*a2a0*/  FFMA R0, R59, R35, R0 ;  /* 0x000000233b007223 */ /* 0x000fe20000000000 */
[----:B------:R-:W-:Y:S01]  /*a2b0*/  IADD3.X R6, PT, PT, RZ, UR5, RZ, P0, !PT ;  /* 0x00000005ff067c10 */ /* 0x000fe200087fe4ff */
[----:B------:R-:W-:Y:S01]  /*a2c0*/  FFMA R24, R55, R36, R24 ;  /* 0x0000002437187223 */ /* 0x000fe20000000018 */
[----:B-1----:R-:W-:Y:S01]  /*a2d0*/  LEA R2, P0, R3, UR6, 0x2 ;  /* 0x0000000603027c11 */ /* 0x002fe2000f8010ff */
[C---:B------:R-:W-:Y:S01]  /*a2e0*/  FFMA R4, R55.reuse, R37, R4 ;  /* 0x0000002537047223 */ /* 0x040fe20000000004 */
[C---:B------:R-:W-:Y:S01]  /*a2f0*/  FFMA R5, R55.reuse, R38, R5 ;  /* 0x0000002637057223 */ /* 0x040fe20000000005 */
[----:B------:R-:W-:Y:S01]  /*a300*/  FFMA R0, R55, R39, R0 ;  /* 0x0000002737007223 */ /* 0x000fe20000000000 */
[----:B------:R-:W-:Y:S01]  /*a310*/  LEA.HI.X R3, R3, UR7, R6, 0x2, P0 ;  /* 0x0000000703037c11 */ /* 0x000fe200080f1406 */
[C---:B------:R-:W-:Y:S01]  /*a320*/  FFMA R40, R67.reuse, R40, R24 ;  /* 0x0000002843287223 */ /* 0x040fe20000000018 */
[C---:B------:R-:W-:Y:S01]  /*a330*/  FFMA R41, R67.reuse, R41, R4 ;  /* 0x0000002943297223 */ /* 0x040fe20000000004 */
[C---:B------:R-:W-:Y:S01]  /*a340*/  FFMA R42, R67.reuse, R42, R5 ;  /* 0x0000002a432a7223 */ /* 0x040fe20000000005 */
[----:B------:R-:W-:-:S05]  /*a350*/  FFMA R43, R67, R43, R0 ;  /* 0x0000002b432b7223 */ /* 0x000fca0000000000 */
[----:B------:R-:W-:Y:S01]  /*a360*/  STG.E.128 desc[UR12][R2.64+0x40], R40 ;  /* 0x0000402802007986 */ /* 0x000fe2000c101d0c */
[----:B------:R-:W-:Y:S05]  /*a370*/  EXIT ;  /* 0x000000000000794d */ /* 0x000fea0003800000 */
.L_x_1:
[----:B------:R-:W-:-:S00]  /*a380*/  BRA `(.L_x_1) ;  /* 0xfffffffc00fc7947 */ /* 0x000fc0000383ffff */
[----:B------:R-:W-:-:S00]  /*a390*/  NOP ;  /* 0x0000000000007918 */ /* 0x000fc00000000000 */
        /* <DEDUP_REMOVED lines=14> */
.L_x_12:


//--------------------- .text._Z34sgemm_Kernel_Universal_Pipeline_TTILi256ELi128ELi16ELi64ELi32ELi8ELi8ELi8ELi1ELi512E5uint4EvPKfS2_Pfiii --------------------------
	.section	.text._Z34sgemm_Kernel_Universal_Pipeline_TTILi256ELi128ELi16ELi64ELi32ELi8ELi8ELi8ELi1ELi512E5uint4EvPKfS2_Pfiii,"ax",@progbits
	.align	128
        .global         _Z34sgemm_Kernel_Universal_Pipeline_TTILi256ELi128ELi16ELi64ELi32ELi8ELi8ELi8ELi1ELi512E5uint4EvPKfS2_Pfiii
        .type           _Z34sgemm_Kernel_Universal_Pipeline_TTILi256ELi128ELi16ELi64ELi32ELi8ELi8ELi8ELi1ELi512E5uint4EvPKfS2_Pfiii,@function
        .size           _Z34sgemm_Kernel_Universal_Pipeline_TTILi256ELi128ELi16ELi64ELi32ELi8ELi8ELi8ELi1ELi512E5uint4EvPKfS2_Pfiii,(.L_x_13 - _Z34sgemm_Kernel_Universal_Pipeline_TTILi256ELi128ELi16ELi64ELi32ELi8ELi8ELi8ELi1ELi512E5uint4EvPKfS2_Pfiii)
        .other          _Z34sgemm_Kernel_Universal_Pipeline_TTILi256ELi128ELi16ELi64ELi32ELi8ELi8ELi8ELi1ELi512E5uint4EvPKfS2_Pfiii,@"STO_CUDA_ENTRY STV_DEFAULT"
_Z34sgemm_Kernel_Universal_Pipeline_TTILi256ELi128ELi16ELi64ELi32ELi8ELi8ELi8ELi1ELi512E5uint4EvPKfS2_Pfiii:
.text._Z34sgemm_Kernel_Universal_Pipeline_TTILi256ELi128ELi16ELi64ELi32ELi8ELi8ELi8ELi1ELi512E5uint4EvPKfS2_Pfiii:
[----:B------:R-:W0:Y:S01]  /*0000*/  LDC R1, c[0x0][0x37c] ;  /* 0x0000df00ff017b82 */ /* 0x000e220000000800 */
[----:B------:R-:W1:Y:S01]  /*0010*/  S2R R110, SR_TID.Y ;  /* 0x00000000006e7919 */ /* 0x000e620000002200 */
[----:B------:R-:W1:Y:S06]  /*0020*/  LDCU UR6, c[0x0][0x360] ;  /* 0x00006c00ff0677ac */ /* 0x000e6c0008000800 */
[----:B------:R-:W2:Y:S01]  /*0030*/  S2UR UR15, SR_CTAID.Y ;  /* 0x00000000000f79c3 */ /* 0x000ea20000002600 */
[----:B0-----:R-:W-:Y:S01]  /*0040*/  IADD3 R1, PT, PT, R1, -0x20, RZ ;  /* 0xffffffe001017810 */ /* 0x001fe20007ffe0ff */
[----:B------:R-:W1:Y:S01]  /*0050*/  S2R R109, SR_TID.X ;  /* 0x00000000006d7919 */ /* 0x000e620000002100 */
[----:B------:R-:W0:Y:S01]  /*0060*/  LDCU.64 UR4, c[0x0][0x398] ;  /* 0x00007300ff0477ac */ /* 0x000e220008000a00 */
[----:B------:R-:W3:Y:S04]  /*0070*/  LDCU UR17, c[0x0][0x3a0] ;  /* 0x00007400ff1177ac */ /* 0x000ee80008000800 */
[----:B------:R-:W0:Y:S01]  /*0080*/  S2UR UR16, SR_CTAID.X ;  /* 0x00000000001079c3 */ /* 0x000e220000002500 */
[----:B------:R-:W4:Y:S01]  /*0090*/  LDCU.128 UR8, c[0x0][0x380] ;  /* 0x00007000ff0877ac */ /* 0x000f220008000c00 */
[----:B------:R-:W5:Y:S06]  /*00a0*/  LDCU.64 UR18, c[0x0][0x358] ;  /* 0x00006b00ff1277ac */ /* 0x000f6c0008000a00 */
[----:B------:R-:W4:Y:S01]  /*00b0*/  S2UR UR7, SR_CTAID.Z ;  /* 0x00000000000779c3 */ /* 0x000f220000002700 */
[----:B--2---:R-:W-:-:S02]  /*00c0*/  USHF.L.U32 UR14, UR15, 0x8, URZ ;  /* 0x000000080f0e7899 */ /* 0x004fc400080006ff */
[----:B0-----:R-:W-:Y:S02]  /*00d0*/  UIMAD UR20, UR16, -0x80, UR5 ;  /* 0xffffff80101478a4 */ /* 0x001fe4000f8e0205 */
[----:B------:R-:W-:Y:S01]  /*00e0*/  MOV R7, UR16 ;  /* 0x0000001000077c02 */ /* 0x000fe20008000f00 */
[----:B-1----:R-:W-:Y:S01]  /*00f0*/  IMAD R0, R110, UR6, R109 ;  /* 0x000000066e007c24 */ /* 0x002fe2000f8e026d */
[----:B------:R-:W-:Y:S02]  /*0100*/  UIADD3 UR6, UPT, UPT, -UR14, UR4, URZ ;  /* 0x000000040e067290 */ /* 0x000fe4000fffe1ff */
[----:B---3--:R-:W-:Y:S02]  /*0110*/  UIMAD UR14, UR14, UR17, URZ ;  /* 0x000000110e0e72a4 */ /* 0x008fe4000f8e02ff */
[C---:B------:R-:W-:Y:S02]  /*0120*/  SHF.L.U32 R2, R0.reuse, 0x2, RZ ;  /* 0x0000000200027819 */ /* 0x040fe400000006ff */
[----:B------:R-:W-:Y:S01]  /*0130*/  IADD3 R31, PT, PT, R0, 0x200, RZ ;  /* 0x00000200001f7810 */ /* 0x000fe20007ffe0ff */
[----:B------:R-:W-:Y:S01]  /*0140*/  USHF.R.S32.HI UR21, URZ, 0x1f, UR14 ;  /* 0x0000001fff157899 */ /* 0x000fe2000801140e */
[----:B------:R-:W-:-:S02]  /*0150*/  LOP3.LUT R28, R2, 0xc, RZ, 0xc0, !PT ;  /* 0x0000000c021c7812 */ /* 0x000fc400078ec0ff */
[--C-:B------:R-:W-:Y:S02]  /*0160*/  SHF.R.U32.HI R29, RZ, 0x2, R0.reuse ;  /* 0x00000002ff1d7819 */ /* 0x100fe40000011600 */
[----:B------:R-:W-:Y:S02]  /*0170*/  ISETP.GE.AND P0, PT, R28, UR17, PT ;  /* 0x000000111c007c0c */ /* 0x000fe4000bf06270 */
[----:B------:R-:W-:Y:S02]  /*0180*/  SHF.R.U32.HI R31, RZ, 0x2, R31 ;  /* 0x00000002ff1f7819 */ /* 0x000fe4000001161f */
[----:B------:R-:W-:Y:S02]  /*0190*/  LOP3.LUT R16, R2, 0x7c, RZ, 0xc0, !PT ;  /* 0x0000007c02107812 */ /* 0x000fe400078ec0ff */
[----:B------:R-:W-:Y:S02]  /*01a0*/  ISETP.GE.OR P2, PT, R29, UR6, P0 ;  /* 0x000000061d007c0c */ /* 0x000fe40008746670 */
[----:B------:R-:W-:Y:S01]  /*01b0*/  ISETP.GE.OR P0, PT, R31, UR6, P0 ;  /* 0x000000061f007c0c */ /* 0x000fe20008706670 */
[----:B----4-:R-:W-:Y:S01]  /*01c0*/  UIMAD UR6, UR7, UR4, URZ ;  /* 0x00000004070672a4 */ /* 0x010fe2000f8e02ff */
[----:B------:R-:W-:Y:S01]  /*01d0*/  SHF.R.U32.HI R11, RZ, 0x5, R0 ;  /* 0x00000005ff0b7819 */ /* 0x000fe20000011600 */
[----:B------:R-:W-:Y:S01]  /*01e0*/  UIMAD UR7, UR7, UR5, URZ ;  /* 0x00000005070772a4 */ /* 0x000fe2000f8e02ff */
[----:B------:R-:W-:Y:S01]  /*01f0*/  ISETP.GE.AND P1, PT, R16, UR20, PT ;  /* 0x0000001410007c0c */ /* 0x000fe2000bf26270 */
[----:B------:R-:W-:-:S02]  /*0200*/  UIMAD UR12, UR6, UR17, URZ ;  /* 0x00000011060c72a4 */ /* 0x000fc4000f8e02ff */
[----:B------:R-:W-:Y:S02]  /*0210*/  UIMAD UR13, UR7, UR17, URZ ;  /* 0x00000011070d72a4 */ /* 0x000fe4000f8e02ff */
[----:B------:R-:W-:Y:S01]  /*0220*/  ISETP.GE.OR P1, PT, R11, UR17, P1 ;  /* 0x000000110b007c0c */ /* 0x000fe20008f26670 */
[----:B------:R-:W-:Y:S01]  /*0230*/  UIMAD.WIDE UR6, UR12, 0x4, UR8 ;  /* 0x000000040c0678a5 */ /* 0x000fe2000f8e0208 */
[----:B------:R-:W-:Y:S01]  /*0240*/  @!P2 IMAD R3, R29, UR17, RZ ;  /* 0x000000111d03ac24 */ /* 0x000fe2000f8e02ff */
[----:B------:R-:W-:Y:S01]  /*0250*/  UIMAD.WIDE UR8, UR13, 0x4, UR10 ;  /* 0x000000040d0878a5 */ /* 0x000fe2000f8e020a */
[----:B------:R-:W-:-:S03]  /*0260*/  @!P0 IMAD R5, R31, UR17, RZ ;  /* 0x000000111f058c24 */ /* 0x000fc6000f8e02ff */
[--C-:B------:R-:W-:Y:S02]  /*0270*/  @!P2 IADD3 R8, P5, P6, R3, UR14, R28.reuse ;  /* 0x0000000e0308ac10 */ /* 0x100fe4000febe01c */
[----:B------:R-:W-:Y:S02]  /*0280*/  @!P0 IADD3 R6, P3, P4, R5, UR14, R28 ;  /* 0x0000000e05068c10 */ /* 0x000fe4000fc7e01c */
[----:B------:R-:W-:Y:S02]  /*0290*/  @!P2 IADD3.X R5, PT, PT, RZ, UR21, RZ, P5, P6 ;  /* 0x00000015ff05ac10 */ /* 0x000fe4000afec4ff */
[----:B------:R-:W-:Y:S01]  /*02a0*/  @!P1 IMAD R0, R11, UR5, RZ ;  /* 0x000000050b009c24 */ /* 0x000fe2000f8e02ff */
[----:B------:R-:W-:Y:S02]  /*02b0*/  @!P1 LEA R3, R7, R16, 0x7 ;  /* 0x0000001007039211 */ /* 0x000fe400078e38ff */
[----:B------:R-:W-:Y:S02]  /*02c0*/  @!P0 IADD3.X R7, PT, PT, RZ, UR21, RZ, P3, P4 ;  /* 0x00000015ff078c10 */ /* 0x000fe40009fe84ff */
[----:B------:R-:W-:-:S02]  /*02d0*/  @!P2 LEA R4, P5, R8, UR6, 0x2 ;  /* 0x000000060804ac11 */ /* 0x000fc4000f8a10ff */
[----:B------:R-:W-:Y:S02]  /*02e0*/  @!P0 LEA R2, P3, R6, UR6, 0x2 ;  /* 0x0000000606028c11 */ /* 0x000fe4000f8610ff */
[----:B------:R-:W-:Y:S02]  /*02f0*/  @!P1 IADD3 R9, P4, PT, R0, R3, RZ ;  /* 0x0000000300099210 */ /* 0x000fe40007f9e0ff */
[----:B------:R-:W-:Y:S02]  /*0300*/  @!P2 LEA.HI.X R5, R8, UR7, R5, 0x2, P5 ;  /* 0x000000070805ac11 */ /* 0x000fe4000a8f1405 */
[----:B------:R-:W-:Y:S02]  /*0310*/  @!P0 LEA.HI.X R3, R6, UR7, R7, 0x2, P3 ;  /* 0x0000000706038c11 */ /* 0x000fe400098f1407 */
[----:B------:R-:W-:Y:S02]  /*0320*/  @!P1 LEA.HI.X.SX32 R0, R0, RZ, 0x1, P4 ;  /* 0x000000ff00009211 */ /* 0x000fe400020f0eff */
[C---:B------:R-:W-:Y:S01]  /*0330*/  @!P1 LEA R8, P3, R9.reuse, UR8, 0x2 ;  /* 0x0000000809089c11 */ /* 0x040fe2000f8610ff */
[----:B-----5:R-:W2:Y:S03]  /*0340*/  @!P2 LDG.E.128.CONSTANT R4, desc[UR18][R4.64] ;  /* 0x000000120404a981 */ /* 0x020ea6000c1e9d00 */
[----:B------:R-:W-:Y:S01]  /*0350*/  @!P1 LEA.HI.X R9, R9, UR9, R0, 0x2, P3 ;  /* 0x0000000909099c11 */ /* 0x000fe200098f1400 */
[----:B------:R0:W3:Y:S04]  /*0360*/  @!P0 LDG.E.128.CONSTANT R12, desc[UR18][R2.64] ;  /* 0x00000012020c8981 */ /* 0x0000e8000c1e9d00 */
[----:B------:R1:W4:Y:S01]  /*0370*/  @!P1 LDG.E.128.CONSTANT R32, desc[UR18][R8.64] ;  /* 0x0000001208209981 */ /* 0x000322000c1e9d00 */
[----:B------:R-:W-:Y:S01]  /*0380*/  MOV R0, 0x400 ;  /* 0x0000040000007802 */ /* 0x000fe20000000f00 */
[----:B------:R-:W-:Y:S01]  /*0390*/  UISETP.GE.AND UP0, UPT, UR17, 0x20, UPT ;  /* 0x000000201100788c */ /* 0x000fe2000bf06270 */
[C---:B------:R-:W-:Y:S01]  /*03a0*/  R2UR UR23, R1.reuse ;  /* 0x00000000011772ca */ /* 0x040fe200000e0000 */
[----:B------:R-:W5:Y:S01]  /*03b0*/  S2R R17, SR_CgaCtaId ;  /* 0x0000000000117919 */ /* 0x000f620000008800 */
[----:B------:R-:W-:Y:S01]  /*03c0*/  R2UR UR22, R1 ;  /* 0x00000000011672ca */ /* 0x000fe200000e0000 */
[----:B------:R-:W-:Y:S01]  /*03d0*/  HFMA2 R108, -RZ, RZ, 0, 0 ;  /* 0x00000000ff6c7431 */ /* 0x000fe200000001ff */
[----:B0-----:R-:W-:Y:S01]  /*03e0*/  @!P0 LEA R2, R28, R31, 0x8 ;  /* 0x0000001f1c028211 */ /* 0x001fe200078e40ff */
[----:B------:R-:W0:Y:S01]  /*03f0*/  S2R R19, SR_SWINHI ;  /* 0x0000000000137919 */ /* 0x000e220000002f00 */
[----:B------:R-:W-:-:S02]  /*0400*/  @!P1 LEA R3, R11, R16, 0x7 ;  /* 0x000000100b039211 */ /* 0x000fc400078e38ff */
[----:B------:R-:W-:Y:S02]  /*0410*/  CS2R R106, SRZ ;  /* 0x00000000006a7805 */ /* 0x000fe4000001ff00 */
[----:B-1----:R-:W-:Y:S02]  /*0420*/  @!P2 LEA R9, R28, R29, 0x8 ;  /* 0x0000001d1c09a211 */ /* 0x002fe400078e40ff */
        /* <DEDUP_REMOVED lines=21> */
[----:B-----5:R-:W-:-:S02]  /*0580*/  LEA R10, R17, R0, 0x18 ;  /* 0x00000000110a7211 */ /* 0x020fc400078ec0ff */
[----:B------:R-:W-:Y:S02]  /*0590*/  CS2R R16, SRZ ;  /* 0x0000000000107805 */ /* 0x000fe4000001ff00 */
[-C--:B------:R-:W-:Y:S02]  /*05a0*/  MOV R20, R10.reuse ;  /* 0x0000000a00147202 */ /* 0x080fe40000000f00 */
[----:B0-----:R-:W-:Y:S02]  /*05b0*/  MOV R21, R19 ;  /* 0x0000001300157202 */ /* 0x001fe40000000f00 */
[----:B------:R-:W-:Y:S02]  /*05c0*/  CS2R R18, SRZ ;  /* 0x0000000000127805 */ /* 0x000fe4000001ff00 */
[----:B------:R-:W-:Y:S02]  /*05d0*/  @!P2 LEA R0, R9, R10, 0x2 ;  /* 0x0000000a0900a211 */ /* 0x000fe400078e10ff */
[----:B------:R-:W-:-:S02]  /*05e0*/  CS2R R8, SRZ ;  /* 0x0000000000087805 */ /* 0x000fc4000001ff00 */
[C---:B------:R-:W-:Y:S02]  /*05f0*/  IADD3 R26, P4, PT, R20.reuse, 0xa000, RZ ;  /* 0x0000a000141a7810 */ /* 0x040fe40007f9e0ff */
[C---:B------:R-:W-:Y:S02]  /*0600*/  IADD3 R24, P5, PT, R20.reuse, 0x8000, RZ ;  /* 0x0000800014187810 */ /* 0x040fe40007fbe0ff */
[----:B------:R-:W-:Y:S02]  /*0610*/  IADD3 R22, P3, PT, R20, 0x4000, RZ ;  /* 0x0000400014167810 */ /* 0x000fe40007f7e0ff */
[-C--:B------:R-:W-:Y:S02]  /*0620*/  @!P0 LEA R2, R2, R10.reuse, 0x2 ;  /* 0x0000000a02028211 */ /* 0x080fe400078e10ff */
[----:B------:R-:W-:Y:S02]  /*0630*/  @!P1 LEA R3, R3, R10, 0x2 ;  /* 0x0000000a03039211 */ /* 0x000fe400078e10ff */
[----:B------:R-:W-:-:S02]  /*0640*/  CS2R R10, SRZ ;  /* 0x00000000000a7805 */ /* 0x000fc4000001ff00 */
[-C--:B------:R-:W-:Y:S02]  /*0650*/  IADD3.X R27, PT, PT, RZ, R21.reuse, RZ, P4, !PT ;  /* 0x00000015ff1b7210 */ /* 0x080fe400027fe4ff */
[-C--:B------:R-:W-:Y:S02]  /*0660*/  IADD3.X R25, PT, PT, RZ, R21.reuse, RZ, P5, !PT ;  /* 0x00000015ff197210 */ /* 0x080fe40002ffe4ff */
[----:B------:R-:W-:-:S03]  /*0670*/  IADD3.X R23, PT, PT, RZ, R21, RZ, P3, !PT ;  /* 0x00000015ff177210 */ /* 0x000fc60001ffe4ff */
[----:B------:R-:W-:Y:S04]  /*0680*/  STL.128 [R1+0x10], R24 ;  /* 0x0000101801007387 */ /* 0x000fe80000100c00 */
[----:B------:R-:W-:Y:S04]  /*0690*/  STL.128 [R1], R20 ;  /* 0x0000001401007387 */ /* 0x000fe80000100c00 */
[----:B--2---:R-:W-:Y:S04]  /*06a0*/  @!P2 STS [R0], R4 ;  /* 0x000000040000a388 */ /* 0x004fe80000000800 */
[----:B------:R0:W-:Y:S04]  /*06b0*/  @!P2 STS [R0+0x400], R5 ;  /* 0x000400050000a388 */ /* 0x0001e80000000800 */
[----:B------:R-:W-:Y:S04]  /*06c0*/  @!P2 STS [R0+0x800], R6 ;  /* 0x000800060000a388 */ /* 0x000fe80000000800 */
[----:B------:R1:W-:Y:S01]  /*06d0*/  @!P2 STS [R0+0xc00], R7 ;  /* 0x000c00070000a388 */ /* 0x0003e20000000800 */
[----:B0-----:R-:W-:-:S03]  /*06e0*/  CS2R R4, SRZ ;  /* 0x0000000000047805 */ /* 0x001fc6000001ff00 */
[----:B---3--:R-:W-:Y:S04]  /*06f0*/  @!P0 STS [R2], R12 ;  /* 0x0000000c02008388 */ /* 0x008fe80000000800 */
[----:B------:R0:W-:Y:S01]  /*0700*/  @!P0 STS [R2+0x400], R13 ;  /* 0x0004000d02008388 */ /* 0x0001e20000000800 */
[----:B-1----:R-:W-:Y:S02]  /*0710*/  MOV R0, RZ ;  /* 0x000000ff00007202 */ /* 0x002fe40000000f00 */
[----:B------:R-:W-:Y:S01]  /*0720*/  CS2R R6, SRZ ;  /* 0x0000000000067805 */ /* 0x000fe2000001ff00 */
[----:B------:R-:W-:Y:S04]  /*0730*/  @!P0 STS [R2+0x800], R14 ;  /* 0x0008000e02008388 */ /* 0x000fe80000000800 */
[----:B------:R1:W-:Y:S01]  /*0740*/  @!P0 STS [R2+0xc00], R15 ;  /* 0x000c000f02008388 */ /* 0x0003e20000000800 */
[----:B0-----:R-:W-:-:S03]  /*0750*/  CS2R R12, SRZ ;  /* 0x00000000000c7805 */ /* 0x001fc6000001ff00 */
[----:B----4-:R0:W-:Y:S01]  /*0760*/  @!P1 STS.128 [R3+0x8000], R32 ;  /* 0x0080002003009388 */ /* 0x0101e20000000c00 */
[----:B-1----:R-:W-:Y:S02]  /*0770*/  CS2R R14, SRZ ;  /* 0x00000000000e7805 */ /* 0x002fe4000001ff00 */
[----:B0-----:R-:W-:Y:S01]  /*0780*/  CS2R R2, SRZ ;  /* 0x0000000000027805 */ /* 0x001fe2000001ff00 */
[----:B------:R-:W-:Y:S06]  /*0790*/  BAR.SYNC.DEFER_BLOCKING 0x0 ;  /* 0x0000000000007b1d */ /* 0x000fec0000010000 */
[----:B------:R-:W-:Y:S05]  /*07a0*/  BRA.U !UP0, `(.L_x_2) ;  /* 0x0000009508647547 */ /* 0x000fea000b800000 */
[----:B------:R-:W0:Y:S01]  /*07b0*/  LDCU UR6, c[0x0][0x360] ;  /* 0x00006c00ff0677ac */ /* 0x000e220008000800 */
[--C-:B------:R-:W-:Y:S01]  /*07c0*/  IMAD R29, R29, UR17, R28.reuse ;  /* 0x000000111d1d7c24 */ /* 0x100fe2000f8e021c */
[----:B------:R-:W-:Y:S01]  /*07d0*/  MOV R7, UR12 ;  /* 0x0000000c00077c02 */ /* 0x000fe20008000f00 */
[----:B------:R-:W-:Y:S01]  /*07e0*/  IMAD R28, R31, UR17, R28 ;  /* 0x000000111f1c7c24 */ /* 0x000fe2000f8e021c */
[----:B------:R-:W-:Y:S01]  /*07f0*/  UIMAD UR4, UR15, -0x100, UR4 ;  /* 0xffffff000f0478a4 */ /* 0x000fe2000f8e0204 */
[----:B------:R-:W2:Y:S01]  /*0800*/  LDL.64 R14, [R1+0x8] ;  /* 0x00000800010e7983 */ /* 0x000ea20000100a00 */
[----:B------:R-:W-:Y:S02]  /*0810*/  IADD3 R29, P1, PT, R29, UR14, RZ ;  /* 0x0000000e1d1d7c10 */ /* 0x000fe4000ff3e0ff */
[----:B------:R-:W-:Y:S02]  /*0820*/  IADD3 R28, P0, PT, R28, UR14, RZ ;  /* 0x0000000e1c1c7c10 */ /* 0x000fe4000ff1e0ff */
[----:B------:R-:W-:-:S02]  /*0830*/  IADD3.X R4, PT, PT, RZ, UR21, RZ, P1, !PT ;  /* 0x00000015ff047c10 */ /* 0x000fc40008ffe4ff */
[----:B------:R-:W-:Y:S02]  /*0840*/  IADD3.X R3, PT, PT, RZ, UR21, RZ, P0, !PT ;  /* 0x00000015ff037c10 */ /* 0x000fe400087fe4ff */
[C---:B------:R-:W-:Y:S02]  /*0850*/  SHF.L.U64.HI R5, R29.reuse, 0x2, R4 ;  /* 0x000000021d057819 */ /* 0x040fe40000010204 */
[----:B------:R-:W-:Y:S01]  /*0860*/  SHF.L.U32 R4, R29, 0x2, RZ ;  /* 0x000000021d047819 */ /* 0x000fe200000006ff */
[----:B0-----:R-:W-:Y:S01]  /*0870*/  IMAD R12, R110, UR6, R109 ;  /* 0x000000066e0c7c24 */ /* 0x001fe2000f8e026d */
[----:B------:R-:W0:Y:S01]  /*0880*/  LDCU.64 UR6, c[0x0][0x380] ;  /* 0x00007000ff0677ac */ /* 0x000e220008000a00 */
[C---:B------:R-:W-:Y:S02]  /*0890*/  SHF.L.U64.HI R3, R28.reuse, 0x2, R3 ;  /* 0x000000021c037819 */ /* 0x040fe40000010203 */
[----:B------:R-:W-:Y:S01]  /*08a0*/  IMAD.WIDE R4, R7, 0x4, R4 ;  /* 0x0000000407047825 */ /* 0x000fe200078e0204 */
[----:B------:R-:W-:-:S02]  /*08b0*/  SHF.L.U32 R2, R28, 0x2, RZ ;  /* 0x000000021c027819 */ /* 0x000fc400000006ff */
[C---:B------:R-:W-:Y:S02]  /*08c0*/  SHF.L.U32 R0, R12.reuse, 0x2, RZ ;  /* 0x000000020c007819 */ /* 0x040fe400000006ff */
[----:B------:R-:W-:Y:S01]  /*08d0*/  IADD3 R6, PT, PT, R12, 0x200, RZ ;  /* 0x000002000c067810 */ /* 0x000fe20007ffe0ff */
[----:B------:R-:W-:Y:S01]  /*08e0*/  IMAD.WIDE R2, R7, 0x4, R2 ;  /* 0x0000000407027825 */ /* 0x000fe200078e0202 */
[----:B------:R-:W-:Y:S02]  /*08f0*/  LOP3.LUT R17, R0, 0xc, RZ, 0xc0, !PT ;  /* 0x0000000c00117812 */ /* 0x000fe400078ec0ff */
[----:B------:R-:W-:Y:S02]  /*0900*/  SHF.R.U32.HI R16, RZ, 0x2, R12 ;  /* 0x00000002ff107819 */ /* 0x000fe4000001160c */
[----:B------:R-:W-:Y:S02]  /*0910*/  ISETP.GE.AND P0, PT, R17, UR17, PT ;  /* 0x0000001111007c0c */ /* 0x000fe4000bf06270 */
[----:B------:R-:W-:-:S02]  /*0920*/  SHF.R.U32.HI R18, RZ, 0x2, R6 ;  /* 0x00000002ff127819 */ /* 0x000fc40000011606 */
[----:B------:R-:W-:Y:S02]  /*0930*/  ISETP.GE.OR P2, PT, R16, UR4, P0 ;  /* 0x0000000410007c0c */ /* 0x000fe40008746670 */
[----:B0-----:R-:W-:Y:S02]  /*0940*/  IADD3 R38, P1, PT, R4, UR6, RZ ;  /* 0x0000000604267c10 */ /* 0x001fe4000ff3e0ff */
[----:B------:R-:W-:Y:S02]  /*0950*/  ISETP.GE.OR P0, PT, R18, UR4, P0 ;  /* 0x0000000412007c0c */ /* 0x000fe40008706670 */
[----:B------:R-:W-:Y:S02]  /*0960*/  IADD3.X R39, PT, PT, R5, UR7, RZ, P1, !PT ;  /* 0x0000000705277c10 */ /* 0x000fe40008ffe4ff */
[----:B------:R-:W-:-:S04]  /*0970*/  IADD3 R36, P1, PT, R2, UR6, RZ ;  /* 0x0000000602247c10 */ /* 0x000fc8000ff3e0ff */
[----:B------:R-:W-:Y:S01]  /*0980*/  IADD3.X R37, PT, PT, R3, UR7, RZ, P1, !PT ;  /* 0x0000000703257c10 */ /* 0x000fe20008ffe4ff */
[----:B------:R-:W3:Y:S04]  /*0990*/  @!P2 LDG.E.128.CONSTANT R4, desc[UR18][R38.64+0x40] ;  /* 0x000040122604a981 */ /* 0x000ee8000c1e9d00 */
[----:B------:R-:W4:Y:S01]  /*09a0*/  @!P0 LDG.E.128.CONSTANT R8, desc[UR18][R36.64+0x40] ;  /* 0x0000401224088981 */ /* 0x000f22000c1e9d00 */
[----:B------:R-:W-:Y:S02]  /*09b0*/  LOP3.LUT R0, R0, 0x7c, RZ, 0xc0, !PT ;  /* 0x0000007c00007812 */ /* 0x000fe400078ec0ff */
[----:B------:R-:W-:Y:S02]  /*09c0*/  SHF.R.U32.HI R3, RZ, 0x5, R12 ;  /* 0x00000005ff037819 */ /* 0x000fe4000001160c */
[----:B------:R-:W-:-:S04]  /*09d0*/  ISETP.GE.AND P1, PT, R0, UR20, PT ;  /* 0x0000001400007c0c */ /* 0x000fc8000bf26270 */
[----:B------:R-:W-:Y:S02]  /*09e0*/  ISETP.GE.OR P1, PT, R3, UR17, P1 ;  /* 0x0000001103007c0c */ /* 0x000fe40008f26670 */
[----:B------:R-:W-:Y:S01]  /*09f0*/  MOV R13, UR16 ;  /* 0x00000010000d7c02 */ /* 0x000fe20008000f00 */
[----:B------:R-:W-:-:S10]  /*0a00*/  USHF.L.U32 UR6, UR5, 0x4, URZ ;  /* 0x0000000405067899 */ /* 0x000fd400080006ff */
[----:B------:R-:W-:Y:S01]  /*0a10*/  @!P1 IMAD R2, R3, UR5, RZ ;  /* 0x0000000503029c24 */ /* 0x000fe2000f8e02ff */
[----:B------:R-:W-:Y:S01]  /*0a20*/  @!P1 LEA R13, R13, R0, 0x7 ;  /* 0x000000000d0d9211 */ /* 0x000fe200078e38ff */
[----:B------:R-:W-:-:S03]  /*0a30*/  USHF.R.S32.HI UR7, URZ, 0x1f, UR6 ;  /* 0x0000001fff077899 */ /* 0x000fc60008011406 */
[--C-:B------:R-:W-:Y:S02]  /*0a40*/  @!P1 IADD3 R19, P3, P4, R13, UR6, R2.reuse ;  /* 0x000000060d139c10 */ /* 0x100fe4000fc7e002 */
[C---:B------:R-:W-:Y:S02]  /*0a50*/  @!P2 LEA R13, R17.reuse, R16, 0x8 ;  /* 0x00000010110da211 */ /* 0x040fe400078e40ff */
[----:B------:R-:W-:Y:S01]  /*0a60*/  @!P0 LEA R17, R17, R18, 0x8 ;  /* 0x0000001211118211 */ /* 0x000fe200078e40ff */
[----:B------:R-:W-:Y:S01]  /*0a70*/  UIADD3 UR13, UPT, UPT, UR22, 0x18, URZ ;  /* 0x00000018160d7890 */ /* 0x000fe2000fffe0ff */
[----:B------:R-:W-:-:S04]  /*0a80*/  @!P1 SHF.R.S32.HI R2, RZ, 0x1f, R2 ;  /* 0x0000001fff029819 */ /* 0x000fc80000011402 */
[----:B------:R-:W-:Y:S02]  /*0a90*/  @!P1 IADD3.X R2, PT, PT, RZ, UR7, R2, P3, P4 ;  /* 0x00000007ff029c10 */ /* 0x000fe40009fe8402 */
[----:B------:R-:W-:-:S04]  /*0aa0*/  @!P1 LEA R18, P3, R19, UR8, 0x2 ;  /* 0x0000000813129c11 */ /* 0x000fc8000f8610ff */
[----:B------:R-:W-:-:S05]  /*0ab0*/  @!P1 LEA.HI.X R19, R19, UR9, R2, 0x2, P3 ;  /* 0x0000000913139c11 */ /* 0x000fca00098f1402 */
[----:B------:R-:W5:Y:S01]  /*0ac0*/  @!P1 LDG.E.128.CONSTANT R20, desc[UR18][R18.64] ;  /* 0x0000001212149981 */ /* 0x000f62000c1e9d00 */
[----:B--2---:R-:W-:-:S04]  /*0ad0*/  @!P2 IMAD.WIDE.U32 R12, R13, 0x4, R14 ;  /* 0x000000040d0ca825 */ /* 0x004fc800078e000e */
[----:B------:R-:W-:Y:S01]  /*0ae0*/  @!P0 IMAD.WIDE.U32 R14, R17, 0x4, R14 ;  /* 0x00000004110e8825 */ /* 0x000fe200078e000e */
[----:B---3--:R0:W-:Y:S04]  /*0af0*/  @!P2 ST.E desc[UR18][R12.64], R4 ;  /* 0x000000040c00a985 */ /* 0x0081e8000c101912 */
[----:B------:R1:W-:Y:S04]  /*0b00*/  @!P2 ST.E desc[UR18][R12.64+0x400], R5 ;  /* 0x000400050c00a985 */ /* 0x0003e8000c101912 */
[----:B------:R-:W-:Y:S04]  /*0b10*/  @!P2 ST.E desc[UR18][R12.64+0x800], R6 ;  /* 0x000800060c00a985 */ /* 0x000fe8000c101912 */
[----:B------:R-:W-:Y:S04]  /*0b20*/  @!P2 ST.E desc[UR18][R12.64+0xc00], R7 ;  /* 0x000c00070c00a985 */ /* 0x000fe8000c101912 */
[----:B----4-:R-:W-:Y:S04]  /*0b30*/  @!P0 ST.E desc[UR18][R14.64], R8 ;  /* 0x000000080e008985 */ /* 0x010fe8000c101912 */
[----:B------:R-:W-:Y:S04]  /*0b40*/  @!P0 ST.E desc[UR18][R14.64+0x400], R9 ;  /* 0x000400090e008985 */ /* 0x000fe8000c101912 */
[----:B------:R-:W-:Y:S04]  /*0b50*/  @!P0 ST.E desc[UR18][R14.64+0x800], R10 ;  /* 0x0008000a0e008985 */ /* 0x000fe8000c101912 */
[----:B------:R-:W-:Y:S04]  /*0b60*/  @!P0 ST.E desc[UR18][R14.64+0xc00], R11 ;  /* 0x000c000b0e008985 */ /* 0x000fe8000c101912 */
[----:B------:R-:W2:Y:S01]  /*0b70*/  @!P1 LDL.64 R16, [UR13] ;  /* 0x0000000dff109983 */ /* 0x000ea20008100a00 */
[----:B------:R-:W-:Y:S01]  /*0b80*/  @!P1 LEA R3, R3, R0, 0x7 ;  /* 0x0000000003039211 */ /* 0x000fe200078e38ff */
[----:B------:R-:W3:Y:S04]  /*0b90*/  LDCU UR6, c[0x0][0x360] ;  /* 0x00006c00ff0677ac */ /* 0x000ee80008000800 */
[----:B--2---:R-:W-:-:S05]  /*0ba0*/  @!P1 IMAD.WIDE.U32 R16, R3, 0x4, R16 ;  /* 0x0000000403109825 */ /* 0x004fca00078e0010 */
[----:B-----5:R2:W-:Y:S04]  /*0bb0*/  @!P1 ST.E.128 desc[UR18][R16.64], R20 ;  /* 0x0000001410009985 */ /* 0x0205e8000c101d12 */
[----:B------:R-:W4:Y:S04]  /*0bc0*/  LDL.64 R28, [R1] ;  /* 0x00000000011c7983 */ /* 0x000f280000100a00 */
[----:B------:R-:W5:Y:S01]  /*0bd0*/  LDL.64 R32, [R1+0x10] ;  /* 0x0000100001207983 */ /* 0x000f620000100a00 */
[----:B---3--:R-:W-:-:S05]  /*0be0*/  IMAD R0, R110, UR6, R109 ;  /* 0x000000066e007c24 */ /* 0x008fca000f8e026d */
[C---:B------:R-:W-:Y:S02]  /*0bf0*/  LOP3.LUT R2, R0.reuse, 0x60, RZ, 0xc0, !PT ;  /* 0x0000006000027812 */ /* 0x040fe400078ec0ff */
[C---:B0-----:R-:W-:Y:S02]  /*0c00*/  LOP3.LUT R4, R0.reuse, 0x1c, RZ, 0xc0, !PT ;  /* 0x0000001c00047812 */ /* 0x041fe400078ec0ff */
[----:B-1----:R-:W-:Y:S02]  /*0c10*/  SHF.R.U32.HI R5, RZ, 0x1, R0 ;  /* 0x00000001ff057819 */ /* 0x002fe40000011600 */
[----:B------:R-:W-:Y:S02]  /*0c20*/  SHF.L.U32 R3, R0, 0x2, RZ ;  /* 0x0000000200037819 */ /* 0x000fe400000006ff */
[----:B------:R-:W-:Y:S02]  /*0c30*/  LOP3.LUT R4, R4, 0x7fffffc0, R5, 0xf8, !PT ;  /* 0x7fffffc004047812 */ /* 0x000fe400078ef805 */
[----:B------:R-:W-:-:S03]  /*0c40*/  LOP3.LUT R2, R2, 0xc, R3, 0xf8, !PT ;  /* 0x0000000c02027812 */ /* 0x000fc600078ef803 */
[----:B----4-:R-:W-:-:S04]  /*0c50*/  IMAD.WIDE.U32 R28, R4, 0x4, R28 ;  /* 0x00000004041c7825 */ /* 0x010fc800078e001c */
[----:B-----5:R-:W-:Y:S01]  /*0c60*/  IMAD.WIDE.U32 R32, R2, 0x4, R32 ;  /* 0x0000000402207825 */ /* 0x020fe200078e0020 */
[----:B------:R-:W3:Y:S04]  /*0c70*/  LD.E.128 R24, desc[UR18][R28.64] ;  /* 0x000000121c187980 */ /* 0x000ee8000c101d00 */
[----:B------:R-:W3:Y:S04]  /*0c80*/  LD.E.128 R76, desc[UR18][R32.64] ;  /* 0x00000012204c7980 */ /* 0x000ee8000c101d00 */
[----:B------:R-:W4:Y:S04]  /*0c90*/  LD.E.128 R40, desc[UR18][R28.64+0x80] ;  /* 0x000080121c287980 */ /* 0x000f28000c101d00 */
[----:B------:R-:W5:Y:S04]  /*0ca0*/  LD.E.128 R56, desc[UR18][R28.64+0x400] ;  /* 0x000400121c387980 */ /* 0x000f68000c101d00 */
[----:B------:R-:W5:Y:S04]  /*0cb0*/  LD.E.128 R72, desc[UR18][R32.64+0x200] ;  /* 0x0002001220487980 */ /* 0x000f68000c101d00 */
[----:B------:R-:W5:Y:S04]  /*0cc0*/  LD.E.128 R44, desc[UR18][R28.64+0x480] ;  /* 0x000480121c2c7980 */ /* 0x000f68000c101d00 */
[----:B--2---:R-:W2:Y:S04]  /*0cd0*/  LD.E.128 R20, desc[UR18][R28.64+0x800] ;  /* 0x000800121c147980 */ /* 0x004ea8000c101d00 */
[----:B------:R-:W2:Y:S04]  /*0ce0*/  LD.E.128 R60, desc[UR18][R32.64+0x400] ;  /* 0x00040012203c7980 */ /* 0x000ea8000c101d00 */
[----:B------:R-:W2:Y:S04]  /*0cf0*/  LD.E.128 R16, desc[UR18][R28.64+0x880] ;  /* 0x000880121c107980 */ /* 0x000ea8000c101d00 */
[----:B------:R-:W2:Y:S04]  /*0d00*/  LD.E.128 R52, desc[UR18][R32.64+0x40] ;  /* 0x0000401220347980 */ /* 0x000ea8000c101d00 */
[----:B------:R-:W2:Y:S04]  /*0d10*/  LD.E.128 R68, desc[UR18][R32.64+0x240] ;  /* 0x0002401220447980 */ /* 0x000ea8000c101d00 */
[----:B------:R-:W2:Y:S04]  /*0d20*/  LD.E.128 R12, desc[UR18][R32.64+0x440] ;  /* 0x00044012200c7980 */ /* 0x000ea8000c101d00 */
[----:B------:R-:W2:Y:S04]  /*0d30*/  LD.E.128 R4, desc[UR18][R28.64+0xc00] ;  /* 0x000c00121c047980 */ /* 0x000ea8000c101d00 */
[----:B------:R-:W2:Y:S04]  /*0d40*/  LD.E.128 R8, desc[UR18][R32.64+0x600] ;  /* 0x0006001220087980 */ /* 0x000ea8000c101d00 */
[----:B------:R-:W2:Y:S04]  /*0d50*/  LD.E.128 R64, desc[UR18][R28.64+0xc80] ;  /* 0x000c80121c407980 */ /* 0x000ea8000c101d00 */
[----:B------:R-:W2:Y:S01]  /*0d60*/  LD.E.128 R48, desc[UR18][R32.64+0x640] ;  /* 0x0006401220307980 */ /* 0x000ea2000c101d00 */
[-C--:B---3--:R-:W-:Y:S01]  /*0d70*/  FFMA R3, R24, R76.reuse, RZ ;  /* 0x0000004c18037223 */ /* 0x088fe200000000ff */
[-C--:B------:R-:W-:Y:S01]  /*0d80*/  FFMA R0, R25, R76.reuse, RZ ;  /* 0x0000004c19007223 */ /* 0x080fe200000000ff */
[-C--:B------:R-:W-:Y:S01]  /*0d90*/  FFMA R83, R26, R76.reuse, RZ ;  /* 0x0000004c1a537223 */ /* 0x080fe200000000ff */
[-C--:B------:R-:W-:Y:S01]  /*0da0*/  FFMA R84, R27, R76.reuse, RZ ;  /* 0x0000004c1b547223 */ /* 0x080fe200000000ff */
[-C--:B----4-:R-:W-:Y:S01]  /*0db0*/  FFMA R85, R40, R76.reuse, RZ ;  /* 0x0000004c28557223 */ /* 0x090fe200000000ff */
[-C--:B------:R-:W-:Y:S01]  /*0dc0*/  FFMA R2, R41, R76.reuse, RZ ;  /* 0x0000004c29027223 */ /* 0x080fe200000000ff */
[CC--:B------:R-:W-:Y:S01]  /*0dd0*/  FFMA R95, R42.reuse, R76.reuse, RZ ;  /* 0x0000004c2a5f7223 */ /* 0x0c0fe200000000ff */
[----:B------:R-:W-:Y:S01]  /*0de0*/  FFMA R30, R43, R76, RZ ;  /* 0x0000004c2b1e7223 */ /* 0x000fe200000000ff */
[-C--:B------:R-:W-:Y:S01]  /*0df0*/  FFMA R81, R42, R78.reuse, RZ ;  /* 0x0000004e2a517223 */ /* 0x080fe200000000ff */
[-C--:B------:R-:W-:Y:S01]  /*0e00*/  FFMA R125, R24, R77.reuse, RZ ;  /* 0x0000004d187d7223 */ /* 0x080fe200000000ff */
[-C--:B------:R-:W-:Y:S01]  /*0e10*/  FFMA R124, R25, R77.reuse, RZ ;  /* 0x0000004d197c7223 */ /* 0x080fe200000000ff */
[-C--:B------:R-:W-:Y:S01]  /*0e20*/  FFMA R123, R26, R77.reuse, RZ ;  /* 0x0000004d1a7b7223 */ /* 0x080fe200000000ff */
[-C--:B------:R-:W-:Y:S01]  /*0e30*/  FFMA R114, R27, R77.reuse, RZ ;  /* 0x0000004d1b727223 */ /* 0x080fe200000000ff */
[-C--:B------:R-:W-:Y:S01]  /*0e40*/  FFMA R113, R40, R77.reuse, RZ ;  /* 0x0000004d28717223 */ /* 0x080fe200000000ff */
[-C--:B------:R-:W-:Y:S01]  /*0e50*/  FFMA R112, R41, R77.reuse, RZ ;  /* 0x0000004d29707223 */ /* 0x080fe200000000ff */
[-C--:B------:R-:W-:Y:S01]  /*0e60*/  FFMA R97, R42, R77.reuse, RZ ;  /* 0x0000004d2a617223 */ /* 0x080fe200000000ff */
[C---:B------:R-:W-:Y:S01]  /*0e70*/  FFMA R82, R43.reuse, R77, RZ ;  /* 0x0000004d2b527223 */ /* 0x040fe200000000ff */
[-C--:B------:R-:W-:Y:S01]  /*0e80*/  FFMA R76, R43, R78.reuse, RZ ;  /* 0x0000004e2b4c7223 */ /* 0x080fe200000000ff */
[-C--:B------:R-:W-:Y:S01]  /*0e90*/  FFMA R89, R24, R78.reuse, RZ ;  /* 0x0000004e18597223 */ /* 0x080fe200000000ff */
[-C--:B------:R-:W-:Y:S01]  /*0ea0*/  FFMA R116, R25, R78.reuse, RZ ;  /* 0x0000004e19747223 */ /* 0x080fe200000000ff */
[-C--:B------:R-:W-:Y:S01]  /*0eb0*/  FFMA R91, R26, R78.reuse, RZ ;  /* 0x0000004e1a5b7223 */ /* 0x080fe200000000ff */
[-C--:B------:R-:W-:Y:S01]  /*0ec0*/  FFMA R88, R27, R78.reuse, RZ ;  /* 0x0000004e1b587223 */ /* 0x080fe200000000ff */
[-C--:B------:R-:W-:Y:S01]  /*0ed0*/  FFMA R93, R40, R78.reuse, RZ ;  /* 0x0000004e285d7223 */ /* 0x080fe200000000ff */
        /* <DEDUP_REMOVED lines=8> */
[----:B------:R-:W-:Y:S01]  /*0f60*/  FFMA R118, R43, R79, RZ ;  /* 0x0000004f2b767223 */ /* 0x000fe200000000ff */
[-C--:B-----5:R-:W-:Y:S01]  /*0f70*/  FFMA R77, R56, R72.reuse, R3 ;  /* 0x00000048384d7223 */ /* 0x0a0fe20000000003 */
[-C--:B------:R-:W-:Y:S01]  /*0f80*/  FFMA R0, R57, R72.reuse, R0 ;  /* 0x0000004839007223 */ /* 0x080fe20000000000 */
[----:B------:R-:W-:Y:S01]  /*0f90*/  FFMA R79, R58, R72, R83 ;  /* 0x000000483a4f7223 */ /* 0x000fe20000000053 */
[----:B------:R-:W-:Y:S01]  /*0fa0*/  FFMA R120, R46, R74, R81 ;  /* 0x0000004a2e787223 */ /* 0x000fe20000000051 */
        /* <DEDUP_REMOVED lines=44> */
[C---:B------:R-:W-:Y:S01]  /*1270*/  FFMA R92, R24.reuse, R53, RZ ;  /* 0x00000035185c7223 */ /* 0x040fe200000000ff */
[C---:B------:R-:W-:Y:S01]  /*1280*/  FFMA R117, R24.reuse, R52, RZ ;  /* 0x0000003418757223 */ /* 0x040fe200000000ff */
[C---:B------:R-:W-:Y:S01]  /*1290*/  FFMA R61, R24.reuse, R54, RZ ;  /* 0x00000036183d7223 */ /* 0x040fe200000000ff */
[----:B------:R-:W-:Y:S01]  /*12a0*/  FFMA R60, R24, R55, RZ ;  /* 0x00000037183c7223 */ /* 0x000fe200000000ff */
[C---:B------:R-:W-:Y:S01]  /*12b0*/  FFMA R24, R25.reuse, R52, RZ ;  /* 0x0000003419187223 */ /* 0x040fe200000000ff */
[C---:B------:R-:W-:Y:S01]  /*12c0*/  FFMA R82, R25.reuse, R53, RZ ;  /* 0x0000003519527223 */ /* 0x040fe200000000ff */
[C---:B------:R-:W-:Y:S01]  /*12d0*/  FFMA R83, R25.reuse, R54, RZ ;  /* 0x0000003619537223 */ /* 0x040fe200000000ff */
[----:B------:R-:W-:Y:S01]  /*12e0*/  FFMA R87, R25, R55, RZ ;  /* 0x0000003719577223 */ /* 0x000fe200000000ff */
[----:B------:R-:W-:Y:S01]  /*12f0*/  MOV R25, R94 ;  /* 0x0000005e00197202 */ /* 0x000fe20000000f00 */
        /* <DEDUP_REMOVED lines=9> */
[-C--:B------:R-:W-:Y:S01]  /*1390*/  FFMA R84, R27, R52.reuse, RZ ;  /* 0x000000341b547223 */ /* 0x080fe200000000ff */
[-C--:B------:R-:W-:Y:S01]  /*13a0*/  FFMA R97, R41, R52.reuse, RZ ;  /* 0x0000003429617223 */ /* 0x080fe200000000ff */
[-C--:B------:R-:W-:Y:S01]  /*13b0*/  FFMA R101, R42, R52.reuse, RZ ;  /* 0x000000342a657223 */ /* 0x080fe200000000ff */
[----:B------:R-:W-:Y:S01]  /*13c0*/  FFMA R105, R43, R52, RZ ;  /* 0x000000342b697223 */ /* 0x000fe200000000ff */
[----:B------:R-:W-:Y:S01]  /*13d0*/  MOV R40, R25 ;  /* 0x0000001900287202 */ /* 0x000fe20000000f00 */
[C---:B------:R-:W-:Y:S01]  /*13e0*/  FFMA R85, R27.reuse, R53, RZ ;  /* 0x000000351b557223 */ /* 0x040fe200000000ff */
[C---:B------:R-:W-:Y:S01]  /*13f0*/  FFMA R86, R27.reuse, R54, RZ ;  /* 0x000000361b567223 */ /* 0x040fe200000000ff */
[----:B------:R-:W-:Y:S01]  /*1400*/  FFMA R91, R27, R55, RZ ;  /* 0x000000371b5b7223 */ /* 0x000fe200000000ff */
        /* <DEDUP_REMOVED lines=9> */
[----:B------:R-:W-:Y:S01]  /*14a0*/  FFMA R68, R20, R62, R40 ;  /* 0x0000003e14447223 */ /* 0x000fe20000000028 */
[C---:B------:R-:W-:Y:S01]  /*14b0*/  FFMA R26, R56.reuse, R70, R61 ;  /* 0x00000046381a7223 */ /* 0x040fe2000000003d */
[----:B------:R-:W-:Y:S01]  /*14c0*/  FFMA R25, R56, R71, R60 ;  /* 0x0000004738197223 */ /* 0x000fe2000000003c */
[C---:B------:R-:W-:Y:S01]  /*14d0*/  FFMA R98, R41.reuse, R53, RZ ;  /* 0x0000003529627223 */ /* 0x040fe200000000ff */
[CC--:B------:R-:W-:Y:S01]  /*14e0*/  FFMA R99, R41.reuse, R54.reuse, RZ ;  /* 0x0000003629637223 */ /* 0x0c0fe200000000ff */
[----:B------:R-:W-:Y:S01]  /*14f0*/  FFMA R100, R41, R55, RZ ;  /* 0x0000003729647223 */ /* 0x000fe200000000ff */
[C---:B------:R-:W-:Y:S01]  /*1500*/  FFMA R102, R42.reuse, R53, RZ ;  /* 0x000000352a667223 */ /* 0x040fe200000000ff */
[CC--:B------:R-:W-:Y:S01]  /*1510*/  FFMA R103, R42.reuse, R54.reuse, RZ ;  /* 0x000000362a677223 */ /* 0x0c0fe200000000ff */
[----:B------:R-:W-:Y:S01]  /*1520*/  FFMA R104, R42, R55, RZ ;  /* 0x000000372a687223 */ /* 0x000fe200000000ff */
        /* <DEDUP_REMOVED lines=30> */
[----:B------:R-:W-:Y:S01]  /*1710*/  MOV R12, R68 ;  /* 0x00000044000c7202 */ /* 0x000fe20000000f00 */
[C---:B------:R-:W-:Y:S01]  /*1720*/  FFMA R98, R45.reuse, R69, R98 ;  /* 0x000000452d627223 */ /* 0x040fe20000000062 */
[CC--:B------:R-:W-:Y:S01]  /*1730*/  FFMA R99, R45.reuse, R70.reuse, R99 ;  /* 0x000000462d637223 */ /* 0x0c0fe20000000063 */
[----:B------:R-:W-:Y:S01]  /*1740*/  FFMA R100, R45, R71, R100 ;  /* 0x000000472d647223 */ /* 0x000fe20000000064 */
[CC--:B------:R-:W-:Y:S01]  /*1750*/  FFMA R102, R46.reuse, R69.reuse, R102 ;  /* 0x000000452e667223 */ /* 0x0c0fe20000000066 */
[C---:B------:R-:W-:Y:S01]  /*1760*/  FFMA R106, R47.reuse, R69, R106 ;  /* 0x000000452f6a7223 */ /* 0x040fe2000000006a */
[CC--:B------:R-:W-:Y:S01]  /*1770*/  FFMA R103, R46.reuse, R70.reuse, R103 ;  /* 0x000000462e677223 */ /* 0x0c0fe20000000067 */
[-C--:B------:R-:W-:Y:S01]  /*1780*/  FFMA R104, R46, R71.reuse, R104 ;  /* 0x000000472e687223 */ /* 0x080fe20000000068 */
[----:B------:R-:W2:Y:S01]  /*1790*/  LD.E.128 R52, desc[UR18][R28.64+0x1000] ;  /* 0x001000121c347980 */ /* 0x000ea2000c101d00 */
[C---:B------:R-:W-:Y:S01]  /*17a0*/  FFMA R107, R47.reuse, R70, R107 ;  /* 0x000000462f6b7223 */ /* 0x040fe2000000006b */
[----:B------:R-:W-:-:S02]  /*17b0*/  FFMA R108, R47, R71, R108 ;  /* 0x000000472f6c7223 */ /* 0x000fc4000000006c */
[----:B------:R-:W2:Y:S01]  /*17c0*/  LD.E.128 R56, desc[UR18][R32.64+0x800] ;  /* 0x0008001220387980 */ /* 0x000ea2000c101d00 */
[-C--:B------:R-:W-:Y:S01]  /*17d0*/  FFMA R76, R20, R63.reuse, R76 ;  /* 0x0000003f144c7223 */ /* 0x080fe2000000004c */
[-C--:B------:R-:W-:Y:S01]  /*17e0*/  FFMA R35, R21, R63.reuse, R35 ;  /* 0x0000003f15237223 */ /* 0x080fe20000000023 */
[-C--:B------:R-:W-:Y:S01]  /*17f0*/  FFMA R119, R22, R63.reuse, R119 ;  /* 0x0000003f16777223 */ /* 0x080fe20000000077 */
[----:B------:R-:W3:Y:S01]  /*1800*/  LD.E.128 R44, desc[UR18][R28.64+0x1080] ;  /* 0x001080121c2c7980 */ /* 0x000ee2000c101d00 */
[-C--:B------:R-:W-:Y:S01]  /*1810*/  FFMA R71, R23, R63.reuse, R80 ;  /* 0x0000003f17477223 */ /* 0x080fe20000000050 */
[-C--:B------:R-:W-:Y:S01]  /*1820*/  FFMA R72, R16, R63.reuse, R72 ;  /* 0x0000003f10487223 */ /* 0x080fe20000000048 */
[-C--:B------:R-:W-:Y:S01]  /*1830*/  FFMA R73, R17, R63.reuse, R73 ;  /* 0x0000003f11497223 */ /* 0x080fe20000000049 */
[----:B------:R-:W4:Y:S01]  /*1840*/  LD.E.128 R40, desc[UR18][R32.64+0x840] ;  /* 0x0008401220287980 */ /* 0x000f22000c101d00 */
        /* <DEDUP_REMOVED lines=18> */
[----:B------:R-:W-:Y:S01]  /*1970*/  FFMA R63, R7, R8, R31 ;  /* 0x00000008073f7223 */ /* 0x000fe2000000001f */
[C---:B------:R-:W-:Y:S01]  /*1980*/  FFMA R98, R17.reuse, R13, R98 ;  /* 0x0000000d11627223 */ /* 0x040fe20000000062 */
[CC--:B------:R-:W-:Y:S01]  /*1990*/  FFMA R99, R17.reuse, R14.reuse, R99 ;  /* 0x0000000e11637223 */ /* 0x0c0fe20000000063 */
[----:B------:R-:W-:Y:S01]  /*19a0*/  FFMA R100, R17, R15, R100 ;  /* 0x0000000f11647223 */ /* 0x000fe20000000064 */
[CC--:B------:R-:W-:Y:S01]  /*19b0*/  FFMA R102, R18.reuse, R13.reuse, R102 ;  /* 0x0000000d12667223 */ /* 0x0c0fe20000000066 */
[C---:B------:R-:W-:Y:S01]  /*19c0*/  FFMA R106, R19.reuse, R13, R106 ;  /* 0x0000000d136a7223 */ /* 0x040fe2000000006a */
[CC--:B------:R-:W-:Y:S01]  /*19d0*/  FFMA R103, R18.reuse, R14.reuse, R103 ;  /* 0x0000000e12677223 */ /* 0x0c0fe20000000067 */
[-C--:B------:R-:W-:Y:S01]  /*19e0*/  FFMA R104, R18, R15.reuse, R104 ;  /* 0x0000000f12687223 */ /* 0x080fe20000000068 */
[C---:B------:R-:W-:Y:S01]  /*19f0*/  FFMA R107, R19.reuse, R14, R107 ;  /* 0x0000000e136b7223 */ /* 0x040fe2000000006b */
[----:B------:R-:W-:Y:S01]  /*1a00*/  FFMA R108, R19, R15, R108 ;  /* 0x0000000f136c7223 */ /* 0x000fe2000000006c */
[----:B------:R-:W5:Y:S01]  /*1a10*/  LD.E.128 R20, desc[UR18][R28.64+0x1400] ;  /* 0x001400121c147980 */ /* 0x000f62000c101d00 */
[C---:B------:R-:W-:Y:S01]  /*1a20*/  FFMA R34, R4.reuse, R10, R12 ;  /* 0x0000000a04227223 */ /* 0x040fe2000000000c */
[----:B------:R-:W-:-:S02]  /*1a30*/  FFMA R70, R4, R8, R77 ;  /* 0x0000000804467223 */ /* 0x000fc4000000004d */
[----:B------:R-:W5:Y:S01]  /*1a40*/  LD.E.128 R24, desc[UR18][R32.64+0xa00] ;  /* 0x000a001220187980 */ /* 0x000f62000c101d00 */
[-C--:B------:R-:W-:Y:S01]  /*1a50*/  FFMA R69, R5, R8.reuse, R75 ;  /* 0x0000000805457223 */ /* 0x080fe2000000004b */
[-C--:B------:R-:W-:Y:S02]  /*1a60*/  FFMA R79, R64, R8.reuse, R79 ;  /* 0x00000008404f7223 */ /* 0x080fe4000000004f */
[----:B------:R-:W5:Y:S01]  /*1a70*/  LD.E.128 R16, desc[UR18][R28.64+0x1480] ;  /* 0x001480121c107980 */ /* 0x000f62000c101d00 */
[-C--:B------:R-:W-:Y:S01]  /*1a80*/  FFMA R2, R65, R8.reuse, R2 ;  /* 0x0000000841027223 */ /* 0x080fe20000000002 */
[-C--:B------:R-:W-:Y:S02]  /*1a90*/  FFMA R0, R66, R8.reuse, R0 ;  /* 0x0000000842007223 */ /* 0x080fe40000000000 */
[----:B------:R-:W5:Y:S01]  /*1aa0*/  LD.E.128 R12, desc[UR18][R32.64+0xa40] ;  /* 0x000a4012200c7980 */ /* 0x000f62000c101d00 */
        /* <DEDUP_REMOVED lines=44> */
[----:B------:R-:W-:Y:S01]  /*1d70*/  MOV R64, R63 ;  /* 0x0000003f00407202 */ /* 0x000fe20000000f00 */
        /* <DEDUP_REMOVED lines=8> */
[----:B------:R-:W5:Y:S01]  /*1e00*/  LD.E.128 R4, desc[UR18][R28.64+0x1800] ;  /* 0x001800121c047980 */ /* 0x000f62000c101d00 */
[CC--:B------:R-:W-:Y:S01]  /*1e10*/  FFMA R103, R66.reuse, R50.reuse, R103 ;  /* 0x0000003242677223 */ /* 0x0c0fe20000000067 */
[-C--:B------:R-:W-:Y:S01]  /*1e20*/  FFMA R104, R66, R51.reuse, R104 ;  /* 0x0000003342687223 */ /* 0x080fe20000000068 */
[C---:B------:R-:W-:Y:S01]  /*1e30*/  FFMA R107, R67.reuse, R50, R107 ;  /* 0x00000032436b7223 */ /* 0x040fe2000000006b */
[----:B------:R-:W5:Y:S01]  /*1e40*/  LD.E.128 R8, desc[UR18][R32.64+0xc00] ;  /* 0x000c001220087980 */ /* 0x000f62000c101d00 */
[----:B------:R-:W-:-:S03]  /*1e50*/  FFMA R108, R67, R51, R108 ;  /* 0x00000033436c7223 */ /* 0x000fc6000000006c */
        /* <DEDUP_REMOVED lines=50> */
[----:B------:R-:W2:Y:S01]  /*2180*/  LD.E.128 R56, desc[UR18][R32.64+0xe00] ;  /* 0x000e001220387980 */ /* 0x000ea2000c101d00 */
[C---:B------:R-:W-:Y:S01]  /*2190*/  FFMA R92, R44.reuse, R40, R92 ;  /* 0x000000282c5c7223 */ /* 0x040fe2000000005c */
[----:B------:R-:W-:-:S02]  /*21a0*/  FFMA R93, R44, R41, R93 ;  /* 0x000000292c5d7223 */ /* 0x000fc4000000005d */
[----:B------:R-:W2:Y:S01]  /*21b0*/  LD.E.128 R52, desc[UR18][R28.64+0x1c00] ;  /* 0x001c00121c347980 */ /* 0x000ea2000c101d00 */
        /* <DEDUP_REMOVED lines=63> */
[----:B------:R-:W4:Y:S01]  /*25b0*/  LD.E.128 R40, desc[UR18][R32.64+0xe40] ;  /* 0x000e401220287980 */ /* 0x000f22000c101d00 */
[C---:B------:R-:W-:Y:S01]  /*25c0*/  FFMA R92, R16.reuse, R12, R92 ;  /* 0x0000000c105c7223 */ /* 0x040fe2000000005c */
[----:B------:R-:W-:-:S02]  /*25d0*/  FFMA R93, R16, R13, R93 ;  /* 0x0000000d105d7223 */ /* 0x000fc4000000005d */
[----:B------:R-:W5:Y:S01]  /*25e0*/  LD.E.128 R20, desc[UR18][R28.64+0x2000] ;  /* 0x002000121c147980 */ /* 0x000f62000c101d00 */
[C---:B------:R-:W-:Y:S01]  /*25f0*/  FFMA R94, R16.reuse, R14, R94 ;  /* 0x0000000e105e7223 */ /* 0x040fe2000000005e */
[----:B------:R-:W-:Y:S02]  /*2600*/  FFMA R96, R16, R15, R96 ;  /* 0x0000000f10607223 */ /* 0x000fe40000000060 */
[----:B------:R-:W5:Y:S01]  /*2610*/  LD.E.128 R24, desc[UR18][R32.64+0x1000] ;  /* 0x0010001220187980 */ /* 0x000f62000c101d00 */
        /* <DEDUP_REMOVED lines=60> */
[----:B------:R-:W5:Y:S01]  /*29e0*/  LD.E.128 R16, desc[UR18][R28.64+0x2080] ;  /* 0x002080121c107980 */ /* 0x000f62000c101d00 */
[C---:B------:R-:W-:Y:S01]  /*29f0*/  FFMA R92, R60.reuse, R48, R92 ;  /* 0x000000303c5c7223 */ /* 0x040fe2000000005c */
[----:B------:R-:W-:-:S02]  /*2a00*/  FFMA R93, R60, R49, R93 ;  /* 0x000000313c5d7223 */ /* 0x000fc4000000005d */
[----:B------:R-:W5:Y:S01]  /*2a10*/  LD.E.128 R12, desc[UR18][R32.64+0x1040] ;  /* 0x00104012200c7980 */ /* 0x000f62000c101d00 */
[C---:B------:R-:W-:Y:S01]  /*2a20*/  FFMA R94, R60.reuse, R50, R94 ;  /* 0x000000323c5e7223 */ /* 0x040fe2000000005e */
[----:B------:R-:W-:Y:S02]  /*2a30*/  FFMA R96, R60, R51, R96 ;  /* 0x000000333c607223 */ /* 0x000fe40000000060 */
[----:B------:R-:W5:Y:S01]  /*2a40*/  LD.E.128 R4, desc[UR18][R28.64+0x2400] ;  /* 0x002400121c047980 */ /* 0x000f62000c101d00 */
[----:B------:R-:W-:-:S03]  /*2a50*/  MOV R60, R65 ;  /* 0x00000041003c7202 */ /* 0x000fc60000000f00 */
[----:B------:R-:W5:Y:S01]  /*2a60*/  LD.E.128 R8, desc[UR18][R32.64+0x1200] ;  /* 0x0012001220087980 */ /* 0x000f62000c101d00 */
        /* <DEDUP_REMOVED lines=13> */
[----:B------:R-:W5:Y:S01]  /*2b40*/  LD.E.128 R48, desc[UR18][R32.64+0x1240] ;  /* 0x0012401220307980 */ /* 0x000f62000c101d00 */
[-C--:B--2---:R-:W-:Y:S01]  /*2b50*/  FFMA R60, R55, R56.reuse, R60 ;  /* 0x00000038373c7223 */ /* 0x084fe2000000003c */
[-C--:B------:R-:W-:Y:S01]  /*2b60*/  FFMA R70, R52, R56.reuse, R70 ;  /* 0x0000003834467223 */ /* 0x080fe20000000046 */
[CC--:B------:R-:W-:Y:S01]  /*2b70*/  FFMA R69, R53.reuse, R56.reuse, R69 ;  /* 0x0000003835457223 */ /* 0x0c0fe20000000045 */
        /* <DEDUP_REMOVED lines=14> */
[-C--:B------:R-:W-:Y:S01]  /*2c60*/  FFMA R2, R45, R56.reuse, R2 ;  /* 0x000000382d027223 */ /* 0x080fe20000000002 */
[-C--:B------:R-:W-:Y:S01]  /*2c70*/  FFMA R0, R46, R56.reuse, R0 ;  /* 0x000000382e007223 */ /* 0x080fe20000000000 */
[----:B------:R-:W-:Y:S01]  /*2c80*/  FFMA R30, R47, R56, R30 ;  /* 0x000000382f1e7223 */ /* 0x000fe2000000001e */
[C---:B------:R-:W-:Y:S01]  /*2c90*/  FFMA R113, R44.reuse, R57, R113 ;  /* 0x000000392c717223 */ /* 0x040fe20000000071 */
[CC--:B------:R-:W-:Y:S01]  /*2ca0*/  FFMA R122, R44.reuse, R58.reuse, R122 ;  /* 0x0000003a2c7a7223 */ /* 0x0c0fe2000000007a */
[----:B------:R-:W-:Y:S01]  /*2cb0*/  FFMA R72, R44, R59, R72 ;  /* 0x0000003b2c487223 */ /* 0x000fe20000000048 */
[-C--:B------:R-:W-:Y:S01]  /*2cc0*/  FFMA R112, R45, R57.reuse, R112 ;  /* 0x000000392d707223 */ /* 0x080fe20000000070 */
[CC--:B------:R-:W-:Y:S01]  /*2cd0*/  FFMA R3, R46.reuse, R57.reuse, R3 ;  /* 0x000000392e037223 */ /* 0x0c0fe20000000003 */
[----:B------:R-:W-:Y:S01]  /*2ce0*/  FFMA R111, R47, R57, R111 ;  /* 0x000000392f6f7223 */ /* 0x000fe2000000006f */
[-C--:B------:R-:W-:Y:S01]  /*2cf0*/  FFMA R121, R45, R58.reuse, R121 ;  /* 0x0000003a2d797223 */ /* 0x080fe20000000079 */
[CC--:B------:R-:W-:Y:S01]  /*2d00*/  FFMA R120, R46.reuse, R58.reuse, R120 ;  /* 0x0000003a2e787223 */ /* 0x0c0fe20000000078 */
[----:B------:R-:W-:Y:S01]  /*2d10*/  FFMA R75, R47, R58, R75 ;  /* 0x0000003a2f4b7223 */ /* 0x000fe2000000004b */
        /* <DEDUP_REMOVED lines=11> */
[----:B-----5:R-:W-:Y:S01]  /*2dd0*/  FFMA R56, R23, R24, R60 ;  /* 0x0000001817387223 */ /* 0x020fe2000000003c */
        /* <DEDUP_REMOVED lines=25> */
[----:B------:R-:W-:-:S03]  /*2f70*/  FFMA R70, R20, R24, R70 ;  /* 0x0000001814467223 */ /* 0x000fc60000000046 */
[----:B------:R-:W2:Y:S01]  /*2f80*/  LD.E.128 R60, desc[UR18][R32.64+0x1400] ;  /* 0x00140012203c7980 */ /* 0x000ea2000c101d00 */
[----:B------:R-:W-:-:S03]  /*2f90*/  FFMA R69, R21, R24, R69 ;  /* 0x0000001815457223 */ /* 0x000fc60000000045 */
[----:B------:R-:W3:Y:S01]  /*2fa0*/  LD.E.128 R44, desc[UR18][R28.64+0x2880] ;  /* 0x002880121c2c7980 */ /* 0x000ee2000c101d00 */
        /* <DEDUP_REMOVED lines=13> */
[----:B------:R-:W4:Y:S01]  /*3080*/  LD.E.128 R40, desc[UR18][R32.64+0x1440] ;  /* 0x0014401220287980 */ /* 0x000f22000c101d00 */
        /* <DEDUP_REMOVED lines=9> */
[CC--:B------:R-:W-:Y:S01]  /*3120*/  FFMA R0, R18.reuse, R24.reuse, R0 ;  /* 0x0000001812007223 */ /* 0x0c0fe20000000000 */
[----:B------:R-:W-:Y:S01]  /*3130*/  FFMA R30, R19, R24, R30 ;  /* 0x00000018131e7223 */ /* 0x000fe2000000001e */
[-C--:B------:R-:W-:Y:S01]  /*3140*/  FFMA R112, R17, R25.reuse, R112 ;  /* 0x0000001911707223 */ /* 0x080fe20000000070 */
[----:B------:R-:W-:Y:S01]  /*3150*/  FFMA R57, R7, R8, R56 ;  /* 0x0000000807397223 */ /* 0x000fe20000000038 */
        /* <DEDUP_REMOVED lines=41> */
[C---:B------:R-:W-:Y:S02]  /*33f0*/  FFMA R72, R64.reuse, R11, R72 ;  /* 0x0000000b40487223 */ /* 0x040fe40000000048 */
[----:B------:R-:W5:Y:S01]  /*3400*/  LD.E.128 R12, desc[UR18][R28.64+0x2c80] ;  /* 0x002c80121c0c7980 */ /* 0x000f62000c101d00 */
        /* <DEDUP_REMOVED lines=48> */
[----:B------:R-:W5:Y:S01]  /*3710*/  LD.E.128 R8, desc[UR18][R32.64+0x1640] ;  /* 0x0016401220087980 */ /* 0x000f62000c101d00 */
[----:B------:R-:W-:-:S03]  /*3720*/  FFMA R97, R65, R48, R97 ;  /* 0x0000003041617223 */ /* 0x000fc60000000061 */
[----:B------:R-:W5:Y:S01]  /*3730*/  LD.E.128 R4, desc[UR18][R32.64+0x1800] ;  /* 0x0018001220047980 */ /* 0x000f62000c101d00 */
[----:B------:R-:W-:-:S03]  /*3740*/  FFMA R98, R65, R49, R98 ;  /* 0x0000003141627223 */ /* 0x000fc60000000062 */
[----:B------:R-:W5:Y:S01]  /*3750*/  LD.E.128 R56, desc[UR18][R28.64+0x3080] ;  /* 0x003080121c387980 */ /* 0x000f62000c101d00 */
[C---:B------:R-:W-:Y:S01]  /*3760*/  FFMA R99, R65.reuse, R50, R99 ;  /* 0x0000003241637223 */ /* 0x040fe20000000063 */
[----:B------:R-:W-:Y:S02]  /*3770*/  FFMA R100, R65, R51, R100 ;  /* 0x0000003341647223 */ /* 0x000fe40000000064 */
        /* <DEDUP_REMOVED lines=75> */
[----:B------:R-:W2:Y:S04]  /*3c30*/  LD.E.128 R40, desc[UR18][R28.64+0x3480] ;  /* 0x003480121c287980 */ /* 0x000ea8000c101d00 */
[----:B------:R-:W3:Y:S04]  /*3c40*/  LD.E.128 R44, desc[UR18][R28.64+0x3400] ;  /* 0x003400121c2c7980 */ /* 0x000ee8000c101d00 */
        /* <DEDUP_REMOVED lines=67> */
[----:B------:R-:W4:Y:S01]  /*4080*/  LD.E.128 R12, desc[UR18][R28.64+0x3800] ;  /* 0x003800121c0c7980 */ /* 0x000f22000c101d00 */
        /* <DEDUP_REMOVED lines=54> */
[----:B------:R-:W4:Y:S04]  /*43f0*/  LD.E.128 R20, desc[UR18][R28.64+0x3c00] ;  /* 0x003c00121c147980 */ /* 0x000f28000c101d00 */
[----:B------:R-:W4:Y:S04]  /*4400*/  LD.E.128 R24, desc[UR18][R32.64+0x1e00] ;  /* 0x001e001220187980 */ /* 0x000f28000c101d00 */
[----:B------:R-:W4:Y:S04]  /*4410*/  LD.E.128 R28, desc[UR18][R28.64+0x3c80] ;  /* 0x003c80121c1c7980 */ /* 0x000f28000c101d00 */
[----:B------:R-:W4:Y:S01]  /*4420*/  LD.E.128 R32, desc[UR18][R32.64+0x1e40] ;  /* 0x001e401220207980 */ /* 0x000f22000c101d00 */
[----:B------:R-:W-:Y:S01]  /*4430*/  USHF.R.U32.HI UR6, URZ, 0x4, UR17 ;  /* 0x00000004ff067899 */ /* 0x000fe20008011611 */
[----:B------:R-:W-:-:S03]  /*4440*/  FFMA R97, R57, R48, R97 ;  /* 0x0000003039617223 */ /* 0x000fc60000000061 */
[----:B------:R-:W-:Y:S01]  /*4450*/  UIADD3 UR6, UPT, UPT, -UR6, 0x1, URZ ;  /* 0x0000000106067890 */ /* 0x000fe2000fffe1ff */
        /* <DEDUP_REMOVED lines=11> */
[----:B------:R-:W-:-:S02]  /*4510*/  UISETP.NE.AND UP0, UPT, UR6, -0x1, UPT ;  /* 0xffffffff0600788c */ /* 0x000fc4000bf05270 */
[----:B------:R-:W-:Y:S02]  /*4520*/  UIADD3 UR10, UPT, UPT, UR22, 0x8, URZ ;  /* 0x00000008160a7890 */ /* 0x000fe4000fffe0ff */
[----:B------:R-:W-:Y:S01]  /*4530*/  UIADD3 UR8, UPT, UPT, UR5, UR5, URZ ;  /* 0x0000000505087290 */ /* 0x000fe2000fffe0ff */
        /* <DEDUP_REMOVED lines=96> */
[----:B------:R-:W-:Y:S01]  /*4b40*/  IADD3 R112, P0, PT, R36, 0x80, RZ ;  /* 0x0000008024707810 */ /* 0x000fe20007f1e0ff */
        /* <DEDUP_REMOVED lines=32> */
[----:B------:R-:W-:Y:S01]  /*4d50*/  IADD3 R114, P1, PT, R38, 0x80, RZ ;  /* 0x0000008026727810 */ /* 0x000fe20007f3e0ff */
        /* <DEDUP_REMOVED lines=64> */
[----:B------:R-:W-:-:S02]  /*5160*/  IADD3.X R111, PT, PT, RZ, R37, RZ, P0, !PT ;  /* 0x00000025ff6f7210 */ /* 0x000fc400007fe4ff */
[----:B------:R-:W-:Y:S01]  /*5170*/  IADD3.X R113, PT, PT, RZ, R39, RZ, P1, !PT ;  /* 0x00000027ff717210 */ /* 0x000fe20000ffe4ff */
[----:B------:R-:W-:Y:S06]  /*5180*/  BAR.SYNC.DEFER_BLOCKING 0x0 ;  /* 0x0000000000007b1d */ /* 0x000fec0000010000 */
[----:B------:R-:W-:Y:S05]  /*5190*/  BRA.U !UP0, `(.L_x_3) ;  /* 0x0000004908e07547 */ /* 0x000fea000b800000 */
[----:B------:R-:W0:Y:S01]  /*51a0*/  LDCU UR12, c[0x0][0x39c] ;  /* 0x00007380ff0c77ac */ /* 0x000e220008000800 */
[----:B------:R-:W-:Y:S02]  /*51b0*/  UIADD3 UR14, UPT, UPT, UR22, 0x10, URZ ;  /* 0x00000010160e7890 */ /* 0x000fe4000fffe0ff */
[----:B------:R-:W-:Y:S02]  /*51c0*/  UIADD3 UR7, UPT, UPT, UR17, -0x10, URZ ;  /* 0xfffffff011077890 */ /* 0x000fe4000fffe0ff */
[----:B------:R-:W-:Y:S01]  /*51d0*/  USHF.L.U32 UR8, UR8, 0x4, URZ ;  /* 0x0000000408087899 */ /* 0x000fe200080006ff */
[----:B------:R-:W-:-:S11]  /*51e0*/  UMOV UR9, 0x1 ;  /* 0x0000000100097882 */ /* 0x000fd60000000000 */
.L_x_4:
[----:B------:R-:W1:Y:S02]  /*51f0*/  LDCU UR5, c[0x0][0x360] ;  /* 0x00006c00ff0577ac */ /* 0x000e640008000800 */
[----:B-1----:R-:W-:Y:S01]  /*5200*/  IMAD R37, R110, UR5, R109 ;  /* 0x000000056e257c24 */ /* 0x002fe2000f8e026d */
[----:B------:R-:W-:-:S04]  /*5210*/  USHF.L.U32 UR5, UR9, 0x3, URZ ;  /* 0x0000000309057899 */ /* 0x000fc800080006ff */
[C---:B------:R-:W-:Y:S01]  /*5220*/  SHF.L.U32 R36, R37.reuse, 0x2, RZ ;  /* 0x0000000225247819 */ /* 0x040fe200000006ff */
[----:B------:R-:W-:Y:S01]  /*5230*/  ULOP3.LUT UR5, UR5, 0x8, URZ, 0x3c, !UPT ;  /* 0x0000000805057892 */ /* 0x000fe2000f8e3cff */
[----:B------:R-:W-:Y:S02]  /*5240*/  SHF.R.U32.HI R33, RZ, 0x2, R37 ;  /* 0x00000002ff217819 */ /* 0x000fe40000011625 */
[----:B------:R-:W-:Y:S01]  /*5250*/  LOP3.LUT R32, R36, 0xc, RZ, 0xc0, !PT ;  /* 0x0000000c24207812 */ /* 0x000fe200078ec0ff */
[----:B------:R-:W-:Y:S01]  /*5260*/  UIADD3 UR10, UPT, UPT, UR22, UR5, URZ ;  /* 0x00000005160a7290 */ /* 0x000fe2000fffe0ff */
[----:B------:R-:W-:Y:S02]  /*5270*/  IADD3 R20, PT, PT, R37, 0x200, RZ ;  /* 0x0000020025147810 */ /* 0x000fe40007ffe0ff */
[----:B------:R-:W-:Y:S02]  /*5280*/  ISETP.GE.AND P1, PT, R32, UR7, PT ;  /* 0x0000000720007c0c */ /* 0x000fe4000bf26270 */
[----:B------:R-:W-:-:S02]  /*5290*/  SHF.R.U32.HI R35, RZ, 0x2, R20 ;  /* 0x00000002ff237819 */ /* 0x000fc40000011614 */
[----:B------:R-:W-:Y:S02]  /*52a0*/  ISETP.GE.OR P2, PT, R33, UR4, P1 ;  /* 0x0000000421007c0c */ /* 0x000fe40008f46670 */
[----:B------:R-:W-:Y:S01]  /*52b0*/  ISETP.GE.OR P1, PT, R35, UR4, P1 ;  /* 0x0000000423007c0c */ /* 0x000fe20008f26670 */
[----:B------:R-:W2:Y:S10]  /*52c0*/  LDL.64 R30, [UR10] ;  /* 0x0000000aff1e7983 */ /* 0x000eb40008100a00 */
[----:B------:R-:W-:-:S02]  /*52d0*/  @!P2 MOV R115, R113 ;  /* 0x000000710073a202 */ /* 0x000fc40000000f00 */
[----:B------:R-:W-:Y:S02]  /*52e0*/  @!P1 MOV R24, R112 ;  /* 0x0000007000189202 */ /* 0x000fe40000000f00 */
[----:B------:R-:W-:Y:S01]  /*52f0*/  @!P1 MOV R25, R111 ;  /* 0x0000006f00199202 */ /* 0x000fe20000000f00 */
[----:B------:R-:W3:Y:S05]  /*5300*/  @!P2 LDG.E.128.CONSTANT R20, desc[UR18][R114.64] ;  /* 0x000000127214a981 */ /* 0x000eea000c1e9d00 */
[----:B------:R-:W4:Y:S01]  /*5310*/  @!P1 LDG.E.128.CONSTANT R24, desc[UR18][R24.64] ;  /* 0x0000001218189981 */ /* 0x000f22000c1e9d00 */
[----:B------:R-:W1:Y:S01]  /*5320*/  S2UR UR16, SR_CTAID.X ;  /* 0x00000000001079c3 */ /* 0x000e620000002500 */
[----:B0-----:R-:W-:Y:S01]  /*5330*/  UMOV UR5, UR12 ;  /* 0x0000000c00057c82 */ /* 0x001fe20008000000 */
[----:B------:R-:W-:Y:S01]  /*5340*/  LOP3.LUT R36, R36, 0x7c, RZ, 0xc0, !PT ;  /* 0x0000007c24247812 */ /* 0x000fe200078ec0ff */
[----:B------:R-:W-:Y:S01]  /*5350*/  USHF.R.S32.HI UR15, URZ, 0x1f, UR8 ;  /* 0x0000001fff0f7899 */ /* 0x000fe20008011408 */
[----:B------:R-:W-:-:S02]  /*5360*/  SHF.R.U32.HI R37, RZ, 0x5, R37 ;  /* 0x00000005ff257819 */ /* 0x000fc40000011625 */
[C---:B------:R-:W-:Y:S02]  /*5370*/  @!P2 LEA R33, R32.reuse, R33, 0x8 ;  /* 0x000000212021a211 */ /* 0x040fe400078e40ff */
[----:B------:R-:W-:Y:S01]  /*5380*/  @!P1 LEA R35, R32, R35, 0x8 ;  /* 0x0000002320239211 */ /* 0x000fe200078e40ff */
[----:B-1----:R-:W-:Y:S02]  /*5390*/  UIMAD UR11, UR16, -0x80, UR5 ;  /* 0xffffff80100b78a4 */ /* 0x002fe4000f8e0205 */
[----:B------:R-:W-:-:S04]  /*53a0*/  MOV R41, UR16 ;  /* 0x0000001000297c02 */ /* 0x000fc80008000f00 */
[----:B------:R-:W-:Y:S01]  /*53b0*/  ISETP.GE.AND P0, PT, R36, UR11, PT ;  /* 0x0000000b24007c0c */ /* 0x000fe2000bf06270 */
[----:B------:R-:W-:-:S03]  /*53c0*/  ULOP3.LUT UR11, UR9, 0x1, URZ, 0x3c, !UPT ;  /* 0x00000001090b7892 */ /* 0x000fc6000f8e3cff */
[----:B------:R-:W-:Y:S01]  /*53d0*/  ISETP.GE.OR P0, PT, R37, UR7, P0 ;  /* 0x0000000725007c0c */ /* 0x000fe20008706670 */
[----:B------:R-:W-:-:S12]  /*53e0*/  ULEA UR13, UR11, UR14, 0x3 ;  /* 0x0000000e0b0d7291 */ /* 0x000fd8000f8e18ff */
[----:B------:R-:W0:Y:S01]  /*53f0*/  @!P0 S2R R34, SR_CTAID.Z ;  /* 0x0000000000228919 */ /* 0x000e220000002700 */
[----:B------:R-:W1:Y:S08]  /*5400*/  @!P0 LDC R39, c[0x0][0x3a0] ;  /* 0x0000e800ff278b82 */ /* 0x000e700000000800 */
[----:B------:R-:W5:Y:S01]  /*5410*/  @!P0 LDC.64 R28, c[0x0][0x388] ;  /* 0x0000e200ff1c8b82 */ /* 0x000f620000000a00 */
[----:B0-----:R-:W-:-:S04]  /*5420*/  @!P0 IMAD R34, R34, UR5, RZ ;  /* 0x0000000522228c24 */ /* 0x001fc8000f8e02ff */
[----:B-1----:R-:W-:Y:S01]  /*5430*/  @!P0 IMAD R39, R34, R39, RZ ;  /* 0x0000002722278224 */ /* 0x002fe200078e02ff */
[----:B------:R-:W-:-:S03]  /*5440*/  @!P0 LEA R34, R41, R36, 0x7 ;  /* 0x0000002429228211 */ /* 0x000fc600078e38ff */
[----:B-----5:R-:W-:-:S04]  /*5450*/  @!P0 IMAD.WIDE R28, R39, 0x4, R28 ;  /* 0x00000004271c8825 */ /* 0x020fc800078e021c */
[----:B--2---:R-:W-:-:S04]  /*5460*/  @!P2 IMAD.WIDE.U32 R32, R33, 0x4, R30 ;  /* 0x000000042120a825 */ /* 0x004fc800078e001e */
[----:B------:R-:W-:-:S04]  /*5470*/  @!P1 IMAD.WIDE.U32 R30, R35, 0x4, R30 ;  /* 0x00000004231e9825 */ /* 0x000fc800078e001e */
[----:B------:R-:W-:-:S05]  /*5480*/  @!P0 IMAD R35, R37, UR5, RZ ;  /* 0x0000000525238c24 */ /* 0x000fca000f8e02ff */
[--C-:B------:R-:W-:Y:S02]  /*5490*/  @!P0 IADD3 R39, P3, P4, R34, UR8, R35.reuse ;  /* 0x0000000822278c10 */ /* 0x100fe4000fc7e023 */
[----:B------:R-:W-:Y:S01]  /*54a0*/  @!P0 SHF.R.S32.HI R35, RZ, 0x1f, R35 ;  /* 0x0000001fff238819 */ /* 0x000fe20000011423 */
[----:B---3--:R0:W-:Y:S03]  /*54b0*/  @!P2 ST.E desc[UR18][R32.64], R20 ;  /* 0x000000142000a985 */ /* 0x0081e6000c101912 */
[----:B------:R-:W-:Y:S01]  /*54c0*/  @!P0 IADD3.X R35, PT, PT, RZ, UR15, R35, P3, P4 ;  /* 0x0000000fff238c10 */ /* 0x000fe20009fe8423 */
[----:B------:R1:W-:Y:S04]  /*54d0*/  @!P2 ST.E desc[UR18][R32.64+0x400], R21 ;  /* 0x000400152000a985 */ /* 0x0003e8000c101912 */
[----:B------:R-:W-:Y:S04]  /*54e0*/  @!P2 ST.E desc[UR18][R32.64+0x800], R22 ;  /* 0x000800162000a985 */ /* 0x000fe8000c101912 */
[----:B------:R-:W-:Y:S01]  /*54f0*/  @!P2 ST.E desc[UR18][R32.64+0xc00], R23 ;  /* 0x000c00172000a985 */ /* 0x000fe2000c101912 */
[----:B0-----:R-:W-:-:S03]  /*5500*/  @!P0 LEA R20, P2, R39, R28, 0x2 ;  /* 0x0000001c27148211 */ /* 0x001fc600078410ff */
[----:B----4-:R-:W-:Y:S01]  /*5510*/  @!P1 ST.E desc[UR18][R30.64], R24 ;  /* 0x000000181e009985 */ /* 0x010fe2000c101912 */
[----:B-1----:R-:W-:-:S03]  /*5520*/  @!P0 LEA.HI.X R21, R39, R29, R35, 0x2, P2 ;  /* 0x0000001d27158211 */ /* 0x002fc600010f1423 */
[----:B------:R0:W-:Y:S04]  /*5530*/  @!P1 ST.E desc[UR18][R30.64+0x400], R25 ;  /* 0x000400191e009985 */ /* 0x0001e8000c101912 */
[----:B------:R-:W-:Y:S04]  /*5540*/  @!P1 ST.E desc[UR18][R30.64+0x800], R26 ;  /* 0x0008001a1e009985 */ /* 0x000fe8000c101912 */
[----:B------:R-:W-:Y:S04]  /*5550*/  @!P1 ST.E desc[UR18][R30.64+0xc00], R27 ;  /* 0x000c001b1e009985 */ /* 0x000fe8000c101912 */
[----:B0-----:R-:W2:Y:S04]  /*5560*/  @!P0 LDL.64 R24, [UR13] ;  /* 0x0000000dff188983 */ /* 0x001ea80008100a00 */
[----:B------:R-:W3:Y:S01]  /*5570*/  @!P0 LDG.E.128.CONSTANT R20, desc[UR18][R20.64] ;  /* 0x0000001214148981 */ /* 0x000ee2000c1e9d00 */
[----:B------:R-:W-:Y:S01]  /*5580*/  @!P0 LEA R29, R37, R36, 0x7 ;  /* 0x00000024251d8211 */ /* 0x000fe200078e38ff */
[----:B------:R-:W-:Y:S01]  /*5590*/  ULEA UR9, UR9, UR23, 0x3 ;  /* 0x0000001709097291 */ /* 0x000fe2000f8e18ff */
[----:B------:R-:W0:Y:S01]  /*55a0*/  S2R R110, SR_TID.Y ;  /* 0x00000000006e7919 */ /* 0x000e220000002200 */
[----:B------:R-:W0:Y:S02]  /*55b0*/  S2R R109, SR_TID.X ;  /* 0x00000000006d7919 */ /* 0x000e240000002100 */
[----:B--2---:R-:W-:-:S05]  /*55c0*/  @!P0 IMAD.WIDE.U32 R24, R29, 0x4, R24 ;  /* 0x000000041d188825 */ /* 0x004fca00078e0018 */
[----:B---3--:R1:W-:Y:S04]  /*55d0*/  @!P0 ST.E.128 desc[UR18][R24.64], R20 ;  /* 0x0000001418008985 */ /* 0x0083e8000c101d12 */
[----:B------:R-:W2:Y:S04]  /*55e0*/  LDL.64 R124, [UR9+0x10] ;  /* 0x00001009ff7c7983 */ /* 0x000ea80008100a00 */
[----:B-1----:R-:W3:Y:S01]  /*55f0*/  LDL.64 R20, [UR9] ;  /* 0x00000009ff147983 */ /* 0x002ee20008100a00 */
[----:B------:R-:W0:Y:S02]  /*5600*/  LDCU UR9, c[0x0][0x360] ;  /* 0x00006c00ff0977ac */ /* 0x000e240008000800 */
[----:B0-----:R-:W-:-:S05]  /*5610*/  IMAD R26, R110, UR9, R109 ;  /* 0x000000096e1a7c24 */ /* 0x001fca000f8e026d */
[C---:B------:R-:W-:Y:S02]  /*5620*/  LOP3.LUT R27, R26.reuse, 0x60, RZ, 0xc0, !PT ;  /* 0x000000601a1b7812 */ /* 0x040fe400078ec0ff */
[C---:B------:R-:W-:Y:S02]  /*5630*/  LOP3.LUT R28, R26.reuse, 0x1c, RZ, 0xc0, !PT ;  /* 0x0000001c1a1c7812 */ /* 0x040fe400078ec0ff */
[----:B------:R-:W-:Y:S02]  /*5640*/  SHF.R.U32.HI R29, RZ, 0x1, R26 ;  /* 0x00000001ff1d7819 */ /* 0x000fe4000001161a */
[----:B------:R-:W-:Y:S02]  /*5650*/  SHF.L.U32 R26, R26, 0x2, RZ ;  /* 0x000000021a1a7819 */ /* 0x000fe400000006ff */
[----:B------:R-:W-:Y:S02]  /*5660*/  LOP3.LUT R29, R28, 0x7fffffc0, R29, 0xf8, !PT ;  /* 0x7fffffc01c1d7812 */ /* 0x000fe400078ef81d */
[----:B------:R-:W-:-:S05]  /*5670*/  LOP3.LUT R27, R27, 0xc, R26, 0xf8, !PT ;  /* 0x0000000c1b1b7812 */ /* 0x000fca00078ef81a */
[----:B--2---:R-:W-:-:S05]  /*5680*/  IMAD.WIDE.U32 R124, R27, 0x4, R124 ;  /* 0x000000041b7c7825 */ /* 0x004fca00078e007c */
[----:B------:R-:W2:Y:S04]  /*5690*/  LD.E.128 R24, desc[UR18][R124.64] ;  /* 0x000000127c187980 */ /* 0x000ea8000c101d00 */
[----:B------:R-:W4:Y:S04]  /*56a0*/  LD.E.128 R32, desc[UR18][R124.64+0x40] ;  /* 0x000040127c207980 */ /* 0x000f28000c101d00 */
[----:B------:R-:W5:Y:S01]  /*56b0*/  LD.E.128 R40, desc[UR18][R124.64+0x200] ;  /* 0x000200127c287980 */ /* 0x000f62000c101d00 */
[----:B---3--:R-:W-:-:S03]  /*56c0*/  IMAD.WIDE.U32 R120, R29, 0x4, R20 ;  /* 0x000000041d787825 */ /* 0x008fc600078e0014 */
[----:B------:R-:W3:Y:S04]  /*56d0*/  LD.E.128 R48, desc[UR18][R124.64+0x240] ;  /* 0x000240127c307980 */ /* 0x000ee8000c101d00 */
[----:B------:R-:W2:Y:S04]  /*56e0*/  LD.E.128 R20, desc[UR18][R120.64] ;  /* 0x0000001278147980 */ /* 0x000ea8000c101d00 */
[----:B------:R-:W4:Y:S04]  /*56f0*/  LD.E.128 R28, desc[UR18][R120.64+0x80] ;  /* 0x00008012781c7980 */ /* 0x000f28000c101d00 */
[----:B------:R-:W5:Y:S04]  /*5700*/  LD.E.128 R44, desc[UR18][R120.64+0x480] ;  /* 0x00048012782c7980 */ /* 0x000f68000c101d00 */
[----:B------:R-:W3:Y:S04]  /*5710*/  LD.E.128 R36, desc[UR18][R120.64+0x400] ;  /* 0x0004001278247980 */ /* 0x000ee8000c101d00 */
[----:B------:R-:W3:Y:S04]  /*5720*/  LD.E.128 R56, desc[UR18][R124.64+0x400] ;  /* 0x000400127c387980 */ /* 0x000ee8000c101d00 */
[----:B------:R-:W3:Y:S04]  /*5730*/  LD.E.128 R60, desc[UR18][R120.64+0x880] ;  /* 0x00088012783c7980 */ /* 0x000ee8000c101d00 */
[----:B------:R0:W3:Y:S01]  /*5740*/  LD.E.128 R52, desc[UR18][R120.64+0x800] ;  /* 0x0008001278347980 */ /* 0x0000e2000c101d00 */
[CC--:B--2---:R-:W-:Y:S01]  /*5750*/  FFMA R118, R20.reuse, R26.reuse, R17 ;  /* 0x0000001a14767223 */ /* 0x0c4fe20000000011 */
[C---:B------:R-:W-:Y:S01]  /*5760*/  FFMA R119, R21.reuse, R26, R16 ;  /* 0x0000001a15777223 */ /* 0x040fe20000000010 */
[----:B------:R-:W-:Y:S01]  /*5770*/  MOV R16, R120 ;  /* 0x0000007800107202 */ /* 0x000fe20000000f00 */
[-C--:B------:R-:W-:Y:S01]  /*5780*/  FFMA R70, R20, R24.reuse, R70 ;  /* 0x0000001814467223 */ /* 0x080fe20000000046 */
[----:B------:R-:W-:Y:S01]  /*5790*/  MOV R17, R121 ;  /* 0x0000007900117202 */ /* 0x000fe20000000f00 */
[-C--:B------:R-:W-:Y:S01]  /*57a0*/  FFMA R69, R21, R24.reuse, R69 ;  /* 0x0000001815457223 */ /* 0x080fe20000000045 */
[-C--:B------:R-:W-:Y:S01]  /*57b0*/  FFMA R68, R22, R24.reuse, R68 ;  /* 0x0000001816447223 */ /* 0x080fe20000000044 */
[-C--:B------:R-:W-:Y:S01]  /*57c0*/  FFMA R67, R23, R24.reuse, R67 ;  /* 0x0000001817437223 */ /* 0x080fe20000000043 */
[-C--:B----4-:R-:W-:Y:S01]  /*57d0*/  FFMA R66, R28, R24.reuse, R66 ;  /* 0x000000181c427223 */ /* 0x090fe20000000042 */
[-C--:B------:R-:W-:Y:S01]  /*57e0*/  FFMA R2, R29, R24.reuse, R2 ;  /* 0x000000181d027223 */ /* 0x080fe20000000002 */
[-C--:B------:R-:W-:Y:S01]  /*57f0*/  FFMA R0, R30, R24.reuse, R0 ;  /* 0x000000181e007223 */ /* 0x080fe20000000000 */
[----:B------:R-:W-:Y:S01]  /*5800*/  FFMA R10, R31, R24, R10 ;  /* 0x000000181f0a7223 */ /* 0x000fe2000000000a */
[-C--:B------:R-:W-:Y:S01]  /*5810*/  FFMA R24, R22, R25.reuse, R7 ;  /* 0x0000001916187223 */ /* 0x080fe20000000007 */
[-C--:B------:R-:W-:Y:S01]  /*5820*/  FFMA R115, R23, R25.reuse, R6 ;  /* 0x0000001917737223 */ /* 0x080fe20000000006 */
[CC--:B------:R-:W-:Y:S01]  /*5830*/  FFMA R116, R28.reuse, R25.reuse, R5 ;  /* 0x000000191c747223 */ /* 0x0c0fe20000000005 */
[C---:B------:R-:W-:Y:S01]  /*5840*/  FFMA R117, R29.reuse, R25, R4 ;  /* 0x000000191d757223 */ /* 0x040fe20000000004 */
[CC--:B------:R-:W-:Y:S01]  /*5850*/  FFMA R122, R28.reuse, R26.reuse, R13 ;  /* 0x0000001a1c7a7223 */ /* 0x0c0fe2000000000d */
[C---:B------:R-:W-:Y:S01]  /*5860*/  FFMA R123, R29.reuse, R26, R12 ;  /* 0x0000001a1d7b7223 */ /* 0x040fe2000000000c */
[CC--:B------:R-:W-:Y:S01]  /*5870*/  FFMA R72, R28.reuse, R27.reuse, R72 ;  /* 0x0000001b1c487223 */ /* 0x0c0fe20000000048 */
[C---:B------:R-:W-:Y:S01]  /*5880*/  FFMA R73, R29.reuse, R27, R73 ;  /* 0x0000001b1d497223 */ /* 0x040fe20000000049 */
        /* <DEDUP_REMOVED lines=9> */
[----:B------:R-:W-:-:S02]  /*5920*/  MOV R28, R16 ;  /* 0x00000010001c7202 */ /* 0x000fc40000000f00 */
[----:B------:R-:W-:Y:S01]  /*5930*/  MOV R29, R17 ;  /* 0x00000011001d7202 */ /* 0x000fe20000000f00 */
[-C--:B0-----:R-:W-:Y:S01]  /*5940*/  FFMA R120, R22, R26.reuse, R15 ;  /* 0x0000001a16787223 */ /* 0x081fe2000000000f */
[-C--:B------:R-:W-:Y:S01]  /*5950*/  FFMA R121, R23, R26.reuse, R14 ;  /* 0x0000001a17797223 */ /* 0x080fe2000000000e */
[-C--:B------:R-:W-:Y:S01]  /*5960*/  FFMA R11, R30, R26.reuse, R11 ;  /* 0x0000001a1e0b7223 */ /* 0x080fe2000000000b */
[----:B------:R-:W-:Y:S01]  /*5970*/  FFMA R26, R31, R26, R75 ;  /* 0x0000001a1f1a7223 */ /* 0x000fe2000000004b */
[CC--:B------:R-:W-:Y:S01]  /*5980*/  FFMA R77, R20.reuse, R33.reuse, R77 ;  /* 0x00000021144d7223 */ /* 0x0c0fe2000000004d */
[-C--:B------:R-:W-:Y:S01]  /*5990*/  FFMA R78, R20, R34.reuse, R78 ;  /* 0x00000022144e7223 */ /* 0x080fe2000000004e */
[CC--:B------:R-:W-:Y:S01]  /*59a0*/  FFMA R82, R21.reuse, R33.reuse, R82 ;  /* 0x0000002115527223 */ /* 0x0c0fe20000000052 */
[-C--:B------:R-:W-:Y:S01]  /*59b0*/  FFMA R83, R21, R34.reuse, R83 ;  /* 0x0000002215537223 */ /* 0x080fe20000000053 */
[CC--:B------:R-:W-:Y:S01]  /*59c0*/  FFMA R89, R22.reuse, R33.reuse, R89 ;  /* 0x0000002116597223 */ /* 0x0c0fe20000000059 */
[-C--:B------:R-:W-:Y:S01]  /*59d0*/  FFMA R90, R22, R34.reuse, R90 ;  /* 0x00000022165a7223 */ /* 0x080fe2000000005a */
[CC--:B------:R-:W-:Y:S01]  /*59e0*/  FFMA R85, R23.reuse, R33.reuse, R85 ;  /* 0x0000002117557223 */ /* 0x0c0fe20000000055 */
[-C--:B------:R-:W-:Y:S01]  /*59f0*/  FFMA R86, R23, R34.reuse, R86 ;  /* 0x0000002217567223 */ /* 0x080fe20000000056 */
[C---:B------:R-:W-:Y:S01]  /*5a00*/  FFMA R102, R30.reuse, R33, R102 ;  /* 0x000000211e667223 */ /* 0x040fe20000000066 */
[----:B------:R-:W-:Y:S01]  /*5a10*/  FFMA R103, R30, R34, R103 ;  /* 0x000000221e677223 */ /* 0x000fe20000000067 */
[-C--:B------:R-:W-:Y:S01]  /*5a20*/  FFMA R9, R20, R25.reuse, R9 ;  /* 0x0000001914097223 */ /* 0x080fe20000000009 */
[CC--:B------:R-:W-:Y:S01]  /*5a30*/  FFMA R8, R21.reuse, R25.reuse, R8 ;  /* 0x0000001915087223 */ /* 0x0c0fe20000000008 */
[----:B------:R-:W-:Y:S01]  /*5a40*/  FFMA R3, R30, R25, R3 ;  /* 0x000000191e037223 */ /* 0x000fe20000000003 */
[-C--:B------:R-:W-:Y:S01]  /*5a50*/  FFMA R65, R20, R27.reuse, R65 ;  /* 0x0000001b14417223 */ /* 0x080fe20000000041 */
[-C--:B------:R-:W-:Y:S01]  /*5a60*/  FFMA R64, R21, R27.reuse, R64 ;  /* 0x0000001b15407223 */ /* 0x080fe20000000040 */
        /* <DEDUP_REMOVED lines=13> */
[C---:B------:R-:W-:Y:S01]  /*5b40*/  FFMA R33, R31.reuse, R33, R106 ;  /* 0x000000211f217223 */ /* 0x040fe2000000006a */
[C---:B------:R-:W-:Y:S01]  /*5b50*/  FFMA R34, R31.reuse, R34, R107 ;  /* 0x000000221f227223 */ /* 0x040fe2000000006b */
[C---:B------:R-:W-:Y:S01]  /*5b60*/  FFMA R25, R31.reuse, R25, R18 ;  /* 0x000000191f197223 */ /* 0x040fe20000000012 */
[C---:B------:R-:W-:Y:S01]  /*5b70*/  FFMA R27, R31.reuse, R27, R79 ;  /* 0x0000001b1f1b7223 */ /* 0x040fe2000000004f */
[C---:B------:R-:W-:Y:S01]  /*5b80*/  FFMA R32, R31.reuse, R32, R105 ;  /* 0x000000201f207223 */ /* 0x040fe20000000069 */
[----:B------:R-:W4:Y:S01]  /*5b90*/  LD.E.128 R12, desc[UR18][R28.64+0xc00] ;  /* 0x000c00121c0c7980 */ /* 0x000f22000c101d00 */
[----:B------:R-:W-:Y:S01]  /*5ba0*/  MOV R106, R28 ;  /* 0x0000001c006a7202 */ /* 0x000fe20000000f00 */
[----:B------:R-:W-:Y:S01]  /*5bb0*/  FFMA R35, R31, R35, R108 ;  /* 0x000000231f237223 */ /* 0x000fe2000000006c */
[----:B------:R-:W-:Y:S01]  /*5bc0*/  MOV R107, R29 ;  /* 0x0000001d006b7202 */ /* 0x000fe20000000f00 */
[----:B------:R-:W4:Y:S04]  /*5bd0*/  LD.E.128 R20, desc[UR18][R28.64+0xc80] ;  /* 0x000c80121c147980 */ /* 0x000f28000c101d00 */
[----:B------:R-:W4:Y:S04]  /*5be0*/  LD.E.128 R16, desc[UR18][R124.64+0x600] ;  /* 0x000600127c107980 */ /* 0x000f28000c101d00 */
[----:B------:R-:W4:Y:S01]  /*5bf0*/  LD.E.128 R28, desc[UR18][R124.64+0x640] ;  /* 0x000640127c1c7980 */ /* 0x000f22000c101d00 */
[CC--:B-----5:R-:W-:Y:S01]  /*5c00*/  FFMA R66, R44.reuse, R40.reuse, R66 ;  /* 0x000000282c427223 */ /* 0x0e0fe20000000042 */
[C---:B------:R-:W-:Y:S01]  /*5c10*/  FFMA R2, R45.reuse, R40, R2 ;  /* 0x000000282d027223 */ /* 0x040fe20000000002 */
[CC--:B------:R-:W-:Y:S01]  /*5c20*/  FFMA R116, R44.reuse, R41.reuse, R116 ;  /* 0x000000292c747223 */ /* 0x0c0fe20000000074 */
[C---:B------:R-:W-:Y:S01]  /*5c30*/  FFMA R117, R45.reuse, R41, R117 ;  /* 0x000000292d757223 */ /* 0x040fe20000000075 */
[CC--:B------:R-:W-:Y:S01]  /*5c40*/  FFMA R122, R44.reuse, R42.reuse, R122 ;  /* 0x0000002a2c7a7223 */ /* 0x0c0fe2000000007a */
[C---:B------:R-:W-:Y:S01]  /*5c50*/  FFMA R123, R45.reuse, R42, R123 ;  /* 0x0000002a2d7b7223 */ /* 0x040fe2000000007b */
[CC--:B------:R-:W-:Y:S01]  /*5c60*/  FFMA R72, R44.reuse, R43.reuse, R72 ;  /* 0x0000002b2c487223 */ /* 0x0c0fe20000000048 */
[C---:B------:R-:W-:Y:S01]  /*5c70*/  FFMA R73, R45.reuse, R43, R73 ;  /* 0x0000002b2d497223 */ /* 0x040fe20000000049 */
        /* <DEDUP_REMOVED lines=66> */
[----:B------:R-:W-:-:S02]  /*60a0*/  FFMA R69, R53, R56, R69 ;  /* 0x0000003835457223 */ /* 0x000fc40000000045 */
[----:B------:R-:W3:Y:S01]  /*60b0*/  LD.E.128 R32, desc[UR18][R106.64+0x1000] ;  /* 0x001000126a207980 */ /* 0x000ee2000c101d00 */
[-C--:B------:R-:W-:Y:S01]  /*60c0*/  FFMA R68, R54, R56.reuse, R68 ;  /* 0x0000003836447223 */ /* 0x080fe20000000044 */
[-C--:B------:R-:W-:Y:S02]  /*60d0*/  FFMA R67, R55, R56.reuse, R67 ;  /* 0x0000003837437223 */ /* 0x080fe40000000043 */
[----:B------:R0:W5:Y:S01]  /*60e0*/  LD.E.128 R40, desc[UR18][R106.64+0x1080] ;  /* 0x001080126a287980 */ /* 0x000162000c101d00 */
        /* <DEDUP_REMOVED lines=19> */
[----:B------:R-:W-:-:S02]  /*6220*/  FFMA R56, R63, R56, R10 ;  /* 0x000000383f387223 */ /* 0x000fc4000000000a */
[----:B------:R-:W5:Y:S01]  /*6230*/  LD.E.128 R8, desc[UR18][R124.64+0x840] ;  /* 0x000840127c087980 */ /* 0x000f62000c101d00 */
        /* <DEDUP_REMOVED lines=8> */
[----:B------:R-:W-:Y:S02]  /*62c0*/  MOV R60, R106 ;  /* 0x0000006a003c7202 */ /* 0x000fe40000000f00 */
[----:B------:R-:W-:Y:S01]  /*62d0*/  MOV R61, R107 ;  /* 0x0000006b003d7202 */ /* 0x000fe20000000f00 */
        /* <DEDUP_REMOVED lines=26> */
[----:B------:R-:W2:Y:S01]  /*6480*/  LD.E.128 R52, desc[UR18][R60.64+0x1480] ;  /* 0x001480123c347980 */ /* 0x000ea2000c101d00 */
[CC--:B----4-:R-:W-:Y:S01]  /*6490*/  FFMA R66, R20.reuse, R16.reuse, R66 ;  /* 0x0000001014427223 */ /* 0x0d0fe20000000042 */
        /* <DEDUP_REMOVED lines=34> */
[----:B0-----:R-:W-:Y:S01]  /*66c0*/  FFMA R106, R23, R18, R26 ;  /* 0x00000012176a7223 */ /* 0x001fe2000000001a */
        /* <DEDUP_REMOVED lines=24> */
[CC--:B------:R-:W-:Y:S01]  /*6850*/  FFMA R102, R22.reuse, R29.reuse, R102 ;  /* 0x0000001d16667223 */ /* 0x0c0fe20000000066 */
[C---:B------:R-:W-:Y:S01]  /*6860*/  FFMA R57, R23.reuse, R28, R57 ;  /* 0x0000001c17397223 */ /* 0x040fe20000000039 */
[C---:B------:R-:W-:Y:S01]  /*6870*/  FFMA R58, R23.reuse, R29, R58 ;  /* 0x0000001d173a7223 */ /* 0x040fe2000000003a */
[C---:B------:R-:W-:Y:S01]  /*6880*/  FFMA R103, R22.reuse, R30, R103 ;  /* 0x0000001e16677223 */ /* 0x040fe20000000067 */
[----:B------:R-:W-:Y:S01]  /*6890*/  FFMA R104, R22, R31, R104 ;  /* 0x0000001f16687223 */ /* 0x000fe20000000068 */
[----:B------:R-:W4:Y:S01]  /*68a0*/  LD.E.128 R12, desc[UR18][R20.64+0x1800] ;  /* 0x00180012140c7980 */ /* 0x000f22000c101d00 */
[----:B------:R-:W-:Y:S01]  /*68b0*/  MOV R28, R20 ;  /* 0x00000014001c7202 */ /* 0x000fe20000000f00 */
[C---:B------:R-:W-:Y:S01]  /*68c0*/  FFMA R59, R23.reuse, R30, R59 ;  /* 0x0000001e173b7223 */ /* 0x040fe2000000003b */
[----:B------:R-:W-:Y:S01]  /*68d0*/  MOV R29, R21 ;  /* 0x00000015001d7202 */ /* 0x000fe20000000f00 */
[----:B------:R-:W4:Y:S01]  /*68e0*/  LD.E.128 R60, desc[UR18][R20.64+0x1880] ;  /* 0x00188012143c7980 */ /* 0x000f22000c101d00 */
[----:B------:R-:W-:-:S03]  /*68f0*/  FFMA R47, R23, R31, R47 ;  /* 0x0000001f172f7223 */ /* 0x000fc6000000002f */
[----:B------:R-:W4:Y:S04]  /*6900*/  LD.E.128 R24, desc[UR18][R124.64+0xc00] ;  /* 0x000c00127c187980 */ /* 0x000f28000c101d00 */
[----:B------:R-:W4:Y:S01]  /*6910*/  LD.E.128 R20, desc[UR18][R124.64+0xc40] ;  /* 0x000c40127c147980 */ /* 0x000f22000c101d00 */
[-C--:B---3--:R-:W-:Y:S01]  /*6920*/  FFMA R70, R32, R36.reuse, R70 ;  /* 0x0000002420467223 */ /* 0x088fe20000000046 */
        /* <DEDUP_REMOVED lines=15> */
[----:B------:R-:W-:-:S02]  /*6a20*/  MOV R36, R28 ;  /* 0x0000001c00247202 */ /* 0x000fc40000000f00 */
[----:B------:R-:W-:Y:S01]  /*6a30*/  MOV R37, R29 ;  /* 0x0000001d00257202 */ /* 0x000fe20000000f00 */
[CC--:B------:R-:W-:Y:S01]  /*6a40*/  FFMA R122, R40.reuse, R38.reuse, R122 ;  /* 0x00000026287a7223 */ /* 0x0c0fe2000000007a */
[CC--:B------:R-:W-:Y:S01]  /*6a50*/  FFMA R123, R41.reuse, R38.reuse, R123 ;  /* 0x00000026297b7223 */ /* 0x0c0fe2000000007b */
[-C--:B------:R-:W-:Y:S01]  /*6a60*/  FFMA R72, R40, R39.reuse, R72 ;  /* 0x0000002728487223 */ /* 0x080fe20000000048 */
        /* <DEDUP_REMOVED lines=46> */
[----:B------:R-:W3:Y:S01]  /*6d50*/  LD.E.128 R8, desc[UR18][R36.64+0x1c00] ;  /* 0x001c001224087980 */ /* 0x000ee2000c101d00 */
        /* <DEDUP_REMOVED lines=34> */
[----:B------:R-:W2:Y:S04]  /*6f80*/  LD.E.128 R32, desc[UR18][R48.64+0x1c80] ;  /* 0x001c801230207980 */ /* 0x000ea8000c101d00 */
[----:B------:R-:W5:Y:S04]  /*6f90*/  LD.E.128 R36, desc[UR18][R124.64+0xe40] ;  /* 0x000e40127c247980 */ /* 0x000f68000c101d00 */
[----:B------:R-:W5:Y:S01]  /*6fa0*/  LD.E.128 R40, desc[UR18][R48.64+0x2080] ;  /* 0x0020801230287980 */ /* 0x000f62000c101d00 */
        /* <DEDUP_REMOVED lines=72> */
[----:B------:R-:W-:Y:S01]  /*7430*/  MOV R60, R48 ;  /* 0x00000030003c7202 */ /* 0x000fe20000000f00 */
[----:B------:R-:W4:Y:S01]  /*7440*/  LD.E.128 R4, desc[UR18][R48.64+0x2000] ;  /* 0x0020001230047980 */ /* 0x000f22000c101d00 */
[----:B------:R-:W-:-:S03]  /*7450*/  MOV R61, R49 ;  /* 0x00000031003d7202 */ /* 0x000fc60000000f00 */
[----:B------:R-:W4:Y:S01]  /*7460*/  LD.E.128 R16, desc[UR18][R124.64+0x1000] ;  /* 0x001000127c107980 */ /* 0x000f22000c101d00 */
[----:B------:R-:W-:-:S03]  /*7470*/  FFMA R76, R12, R20, R76 ;  /* 0x000000140c4c7223 */ /* 0x000fc6000000004c */
        /* <DEDUP_REMOVED lines=28> */
[----:B------:R-:W-:Y:S01]  /*7640*/  MOV R62, R60 ;  /* 0x0000003c003e7202 */ /* 0x000fe20000000f00 */
[C---:B---3--:R-:W-:Y:S01]  /*7650*/  FFMA R45, R9.reuse, R29, R45 ;  /* 0x0000001d092d7223 */ /* 0x048fe2000000002d */
[----:B------:R-:W-:Y:S01]  /*7660*/  MOV R63, R61 ;  /* 0x0000003d003f7202 */ /* 0x000fe20000000f00 */
[-C--:B------:R-:W-:Y:S01]  /*7670*/  FFMA R70, R8, R28.reuse, R70 ;  /* 0x0000001c08467223 */ /* 0x080fe20000000046 */
[-C--:B------:R-:W-:Y:S01]  /*7680*/  FFMA R69, R9, R28.reuse, R69 ;  /* 0x0000001c09457223 */ /* 0x080fe20000000045 */
[-C--:B------:R-:W-:Y:S01]  /*7690*/  FFMA R68, R10, R28.reuse, R68 ;  /* 0x0000001c0a447223 */ /* 0x080fe20000000044 */
[C---:B------:R-:W-:Y:S01]  /*76a0*/  FFMA R67, R11.reuse, R28, R67 ;  /* 0x0000001c0b437223 */ /* 0x040fe20000000043 */
        /* <DEDUP_REMOVED lines=11> */
[CC--:B--2---:R-:W-:Y:S01]  /*7760*/  FFMA R66, R32.reuse, R28.reuse, R66 ;  /* 0x0000001c20427223 */ /* 0x0c4fe20000000042 */
[C---:B------:R-:W-:Y:S01]  /*7770*/  FFMA R2, R33.reuse, R28, R2 ;  /* 0x0000001c21027223 */ /* 0x040fe20000000002 */
[CC--:B------:R-:W-:Y:S01]  /*7780*/  FFMA R116, R32.reuse, R29.reuse, R116 ;  /* 0x0000001d20747223 */ /* 0x0c0fe20000000074 */
[C---:B------:R-:W-:Y:S01]  /*7790*/  FFMA R117, R33.reuse, R29, R117 ;  /* 0x0000001d21757223 */ /* 0x040fe20000000075 */
[-C--:B------:R-:W-:Y:S01]  /*77a0*/  FFMA R122, R32, R30.reuse, R122 ;  /* 0x0000001e207a7223 */ /* 0x080fe2000000007a */
[CC--:B------:R-:W-:Y:S01]  /*77b0*/  FFMA R123, R33.reuse, R30.reuse, R123 ;  /* 0x0000001e217b7223 */ /* 0x0c0fe2000000007b */
[----:B------:R-:W-:Y:S01]  /*77c0*/  FFMA R46, R34, R30, R46 ;  /* 0x0000001e222e7223 */ /* 0x000fe2000000002e */
[CC--:B------:R-:W-:Y:S01]  /*77d0*/  FFMA R72, R32.reuse, R31.reuse, R72 ;  /* 0x0000001f20487223 */ /* 0x0c0fe20000000048 */
[C---:B------:R-:W-:Y:S01]  /*77e0*/  FFMA R73, R33.reuse, R31, R73 ;  /* 0x0000001f21497223 */ /* 0x040fe20000000049 */
        /* <DEDUP_REMOVED lines=12> */
[C---:B------:R-:W-:Y:S01]  /*78b0*/  FFMA R106, R35.reuse, R30, R106 ;  /* 0x0000001e236a7223 */ /* 0x040fe2000000006a */
        /* <DEDUP_REMOVED lines=29> */
[----:B------:R-:W5:Y:S01]  /*7a90*/  LD.E.128 R36, desc[UR18][R62.64+0x2c80] ;  /* 0x002c80123e247980 */ /* 0x000f62000c101d00 */
[CC--:B----4-:R-:W-:Y:S01]  /*7aa0*/  FFMA R66, R40.reuse, R16.reuse, R66 ;  /* 0x0000001028427223 */ /* 0x0d0fe20000000042 */
[----:B------:R-:W-:Y:S01]  /*7ab0*/  FFMA R2, R41, R16, R2 ;  /* 0x0000001029027223 */ /* 0x000fe20000000002 */
[-C--:B------:R-:W-:Y:S01]  /*7ac0*/  FFMA R45, R5, R17.reuse, R45 ;  /* 0x00000011052d7223 */ /* 0x080fe2000000002d */
[CC--:B------:R-:W-:Y:S01]  /*7ad0*/  FFMA R116, R40.reuse, R17.reuse, R116 ;  /* 0x0000001128747223 */ /* 0x0c0fe20000000074 */
[C---:B------:R-:W-:Y:S01]  /*7ae0*/  FFMA R117, R41.reuse, R17, R117 ;  /* 0x0000001129757223 */ /* 0x040fe20000000075 */
[-C--:B------:R-:W-:Y:S01]  /*7af0*/  FFMA R122, R40, R18.reuse, R122 ;  /* 0x00000012287a7223 */ /* 0x080fe2000000007a */
[CC--:B------:R-:W-:Y:S01]  /*7b00*/  FFMA R123, R41.reuse, R18.reuse, R123 ;  /* 0x00000012297b7223 */ /* 0x0c0fe2000000007b */
[----:B------:R-:W-:Y:S01]  /*7b10*/  FFMA R46, R42, R18, R46 ;  /* 0x000000122a2e7223 */ /* 0x000fe2000000002e */
        /* <DEDUP_REMOVED lines=76> */
[----:B------:R-:W-:-:S02]  /*7fe0*/  MOV R52, R62 ;  /* 0x0000003e00347202 */ /* 0x000fc40000000f00 */
[----:B------:R-:W-:Y:S01]  /*7ff0*/  MOV R53, R63 ;  /* 0x0000003f00357202 */ /* 0x000fe20000000f00 */
[----:B------:R-:W5:Y:S01]  /*8000*/  LD.E.128 R24, desc[UR18][R124.64+0x1600] ;  /* 0x001600127c187980 */ /* 0x000f62000c101d00 */
[C---:B------:R-:W-:Y:S01]  /*8010*/  FFMA R0, R54.reuse, R48, R0 ;  /* 0x0000003036007223 */ /* 0x040fe20000000000 */
[C---:B------:R-:W-:Y:S01]  /*8020*/  FFMA R3, R54.reuse, R49, R3 ;  /* 0x0000003136037223 */ /* 0x040fe20000000003 */
[----:B------:R-:W-:Y:S01]  /*8030*/  FFMA R74, R54, R51, R74 ;  /* 0x00000033364a7223 */ /* 0x000fe2000000004a */
[----:B------:R-:W5:Y:S01]  /*8040*/  LD.E.128 R40, desc[UR18][R124.64+0x1640] ;  /* 0x001640127c287980 */ /* 0x000f62000c101d00 */
        /* <DEDUP_REMOVED lines=41> */
[----:B------:R-:W5:Y:S01]  /*82e0*/  LD.E.128 R48, desc[UR18][R52.64+0x3000] ;  /* 0x0030001234307980 */ /* 0x000f62000c101d00 */
[----:B------:R-:W-:Y:S01]  /*82f0*/  MOV R20, R60 ;  /* 0x0000003c00147202 */ /* 0x000fe20000000f00 */
[----:B------:R-:W-:-:S02]  /*8300*/  FFMA R23, R55, R23, R47 ;  /* 0x0000001737177223 */ /* 0x000fc4000000002f */
[----:B------:R-:W5:Y:S04]  /*8310*/  LD.E.128 R60, desc[UR18][R124.64+0x1800] ;  /* 0x001800127c3c7980 */ /* 0x000f68000c101d00 */
[----:B------:R-:W5:Y:S04]  /*8320*/  LD.E.128 R12, desc[UR18][R52.64+0x3080] ;  /* 0x00308012340c7980 */ /* 0x000f68000c101d00 */
[----:B------:R-:W5:Y:S01]  /*8330*/  LD.E.128 R44, desc[UR18][R124.64+0x1840] ;  /* 0x001840127c2c7980 */ /* 0x000f62000c101d00 */
[C---:B------:R-:W-:Y:S01]  /*8340*/  FFMA R58, R55.reuse, R21, R58 ;  /* 0x00000015373a7223 */ /* 0x040fe2000000003a */
[----:B------:R-:W-:Y:S01]  /*8350*/  FFMA R59, R55, R22, R59 ;  /* 0x00000016373b7223 */ /* 0x000fe2000000003b */
        /* <DEDUP_REMOVED lines=25> */
[----:B------:R-:W-:Y:S01]  /*84f0*/  FFMA R108, R8, R29, R108 ;  /* 0x0000001d086c7223 */ /* 0x000fe2000000006c */
[----:B------:R-:W-:Y:S01]  /*8500*/  MOV R31, R53 ;  /* 0x00000035001f7202 */ /* 0x000fe20000000f00 */
[-C--:B------:R-:W-:Y:S01]  /*8510*/  FFMA R20, R9, R29.reuse, R20 ;  /* 0x0000001d09147223 */ /* 0x080fe20000000014 */
[-C--:B------:R-:W-:Y:S01]  /*8520*/  FFMA R79, R10, R29.reuse, R79 ;  /* 0x0000001d0a4f7223 */ /* 0x080fe2000000004f */
[-C--:B------:R-:W-:Y:S01]  /*8530*/  FFMA R115, R11, R29.reuse, R115 ;  /* 0x0000001d0b737223 */ /* 0x080fe20000000073 */
[-C--:B------:R-:W-:Y:S01]  /*8540*/  FFMA R116, R32, R29.reuse, R116 ;  /* 0x0000001d20747223 */ /* 0x080fe20000000074 */
[-C--:B------:R-:W-:Y:S01]  /*8550*/  FFMA R117, R33, R29.reuse, R117 ;  /* 0x0000001d21757223 */ /* 0x080fe20000000075 */
[-C--:B------:R-:W-:Y:S01]  /*8560*/  FFMA R3, R34, R29.reuse, R3 ;  /* 0x0000001d22037223 */ /* 0x080fe20000000003 */
[----:B------:R-:W-:Y:S01]  /*8570*/  FFMA R105, R35, R29, R105 ;  /* 0x0000001d23697223 */ /* 0x000fe20000000069 */
[----:B------:R-:W2:Y:S01]  /*8580*/  LD.E.128 R52, desc[UR18][R30.64+0x3480] ;  /* 0x003480121e347980 */ /* 0x000ea2000c101d00 */
        /* <DEDUP_REMOVED lines=132> */
[C---:B------:R-:W-:Y:S01]  /*8dd0*/  FFMA R76, R48.reuse, R44, R76 ;  /* 0x0000002c304c7223 */ /* 0x040fe2000000004c */
[C---:B------:R-:W-:Y:S01]  /*8de0*/  FFMA R77, R48.reuse, R45, R77 ;  /* 0x0000002d304d7223 */ /* 0x040fe2000000004d */
[C---:B------:R-:W-:Y:S01]  /*8df0*/  FFMA R78, R48.reuse, R46, R78 ;  /* 0x0000002e304e7223 */ /* 0x040fe2000000004e */
[----:B------:R-:W5:Y:S01]  /*8e00*/  LD.E.128 R36, desc[UR18][R124.64+0x1c00] ;  /* 0x001c00127c247980 */ /* 0x000f62000c101d00 */
[----:B------:R-:W-:Y:S01]  /*8e10*/  FFMA R80, R48, R47, R80 ;  /* 0x0000002f30507223 */ /* 0x000fe20000000050 */
[----:B------:R-:W-:-:S02]  /*8e20*/  FFMA R81, R49, R44, R81 ;  /* 0x0000002c31517223 */ /* 0x000fc40000000051 */
[----:B------:R-:W5:Y:S01]  /*8e30*/  LD.E.128 R40, desc[UR18][R30.64+0x3880] ;  /* 0x003880121e287980 */ /* 0x000f62000c101d00 */
[C---:B------:R-:W-:Y:S01]  /*8e40*/  FFMA R82, R49.reuse, R45, R82 ;  /* 0x0000002d31527223 */ /* 0x040fe20000000052 */
[C---:B------:R-:W-:Y:S02]  /*8e50*/  FFMA R83, R49.reuse, R46, R83 ;  /* 0x0000002e31537223 */ /* 0x040fe40000000053 */
[----:B------:R-:W5:Y:S01]  /*8e60*/  LD.E.128 R60, desc[UR18][R124.64+0x1c40] ;  /* 0x001c40127c3c7980 */ /* 0x000f62000c101d00 */
        /* <DEDUP_REMOVED lines=17> */
[----:B------:R-:W5:Y:S01]  /*8f80*/  LD.E.128 R20, desc[UR18][R30.64+0x3c00] ;  /* 0x003c00121e147980 */ /* 0x000f62000c101d00 */
[-C--:B------:R-:W-:Y:S01]  /*8f90*/  FFMA R101, R14, R44.reuse, R101 ;  /* 0x0000002c0e657223 */ /* 0x080fe20000000065 */
[----:B------:R-:W-:Y:S01]  /*8fa0*/  MOV R51, R35 ;  /* 0x0000002300337202 */ /* 0x000fe20000000f00 */
[----:B------:R-:W-:Y:S01]  /*8fb0*/  FFMA R44, R15, R44, R32 ;  /* 0x0000002c0f2c7223 */ /* 0x000fe20000000020 */
[----:B------:R-:W5:Y:S01]  /*8fc0*/  LD.E.128 R24, desc[UR18][R124.64+0x1e00] ;  /* 0x001e00127c187980 */ /* 0x000f62000c101d00 */
[----:B------:R-:W-:-:S02]  /*8fd0*/  MOV R13, R34 ;  /* 0x00000022000d7202 */ /* 0x000fc40000000f00 */
[----:B------:R-:W-:Y:S02]  /*8fe0*/  MOV R50, R33 ;  /* 0x0000002100327202 */ /* 0x000fe40000000f00 */
[----:B------:R-:W5:Y:S04]  /*8ff0*/  LD.E.128 R32, desc[UR18][R124.64+0x1e40] ;  /* 0x001e40127c207980 */ /* 0x000f68000c101d00 */
[----:B------:R-:W5:Y:S01]  /*9000*/  LD.E.128 R28, desc[UR18][R30.64+0x3c80] ;  /* 0x003c80121e1c7980 */ /* 0x000f62000c101d00 */
[----:B------:R-:W-:Y:S01]  /*9010*/  UIADD3 UR6, UPT, UPT, UR6, 0x1, URZ ;  /* 0x0000000106067890 */ /* 0x000fe2000fffe0ff */
[CC--:B------:R-:W-:Y:S01]  /*9020*/  FFMA R102, R14.reuse, R45.reuse, R102 ;  /* 0x0000002d0e667223 */ /* 0x0c0fe20000000066 */
[CC--:B------:R-:W-:Y:S01]  /*9030*/  FFMA R103, R14.reuse, R46.reuse, R103 ;  /* 0x0000002e0e677223 */ /* 0x0c0fe20000000067 */
[C---:B------:R-:W-:Y:S01]  /*9040*/  FFMA R94, R15.reuse, R45, R94 ;  /* 0x0000002d0f5e7223 */ /* 0x040fe2000000005e */
[C---:B------:R-:W-:Y:S01]  /*9050*/  FFMA R96, R15.reuse, R46, R96 ;  /* 0x0000002e0f607223 */ /* 0x040fe20000000060 */
[-C--:B------:R-:W-:Y:S01]  /*9060*/  FFMA R104, R14, R47.reuse, R104 ;  /* 0x0000002f0e687223 */ /* 0x080fe20000000068 */
[----:B------:R-:W-:Y:S01]  /*9070*/  FFMA R99, R15, R47, R99 ;  /* 0x0000002f0f637223 */ /* 0x000fe20000000063 */
[----:B------:R-:W-:Y:S01]  /*9080*/  UISETP.NE.AND UP0, UPT, UR6, -0x1, UPT ;  /* 0xffffffff0600788c */ /* 0x000fe2000bf05270 */
[----:B------:R-:W-:-:S02]  /*9090*/  IADD3 R112, P0, PT, R112, 0x40, RZ ;  /* 0x0000004070707810 */ /* 0x000fc40007f1e0ff */
[----:B------:R-:W-:Y:S02]  /*90a0*/  IADD3 R114, P1, PT, R114, 0x40, RZ ;  /* 0x0000004072727810 */ /* 0x000fe40007f3e0ff */
[----:B------:R-:W-:Y:S02]  /*90b0*/  IADD3.X R111, PT, PT, RZ, R111, RZ, P0, !PT ;  /* 0x0000006fff6f7210 */ /* 0x000fe400007fe4ff */
[----:B------:R-:W-:Y:S01]  /*90c0*/  IADD3.X R113, PT, PT, RZ, R113, RZ, P1, !PT ;  /* 0x00000071ff717210 */ /* 0x000fe20000ffe4ff */
[----:B------:R-:W-:Y:S02]  /*90d0*/  UIADD3 UR7, UPT, UPT, UR7, -0x10, URZ ;  /* 0xfffffff007077890 */ /* 0x000fe4000fffe0ff */
[----:B------:R-:W-:Y:S01]  /*90e0*/  ULEA UR8, UR5, UR8, 0x4 ;  /* 0x0000000805087291 */ /* 0x000fe2000f8e20ff */
[----:B------:R-:W-:Y:S01]  /*90f0*/  UMOV UR9, UR11 ;  /* 0x0000000b00097c82 */ /* 0x000fe20008000000 */
        /* <DEDUP_REMOVED lines=11> */
[CC--:B------:R-:W-:Y:S01]  /*91b0*/  FFMA R116, R52.reuse, R17.reuse, R116 ;  /* 0x0000001134747223 */ /* 0x0c0fe20000000074 */
[C---:B------:R-:W-:Y:S01]  /*91c0*/  FFMA R105, R55.reuse, R17, R105 ;  /* 0x0000001137697223 */ /* 0x040fe20000000069 */
[CC--:B------:R-:W-:Y:S01]  /*91d0*/  FFMA R122, R52.reuse, R18.reuse, R122 ;  /* 0x00000012347a7223 */ /* 0x0c0fe2000000007a */
[CC--:B------:R-:W-:Y:S01]  /*91e0*/  FFMA R106, R55.reuse, R18.reuse, R106 ;  /* 0x00000012376a7223 */ /* 0x0c0fe2000000006a */
[-C--:B------:R-:W-:Y:S01]  /*91f0*/  FFMA R72, R52, R19.reuse, R72 ;  /* 0x0000001334487223 */ /* 0x080fe20000000048 */
        /* <DEDUP_REMOVED lines=16> */
[CC--:B----4-:R-:W-:Y:S01]  /*9300*/  FFMA R77, R8.reuse, R57.reuse, R77 ;  /* 0x00000039084d7223 */ /* 0x0d0fe2000000004d */
[-C--:B------:R-:W-:Y:S01]  /*9310*/  FFMA R78, R8, R58.reuse, R78 ;  /* 0x0000003a084e7223 */ /* 0x080fe2000000004e */
        /* <DEDUP_REMOVED lines=11> */
[----:B------:R-:W-:Y:S01]  /*93d0*/  FFMA R103, R54, R58, R103 ;  /* 0x0000003a36677223 */ /* 0x000fe20000000067 */
[-C--:B------:R-:W-:Y:S01]  /*93e0*/  FFMA R92, R52, R56.reuse, R92 ;  /* 0x00000038345c7223 */ /* 0x080fe2000000005c */
[C---:B------:R-:W-:Y:S01]  /*93f0*/  FFMA R44, R55.reuse, R56, R44 ;  /* 0x00000038372c7223 */ /* 0x040fe2000000002c */
[C---:B------:R-:W-:Y:S01]  /*9400*/  FFMA R94, R55.reuse, R57, R94 ;  /* 0x00000039375e7223 */ /* 0x040fe2000000005e */
        /* <DEDUP_REMOVED lines=9> */
[-C--:B------:R-:W-:Y:S01]  /*94a0*/  FFMA R12, R52, R59.reuse, R12 ;  /* 0x0000003b340c7223 */ /* 0x080fe2000000000c */
[CC--:B------:R-:W-:Y:S01]  /*94b0*/  FFMA R97, R53.reuse, R56.reuse, R97 ;  /* 0x0000003835617223 */ /* 0x0c0fe20000000061 */
[-C--:B------:R-:W-:Y:S01]  /*94c0*/  FFMA R100, R53, R59.reuse, R100 ;  /* 0x0000003b35647223 */ /* 0x080fe20000000064 */
[C---:B------:R-:W-:Y:S01]  /*94d0*/  FFMA R101, R54.reuse, R56, R101 ;  /* 0x0000003836657223 */ /* 0x040fe20000000065 */
[-C--:B------:R-:W-:Y:S01]  /*94e0*/  FFMA R104, R54, R59.reuse, R104 ;  /* 0x0000003b36687223 */ /* 0x080fe20000000068 */
[----:B------:R-:W-:Y:S01]  /*94f0*/  FFMA R99, R55, R59, R99 ;  /* 0x0000003b37637223 */ /* 0x000fe20000000063 */
[-C--:B-----5:R-:W-:Y:S01]  /*9500*/  FFMA R79, R6, R37.reuse, R79 ;  /* 0x00000025064f7223 */ /* 0x0a0fe2000000004f */
[CC--:B------:R-:W-:Y:S01]  /*9510*/  FFMA R108, R4.reuse, R37.reuse, R108 ;  /* 0x00000025046c7223 */ /* 0x0c0fe2000000006c */
[-C--:B------:R-:W-:Y:S01]  /*9520*/  FFMA R13, R5, R37.reuse, R13 ;  /* 0x00000025050d7223 */ /* 0x080fe2000000000d */
[-C--:B------:R-:W-:Y:S01]  /*9530*/  FFMA R70, R4, R36.reuse, R70 ;  /* 0x0000002404467223 */ /* 0x080fe20000000046 */
[CC--:B------:R-:W-:Y:S01]  /*9540*/  FFMA R66, R40.reuse, R36.reuse, R66 ;  /* 0x0000002428427223 */ /* 0x0c0fe20000000042 */
[C---:B------:R-:W-:Y:S01]  /*9550*/  FFMA R16, R43.reuse, R36, R16 ;  /* 0x000000242b107223 */ /* 0x040fe20000000010 */
        /* <DEDUP_REMOVED lines=16> */
[CC--:B------:R-:W-:Y:S01]  /*9660*/  FFMA R122, R40.reuse, R38.reuse, R122 ;  /* 0x00000026287a7223 */ /* 0x0c0fe2000000007a */
[C---:B------:R-:W-:Y:S01]  /*9670*/  FFMA R106, R43.reuse, R38, R106 ;  /* 0x000000262b6a7223 */ /* 0x040fe2000000006a */
[CC--:B------:R-:W-:Y:S01]  /*9680*/  FFMA R72, R40.reuse, R39.reuse, R72 ;  /* 0x0000002728487223 */ /* 0x0c0fe20000000048 */
[C---:B------:R-:W-:Y:S01]  /*9690*/  FFMA R107, R43.reuse, R39, R107 ;  /* 0x000000272b6b7223 */ /* 0x040fe2000000006b */
        /* <DEDUP_REMOVED lines=38> */
[-C--:B------:R-:W-:Y:S01]  /*9900*/  FFMA R7, R22, R25.reuse, R79 ;  /* 0x0000001916077223 */ /* 0x080fe2000000004f */
[----:B------:R-:W-:Y:S01]  /*9910*/  FFMA R10, R31, R24, R16 ;  /* 0x000000181f0a7223 */ /* 0x000fe20000000010 */
[CC--:B------:R-:W-:Y:S01]  /*9920*/  FFMA R9, R20.reuse, R25.reuse, R108 ;  /* 0x0000001914097223 */ /* 0x0c0fe2000000006c */
        /* <DEDUP_REMOVED lines=63> */
.L_x_3:
[----:B------:R-:W5:Y:S04]  /*9d20*/  LDL.64 R20, [UR10] ;  /* 0x0000000aff147983 */ /* 0x000f680008100a00 */
[----:B------:R-:W5:Y:S02]  /*9d30*/  LDL.64 R24, [UR13] ;  /* 0x0000000dff187983 */ /* 0x000f640008100a00 */
.L_x_2:
[----:B------:R-:W0:Y:S01]  /*9d40*/  LDCU UR4, c[0x0][0x360] ;  /* 0x00006c00ff0477ac */ /* 0x000e220008000800 */
[----:B-----5:R-:W-:Y:S02]  /*9d50*/  MOV R122, R24 ;  /* 0x00000018007a7202 */ /* 0x020fe40000000f00 */
[----:B------:R-:W-:Y:S01]  /*9d60*/  MOV R123, R25 ;  /* 0x00000019007b7202 */ /* 0x000fe20000000f00 */
[----:B0-----:R-:W-:-:S05]  /*9d70*/  IMAD R112, R110, UR4, R109 ;  /* 0x000000046e707c24 */ /* 0x001fca000f8e026d */
[--C-:B------:R-:W-:Y:S02]  /*9d80*/  SHF.R.U32.HI R109, RZ, 0x7, R112.reuse ;  /* 0x00000007ff6d7819 */ /* 0x100fe40000011670 */
[----:B------:R-:W-:Y:S02]  /*9d90*/  SHF.L.U32 R111, R112, 0x2, RZ ;  /* 0x00000002706f7819 */ /* 0x000fe400000006ff */
[----:B------:R-:W-:Y:S02]  /*9da0*/  SHF.L.U32 R110, R109, 0x6, RZ ;  /* 0x000000066d6e7819 */ /* 0x000fe400000006ff */
[----:B------:R-:W-:Y:S02]  /*9db0*/  LOP3.LUT R111, R111, 0xc, RZ, 0xc0, !PT ;  /* 0x0000000c6f6f7812 */ /* 0x000fe400078ec0ff */
[--C-:B------:R-:W-:Y:S02]  /*9dc0*/  LOP3.LUT R125, R110, 0x1c, R112.reuse, 0xf8, !PT ;  /* 0x0000001c6e7d7812 */ /* 0x100fe400078ef870 */
[----:B------:R-:W-:-:S03]  /*9dd0*/  LOP3.LUT R23, R111, 0x60, R112, 0xf8, !PT ;  /* 0x000000606f177812 */ /* 0x000fc600078ef870 */
[----:B------:R-:W-:-:S04]  /*9de0*/  IMAD.WIDE.U32 R124, R125, 0x4, R20 ;  /* 0x000000047d7c7825 */ /* 0x000fc800078e0014 */
[----:B------:R-:W-:Y:S01]  /*9df0*/  IMAD.WIDE.U32 R122, R23, 0x4, R122 ;  /* 0x00000004177a7825 */ /* 0x000fe200078e007a */
[----:B------:R-:W2:Y:S04]  /*9e00*/  LD.E.128 R32, desc[UR18][R124.64+0x80] ;  /* 0x000080127c207980 */ /* 0x000ea8000c101d00 */
[----:B------:R-:W3:Y:S04]  /*9e10*/  LD.E.128 R20, desc[UR18][R124.64] ;  /* 0x000000127c147980 */ /* 0x000ee8000c101d00 */
[----:B------:R-:W2:Y:S04]  /*9e20*/  LD.E.128 R24, desc[UR18][R122.64] ;  /* 0x000000127a187980 */ /* 0x000ea8000c101d00 */
[----:B------:R-:W3:Y:S04]  /*9e30*/  LD.E.128 R28, desc[UR18][R122.64+0x40] ;  /* 0x000040127a1c7980 */ /* 0x000ee8000c101d00 */
[----:B------:R-:W4:Y:S04]  /*9e40*/  LD.E.128 R40, desc[UR18][R122.64+0x200] ;  /* 0x000200127a287980 */ /* 0x000f28000c101d00 */
[----:B------:R-:W4:Y:S04]  /*9e50*/  LD.E.128 R44, desc[UR18][R122.64+0x240] ;  /* 0x000240127a2c7980 */ /* 0x000f28000c101d00 */
[----:B------:R-:W4:Y:S04]  /*9e60*/  LD.E.128 R48, desc[UR18][R124.64+0x480] ;  /* 0x000480127c307980 */ /* 0x000f28000c101d00 */
[----:B------:R-:W4:Y:S04]  /*9e70*/  LD.E.128 R36, desc[UR18][R124.64+0x400] ;  /* 0x000400127c247980 */ /* 0x000f28000c101d00 */
[----:B------:R-:W4:Y:S04]  /*9e80*/  LD.E.128 R56, desc[UR18][R122.64+0x400] ;  /* 0x000400127a387980 */ /* 0x000f28000c101d00 */
[----:B------:R-:W4:Y:S04]  /*9e90*/  LD.E.128 R60, desc[UR18][R122.64+0x440] ;  /* 0x000440127a3c7980 */ /* 0x000f28000c101d00 */
[----:B------:R-:W4:Y:S01]  /*9ea0*/  LD.E.128 R52, desc[UR18][R124.64+0x800] ;  /* 0x000800127c347980 */ /* 0x000f22000c101d00 */
[CC--:B--2---:R-:W-:Y:S01]  /*9eb0*/  FFMA R13, R32.reuse, R26.reuse, R13 ;  /* 0x0000001a200d7223 */ /* 0x0c4fe2000000000d */
[----:B------:R-:W-:Y:S01]  /*9ec0*/  FFMA R12, R33, R26, R12 ;  /* 0x0000001a210c7223 */ /* 0x000fe2000000000c */
[C---:B------:R-:W-:Y:S01]  /*9ed0*/  FFMA R66, R32.reuse, R24, R66 ;  /* 0x0000001820427223 */ /* 0x040fe20000000042 */
[----:B------:R-:W-:Y:S01]  /*9ee0*/  FFMA R121, R32, R25, R5 ;  /* 0x0000001920797223 */ /* 0x000fe20000000005 */
[----:B---3--:R-:W-:Y:S01]  /*9ef0*/  FFMA R113, R20, R31, R80 ;  /* 0x0000001f14717223 */ /* 0x008fe20000000050 */
[C---:B------:R-:W-:Y:S01]  /*9f00*/  FFMA R114, R21.reuse, R28, R81 ;  /* 0x0000001c15727223 */ /* 0x040fe20000000051 */
[C---:B------:R-:W-:Y:S01]  /*9f10*/  FFMA R115, R21.reuse, R29, R82 ;  /* 0x0000001d15737223 */ /* 0x040fe20000000052 */
[----:B------:R-:W-:Y:S01]  /*9f20*/  FFMA R116, R21, R30, R83 ;  /* 0x0000001e15747223 */ /* 0x000fe20000000053 */
        /* <DEDUP_REMOVED lines=19> */
[-C--:B------:R-:W-:Y:S01]  /*a060*/  FFMA R33, R33, R31.reuse, R100 ;  /* 0x0000001f21217223 */ /* 0x080fe20000000064 */
        /* <DEDUP_REMOVED lines=29> */
[----:B------:R-:W-:Y:S01]  /*a240*/  MOV R104, R12 ;  /* 0x0000000c00687202 */ /* 0x000fe20000000f00 */
[C---:B------:R-:W-:Y:S01]  /*a250*/  FFMA R10, R35.reuse, R24, R10 ;  /* 0x00000018230a7223 */ /* 0x040fe2000000000a */
[----:B------:R-:W-:Y:S01]  /*a260*/  MOV R100, R13 ;  /* 0x0000000d00647202 */ /* 0x000fe20000000f00 */
[C---:B------:R-:W-:Y:S01]  /*a270*/  FFMA R18, R35.reuse, R25, R18 ;  /* 0x0000001923127223 */ /* 0x040fe20000000012 */
[C---:B------:R-:W-:Y:S01]  /*a280*/  FFMA R75, R35.reuse, R26, R75 ;  /* 0x0000001a234b7223 */ /* 0x040fe2000000004b */
[C---:B------:R-:W-:Y:S01]  /*a290*/  FFMA R79, R35.reuse, R27, R79 ;  /* 0x0000001b234f7223 */ /* 0x040fe2000000004f */
[----:B------:R-:W3:Y:S04]  /*a2a0*/  LD.E.128 R12, desc[UR18][R122.64+0x600] ;  /* 0x000600127a0c7980 */ /* 0x000ee8000c101d00 */
[----:B------:R-:W3:Y:S04]  /*a2b0*/  LD.E.128 R20, desc[UR18][R122.64+0x640] ;  /* 0x000640127a147980 */ /* 0x000ee8000c101d00 */
[----:B------:R-:W3:Y:S04]  /*a2c0*/  LD.E.128 R24, desc[UR18][R124.64+0xc80] ;  /* 0x000c80127c187980 */ /* 0x000ee8000c101d00 */
[----:B------:R-:W3:Y:S01]  /*a2d0*/  LD.E.128 R4, desc[UR18][R124.64+0xc00] ;  /* 0x000c00127c047980 */ /* 0x000ee2000c101d00 */
[C---:B------:R-:W-:Y:S01]  /*a2e0*/  FFMA R28, R35.reuse, R28, R105 ;  /* 0x0000001c231c7223 */ /* 0x040fe20000000069 */
[C---:B------:R-:W-:Y:S01]  /*a2f0*/  FFMA R29, R35.reuse, R29, R106 ;  /* 0x0000001d231d7223 */ /* 0x040fe2000000006a */
[C---:B------:R-:W-:Y:S01]  /*a300*/  FFMA R30, R35.reuse, R30, R107 ;  /* 0x0000001e231e7223 */ /* 0x040fe2000000006b */
[----:B------:R-:W-:Y:S01]  /*a310*/  FFMA R31, R35, R31, R108 ;  /* 0x0000001f231f7223 */ /* 0x000fe2000000006c */
[C---:B----4-:R-:W-:Y:S01]  /*a320*/  FFMA R66, R48.reuse, R40, R66 ;  /* 0x0000002830427223 */ /* 0x050fe20000000042 */
[C---:B------:R-:W-:Y:S01]  /*a330*/  FFMA R121, R48.reuse, R41, R121 ;  /* 0x0000002930797223 */ /* 0x040fe20000000079 */
[C---:B------:R-:W-:Y:S01]  /*a340*/  FFMA R100, R48.reuse, R42, R100 ;  /* 0x0000002a30647223 */ /* 0x040fe20000000064 */
[C---:B------:R-:W-:Y:S01]  /*a350*/  FFMA R72, R48.reuse, R43, R72 ;  /* 0x0000002b30487223 */ /* 0x040fe20000000048 */
[C---:B------:R-:W-:Y:S01]  /*a360*/  FFMA R92, R48.reuse, R44, R92 ;  /* 0x0000002c305c7223 */ /* 0x040fe2000000005c */
[C---:B------:R-:W-:Y:S01]  /*a370*/  FFMA R93, R48.reuse, R45, R93 ;  /* 0x0000002d305d7223 */ /* 0x040fe2000000005d */
[----:B------:R-:W-:Y:S01]  /*a380*/  FFMA R94, R48, R46, R94 ;  /* 0x0000002e305e7223 */ /* 0x000fe2000000005e */
[CC--:B------:R-:W-:Y:S01]  /*a390*/  FFMA R9, R36.reuse, R41.reuse, R9 ;  /* 0x0000002924097223 */ /* 0x0c0fe20000000009 */
[-C--:B------:R-:W-:Y:S01]  /*a3a0*/  FFMA R17, R36, R42.reuse, R17 ;  /* 0x0000002a24117223 */ /* 0x080fe20000000011 */
[C---:B------:R-:W-:Y:S01]  /*a3b0*/  FFMA R8, R37.reuse, R41, R8 ;  /* 0x0000002925087223 */ /* 0x040fe20000000008 */
[----:B------:R-:W-:Y:S01]  /*a3c0*/  FFMA R16, R37, R42, R16 ;  /* 0x0000002a25107223 */ /* 0x000fe20000000010 */
[----:B------:R-:W-:Y:S01]  /*a3d0*/  FFMA R19, R38, R43, R19 ;  /* 0x0000002b26137223 */ /* 0x000fe20000000013 */
        /* <DEDUP_REMOVED lines=32> */
[-C--:B------:R-:W-:Y:S01]  /*a5e0*/  FFMA R91, R39, R47.reuse, R91 ;  /* 0x0000002f275b7223 */ /* 0x080fe2000000005b */
[-C--:B------:R-:W-:Y:S01]  /*a5f0*/  FFMA R49, R49, R47.reuse, R33 ;  /* 0x0000002f31317223 */ /* 0x080fe20000000021 */
[----:B------:R-:W-:Y:S01]  /*a600*/  FFMA R50, R50, R47, R34 ;  /* 0x0000002f32327223 */ /* 0x000fe20000000022 */
        /* <DEDUP_REMOVED lines=15> */
[C---:B------:R-:W-:Y:S01]  /*a700*/  FFMA R40, R51.reuse, R40, R10 ;  /* 0x0000002833287223 */ /* 0x040fe2000000000a */
[C---:B------:R-:W-:Y:S01]  /*a710*/  FFMA R75, R51.reuse, R42, R75 ;  /* 0x0000002a334b7223 */ /* 0x040fe2000000004b */
[----:B------:R-:W-:Y:S01]  /*a720*/  FFMA R79, R51, R43, R79 ;  /* 0x0000002b334f7223 */ /* 0x000fe2000000004f */
[----:B------:R-:W4:Y:S01]  /*a730*/  LD.E.128 R28, desc[UR18][R124.64+0x1000] ;  /* 0x001000127c1c7980 */ /* 0x000f22000c101d00 */
[-C--:B------:R-:W-:Y:S01]  /*a740*/  FFMA R17, R52, R58.reuse, R17 ;  /* 0x0000003a34117223 */ /* 0x080fe20000000011 */
[C---:B------:R-:W-:Y:S01]  /*a750*/  FFMA R16, R53.reuse, R58, R16 ;  /* 0x0000003a35107223 */ /* 0x040fe20000000010 */
[----:B------:R-:W-:Y:S01]  /*a760*/  FFMA R19, R54, R59, R19 ;  /* 0x0000003b36137223 */ /* 0x000fe20000000013 */
[-C--:B------:R-:W-:Y:S01]  /*a770*/  FFMA R41, R52, R57.reuse, R9 ;  /* 0x0000003934297223 */ /* 0x080fe20000000009 */
[-C--:B------:R-:W-:Y:S01]  /*a780*/  FFMA R42, R53, R57.reuse, R8 ;  /* 0x00000039352a7223 */ /* 0x080fe20000000008 */
[-C--:B------:R-:W-:Y:S01]  /*a790*/  FFMA R117, R54, R57.reuse, R117 ;  /* 0x0000003936757223 */ /* 0x080fe20000000075 */
[----:B------:R-:W-:Y:S01]  /*a7a0*/  FFMA R119, R55, R57, R119 ;  /* 0x0000003937777223 */ /* 0x000fe20000000077 */
[C---:B------:R-:W-:Y:S01]  /*a7b0*/  FFMA R70, R52.reuse, R56, R70 ;  /* 0x0000003834467223 */ /* 0x040fe20000000046 */
[C---:B------:R-:W-:Y:S01]  /*a7c0*/  FFMA R65, R52.reuse, R59, R65 ;  /* 0x0000003b34417223 */ /* 0x040fe20000000041 */
        /* <DEDUP_REMOVED lines=24> */
[----:B------:R-:W4:Y:S04]  /*a950*/  LD.E.128 R8, desc[UR18][R124.64+0x1080] ;  /* 0x001080127c087980 */ /* 0x000f28000c101d00 */
[----:B------:R-:W4:Y:S01]  /*a960*/  LD.E.128 R52, desc[UR18][R122.64+0xa00] ;  /* 0x000a00127a347980 */ /* 0x000f22000c101d00 */
[C---:B--2---:R-:W-:Y:S01]  /*a970*/  FFMA R66, R80.reuse, R56, R66 ;  /* 0x0000003850427223 */ /* 0x044fe20000000042 */
        /* <DEDUP_REMOVED lines=28> */
[C---:B------:R-:W-:Y:S01]  /*ab40*/  FFMA R60, R83.reuse, R60, R44 ;  /* 0x0000003c533c7223 */ /* 0x040fe2000000002c */
[C---:B------:R-:W-:Y:S01]  /*ab50*/  FFMA R61, R83.reuse, R61, R45 ;  /* 0x0000003d533d7223 */ /* 0x040fe2000000002d */
[C---:B------:R-:W-:Y:S01]  /*ab60*/  FFMA R62, R83.reuse, R62, R46 ;  /* 0x0000003e533e7223 */ /* 0x040fe2000000002e */
[----:B------:R-:W-:-:S02]  /*ab70*/  FFMA R63, R83, R63, R47 ;  /* 0x0000003f533f7223 */ /* 0x000fc4000000002f */
[----:B------:R-:W2:Y:S01]  /*ab80*/  LD.E.128 R44, desc[UR18][R122.64+0xa40] ;  /* 0x000a40127a2c7980 */ /* 0x000ea2000c101d00 */
[C---:B---3--:R-:W-:Y:S01]  /*ab90*/  FFMA R66, R24.reuse, R12, R66 ;  /* 0x0000000c18427223 */ /* 0x048fe20000000042 */
        /* <DEDUP_REMOVED lines=18> */
[----:B------:R-:W3:Y:S01]  /*acc0*/  LD.E.128 R16, desc[UR18][R124.64+0x1480] ;  /* 0x001480127c107980 */ /* 0x000ee2000c101d00 */
        /* <DEDUP_REMOVED lines=38> */
[----:B------:R-:W3:Y:S01]  /*af30*/  LD.E.128 R4, desc[UR18][R124.64+0x1800] ;  /* 0x001800127c047980 */ /* 0x000ee2000c101d00 */
[C---:B------:R-:W-:Y:S01]  /*af40*/  FFMA R40, R27.reuse, R12, R40 ;  /* 0x0000000c1b287223 */ /* 0x040fe20000000028 */
[C---:B------:R-:W-:Y:S01]  /*af50*/  FFMA R108, R27.reuse, R14, R75 ;  /* 0x0000000e1b6c7223 */ /* 0x040fe2000000004b */
[C---:B------:R-:W-:Y:S01]  /*af60*/  FFMA R79, R27.reuse, R15, R79 ;  /* 0x0000000f1b4f7223 */ /* 0x040fe2000000004f */
[----:B------:R-:W3:Y:S04]  /*af70*/  LD.E.128 R56, desc[UR18][R122.64+0xc00] ;  /* 0x000c00127a387980 */ /* 0x000ee8000c101d00 */
[----:B------:R-:W3:Y:S04]  /*af80*/  LD.E.128 R72, desc[UR18][R122.64+0xc40] ;  /* 0x000c40127a487980 */ /* 0x000ee8000c101d00 */
[----:B------:R-:W3:Y:S01]  /*af90*/  LD.E.128 R12, desc[UR18][R124.64+0x1880] ;  /* 0x001880127c0c7980 */ /* 0x000ee2000c101d00 */
[C---:B------:R-:W-:Y:S01]  /*afa0*/  FFMA R60, R27.reuse, R20, R60 ;  /* 0x000000141b3c7223 */ /* 0x040fe2000000003c */
[C---:B------:R-:W-:Y:S01]  /*afb0*/  FFMA R61, R27.reuse, R21, R61 ;  /* 0x000000151b3d7223 */ /* 0x040fe2000000003d */
[----:B------:R-:W-:Y:S01]  /*afc0*/  FFMA R62, R27, R22, R62 ;  /* 0x000000161b3e7223 */ /* 0x000fe2000000003e */
[CC--:B----4-:R-:W-:Y:S01]  /*afd0*/  FFMA R41, R28.reuse, R33.reuse, R41 ;  /* 0x000000211c297223 */ /* 0x0d0fe20000000029 */
[C---:B------:R-:W-:Y:S01]  /*afe0*/  FFMA R43, R28.reuse, R34, R43 ;  /* 0x000000221c2b7223 */ /* 0x040fe2000000002b */
[----:B------:R-:W-:Y:S01]  /*aff0*/  FFMA R42, R29, R33, R42 ;  /* 0x000000211d2a7223 */ /* 0x000fe2000000002a */
[----:B------:R-:W-:Y:S01]  /*b000*/  FFMA R63, R27, R23, R63 ;  /* 0x000000171b3f7223 */ /* 0x000fe2000000003f */
[CC--:B------:R-:W-:Y:S01]  /*b010*/  FFMA R70, R28.reuse, R32.reuse, R70 ;  /* 0x000000201c467223 */ /* 0x0c0fe20000000046 */
[-C--:B------:R-:W-:Y:S01]  /*b020*/  FFMA R65, R28, R35.reuse, R65 ;  /* 0x000000231c417223 */ /* 0x080fe20000000041 */
[C---:B------:R-:W-:Y:S01]  /*b030*/  FFMA R69, R29.reuse, R32, R69 ;  /* 0x000000201d457223 */ /* 0x040fe20000000045 */
[C---:B------:R-:W-:Y:S01]  /*b040*/  FFMA R83, R29.reuse, R34, R83 ;  /* 0x000000221d537223 */ /* 0x040fe20000000053 */
[----:B------:R-:W-:Y:S01]  /*b050*/  FFMA R64, R29, R35, R64 ;  /* 0x000000231d407223 */ /* 0x000fe20000000040 */
[C---:B------:R-:W-:Y:S01]  /*b060*/  FFMA R68, R30.reuse, R32, R68 ;  /* 0x000000201e447223 */ /* 0x040fe20000000044 */
[C---:B------:R-:W-:Y:S01]  /*b070*/  FFMA R117, R30.reuse, R33, R117 ;  /* 0x000000211e757223 */ /* 0x040fe20000000075 */
[C---:B------:R-:W-:Y:S01]  /*b080*/  FFMA R118, R30.reuse, R34, R118 ;  /* 0x000000221e767223 */ /* 0x040fe20000000076 */
        /* <DEDUP_REMOVED lines=40> */
[CC--:B------:R-:W-:Y:S01]  /*b310*/  FFMA R102, R10.reuse, R37.reuse, R102 ;  /* 0x000000250a667223 */ /* 0x0c0fe20000000066 */
[C---:B------:R-:W-:Y:S01]  /*b320*/  FFMA R103, R10.reuse, R38, R103 ;  /* 0x000000260a677223 */ /* 0x040fe20000000067 */
[C---:B------:R-:W-:Y:S01]  /*b330*/  FFMA R40, R11.reuse, R32, R40 ;  /* 0x000000200b287223 */ /* 0x040fe20000000028 */
[C---:B------:R-:W-:Y:S01]  /*b340*/  FFMA R60, R11.reuse, R36, R60 ;  /* 0x000000240b3c7223 */ /* 0x040fe2000000003c */
        /* <DEDUP_REMOVED lines=8> */
[-C--:B------:R-:W-:Y:S01]  /*b3d0*/  FFMA R63, R11, R39.reuse, R63 ;  /* 0x000000270b3f7223 */ /* 0x080fe2000000003f */
[----:B------:R-:W4:Y:S01]  /*b3e0*/  LD.E.128 R24, desc[UR18][R122.64+0xe40] ;  /* 0x000e40127a187980 */ /* 0x000f22000c101d00 */
[----:B------:R-:W-:-:S03]  /*b3f0*/  FFMA R91, R31, R39, R91 ;  /* 0x000000271f5b7223 */ /* 0x000fc6000000005b */
[----:B------:R-:W4:Y:S04]  /*b400*/  LD.E.128 R32, desc[UR18][R124.64+0x1c80] ;  /* 0x001c80127c207980 */ /* 0x000f28000c101d00 */
[----:B------:R-:W4:Y:S04]  /*b410*/  LD.E.128 R8, desc[UR18][R124.64+0x1c00] ;  /* 0x001c00127c087980 */ /* 0x000f28000c101d00 */
[----:B------:R-:W4:Y:S01]  /*b420*/  LD.E.128 R36, desc[UR18][R122.64+0x1000] ;  /* 0x001000127a247980 */ /* 0x000f22000c101d00 */
[CC--:B--2---:R-:W-:Y:S01]  /*b430*/  FFMA R41, R48.reuse, R53.reuse, R41 ;  /* 0x0000003530297223 */ /* 0x0c4fe20000000029 */
[C---:B------:R-:W-:Y:S01]  /*b440*/  FFMA R43, R48.reuse, R54, R43 ;  /* 0x00000036302b7223 */ /* 0x040fe2000000002b */
[C---:B------:R-:W-:Y:S01]  /*b450*/  FFMA R42, R49.reuse, R53, R42 ;  /* 0x00000035312a7223 */ /* 0x040fe2000000002a */
[CC--:B------:R-:W-:Y:S01]  /*b460*/  FFMA R70, R48.reuse, R52.reuse, R70 ;  /* 0x0000003430467223 */ /* 0x0c0fe20000000046 */
[-C--:B------:R-:W-:Y:S01]  /*b470*/  FFMA R65, R48, R55.reuse, R65 ;  /* 0x0000003730417223 */ /* 0x080fe20000000041 */
        /* <DEDUP_REMOVED lines=21> */
[CC--:B------:R-:W-:Y:S01]  /*b5d0*/  FFMA R118, R50.reuse, R54.reuse, R118 ;  /* 0x0000003632767223 */ /* 0x0c0fe20000000076 */
[CC--:B------:R-:W-:Y:S01]  /*b5e0*/  FFMA R106, R50.reuse, R55.reuse, R106 ;  /* 0x00000037326a7223 */ /* 0x0c0fe2000000006a */
[C---:B------:R-:W-:Y:S01]  /*b5f0*/  FFMA R120, R51.reuse, R54, R120 ;  /* 0x0000003633787223 */ /* 0x040fe20000000078 */
[C---:B------:R-:W-:Y:S01]  /*b600*/  FFMA R71, R51.reuse, R55, R71 ;  /* 0x0000003733477223 */ /* 0x040fe20000000047 */
[-C--:B------:R-:W-:Y:S01]  /*b610*/  FFMA R95, R50, R47.reuse, R95 ;  /* 0x0000002f325f7223 */ /* 0x080fe2000000005f */
[----:B------:R-:W-:Y:S01]  /*b620*/  FFMA R91, R51, R47, R91 ;  /* 0x0000002f335b7223 */ /* 0x000fe2000000005b */
        /* <DEDUP_REMOVED lines=32> */
[----:B------:R-:W2:Y:S04]  /*b830*/  LD.E.128 R28, desc[UR18][R124.64+0x2000] ;  /* 0x002000127c1c7980 */ /* 0x000ea8000c101d00 */
[----:B------:R-:W3:Y:S01]  /*b840*/  LD.E.128 R16, desc[UR18][R122.64+0x1040] ;  /* 0x001040127a107980 */ /* 0x000ee2000c101d00 */
[CC--:B------:R-:W-:Y:S01]  /*b850*/  FFMA R44, R4.reuse, R57.reuse, R41 ;  /* 0x00000039042c7223 */ /* 0x0c0fe20000000029 */
[----:B------:R-:W-:Y:S01]  /*b860*/  FFMA R45, R4, R58, R43 ;  /* 0x0000003a042d7223 */ /* 0x000fe2000000002b */
[----:B------:R-:W-:-:S02]  /*b870*/  FFMA R46, R5, R57, R42 ;  /* 0x00000039052e7223 */ /* 0x000fc4000000002a */
[----:B------:R-:W3:Y:S01]  /*b880*/  LD.E.128 R40, desc[UR18][R124.64+0x2080] ;  /* 0x002080127c287980 */ /* 0x000ee2000c101d00 */
[-C--:B------:R-:W-:Y:S01]  /*b890*/  FFMA R70, R4, R56.reuse, R70 ;  /* 0x0000003804467223 */ /* 0x080fe20000000046 */
        /* <DEDUP_REMOVED lines=40> */
[----:B------:R-:W3:Y:S01]  /*bb20*/  LD.E.128 R48, desc[UR18][R122.64+0x1200] ;  /* 0x001200127a307980 */ /* 0x000ee2000c101d00 */
[C---:B------:R-:W-:Y:S01]  /*bb30*/  FFMA R76, R4.reuse, R72, R76 ;  /* 0x00000048044c7223 */ /* 0x040fe2000000004c */
[----:B------:R-:W-:-:S02]  /*bb40*/  FFMA R77, R4, R73, R77 ;  /* 0x00000049044d7223 */ /* 0x000fc4000000004d */
[----:B------:R-:W3:Y:S01]  /*bb50*/  LD.E.128 R52, desc[UR18][R122.64+0x1240] ;  /* 0x001240127a347980 */ /* 0x000ee2000c101d00 */
[C---:B------:R-:W-:Y:S01]  /*bb60*/  FFMA R78, R4.reuse, R74, R78 ;  /* 0x0000004a044e7223 */ /* 0x040fe2000000004e */
[----:B------:R-:W-:Y:S02]  /*bb70*/  FFMA R113, R4, R75, R113 ;  /* 0x0000004b04717223 */ /* 0x000fe40000000071 */
[----:B------:R-:W3:Y:S01]  /*bb80*/  LD.E.128 R56, desc[UR18][R124.64+0x2480] ;  /* 0x002480127c387980 */ /* 0x000ee2000c101d00 */
        /* <DEDUP_REMOVED lines=12> */
[----:B------:R-:W3:Y:S01]  /*bc50*/  LD.E.128 R4, desc[UR18][R124.64+0x2400] ;  /* 0x002400127c047980 */ /* 0x000ee2000c101d00 */
[C---:B------:R-:W-:Y:S01]  /*bc60*/  FFMA R60, R15.reuse, R72, R60 ;  /* 0x000000480f3c7223 */ /* 0x040fe2000000003c */
[C---:B------:R-:W-:Y:S01]  /*bc70*/  FFMA R61, R15.reuse, R73, R61 ;  /* 0x000000490f3d7223 */ /* 0x040fe2000000003d */
[C---:B------:R-:W-:Y:S01]  /*bc80*/  FFMA R62, R15.reuse, R74, R62 ;  /* 0x0000004a0f3e7223 */ /* 0x040fe2000000003e */
[----:B------:R-:W-:Y:S02]  /*bc90*/  FFMA R63, R15, R75, R63 ;  /* 0x0000004b0f3f7223 */ /* 0x000fe4000000003f */
[----:B------:R-:W3:Y:S01]  /*bca0*/  LD.E.128 R72, desc[UR18][R122.64+0x1840] ;  /* 0x001840127a487980 */ /* 0x000ee2000c101d00 */
[C---:B----4-:R-:W-:Y:S01]  /*bcb0*/  FFMA R66, R32.reuse, R20, R66 ;  /* 0x0000001420427223 */ /* 0x050fe20000000042 */
        /* <DEDUP_REMOVED lines=67> */
[C---:B--2---:R-:W-:Y:S01]  /*c0f0*/  FFMA R70, R28.reuse, R36, R70 ;  /* 0x000000241c467223 */ /* 0x044fe20000000046 */
[C---:B------:R-:W-:Y:S01]  /*c100*/  FFMA R44, R28.reuse, R37, R44 ;  /* 0x000000251c2c7223 */ /* 0x040fe2000000002c */
[C---:B------:R-:W-:Y:S01]  /*c110*/  FFMA R45, R28.reuse, R38, R45 ;  /* 0x000000261c2d7223 */ /* 0x040fe2000000002d */
        /* <DEDUP_REMOVED lines=61> */
[C---:B------:R-:W-:Y:S01]  /*c4f0*/  FFMA R121, R56.reuse, R49, R121 ;  /* 0x0000003138797223 */ /* 0x040fe20000000079 */
[C---:B------:R-:W-:Y:S01]  /*c500*/  FFMA R100, R56.reuse, R50, R100 ;  /* 0x0000003238647223 */ /* 0x040fe20000000064 */
[C---:B------:R-:W-:Y:S01]  /*c510*/  FFMA R107, R56.reuse, R51, R107 ;  /* 0x00000033386b7223 */ /* 0x040fe2000000006b */
        /* <DEDUP_REMOVED lines=57> */
[----:B------:R-:W3:Y:S04]  /*c8b0*/  LD.E.128 R4, desc[UR18][R124.64+0x3000] ;  /* 0x003000127c047980 */ /* 0x000ee8000c101d00 */
[----:B------:R-:W3:Y:S04]  /*c8c0*/  LD.E.128 R40, desc[UR18][R122.64+0x1800] ;  /* 0x001800127a287980 */ /* 0x000ee8000c101d00 */
[----:B------:R-:W3:Y:S01]  /*c8d0*/  LD.E.128 R36, desc[UR18][R124.64+0x2c80] ;  /* 0x002c80127c247980 */ /* 0x000ee2000c101d00 */
[C---:B------:R-:W-:Y:S01]  /*c8e0*/  FFMA R47, R59.reuse, R49, R47 ;  /* 0x000000313b2f7223 */ /* 0x040fe2000000002f */
[C---:B------:R-:W-:Y:S01]  /*c8f0*/  FFMA R108, R59.reuse, R50, R108 ;  /* 0x000000323b6c7223 */ /* 0x040fe2000000006c */
[----:B------:R-:W-:-:S02]  /*c900*/  FFMA R79, R59, R51, R79 ;  /* 0x000000333b4f7223 */ /* 0x000fc4000000004f */
        /* <DEDUP_REMOVED lines=197> */
[----:B------:R-:W-:Y:S01]  /*d560*/  MOV R50, R52 ;  /* 0x0000003400327202 */ /* 0x000fe20000000f00 */
[----:B------:R-:W-:-:S02]  /*d570*/  FFMA R47, R51, R41, R47 ;  /* 0x00000029332f7223 */ /* 0x000fc4000000002f */
[----:B------:R-:W3:Y:S01]  /*d580*/  LD.E.128 R52, desc[UR18][R124.64+0x3c00] ;  /* 0x003c00127c347980 */ /* 0x000ee2000c101d00 */
[----:B------:R-:W-:-:S03]  /*d590*/  FFMA R40, R51, R40, R58 ;  /* 0x0000002833287223 */ /* 0x000fc6000000003a */
[----:B------:R-:W3:Y:S01]  /*d5a0*/  LD.E.128 R36, desc[UR18][R122.64+0x1e00] ;  /* 0x001e00127a247980 */ /* 0x000ee2000c101d00 */
[----:B------:R-:W-:-:S03]  /*d5b0*/  MOV R41, R59 ;  /* 0x0000003b00297202 */ /* 0x000fc60000000f00 */
[----:B------:R0:W3:Y:S04]  /*d5c0*/  LD.E.128 R56, desc[UR18][R124.64+0x3c80] ;  /* 0x003c80127c387980 */ /* 0x0000e8000c101d00 */
[----:B------:R-:W3:Y:S01]  /*d5d0*/  LD.E.128 R120, desc[UR18][R122.64+0x1e40] ;  /* 0x001e40127a787980 */ /* 0x000ee2000c101d00 */
[----:B------:R-:W-:Y:S01]  /*d5e0*/  USHF.L.U32 UR4, UR16, 0x7, URZ ;  /* 0x0000000710047899 */ /* 0x000fe200080006ff */
[----:B0-----:R-:W-:Y:S02]  /*d5f0*/  MOV R125, R41 ;  /* 0x00000029007d7202 */ /* 0x001fe40000000f00 */
[----:B------:R-:W-:Y:S01]  /*d600*/  SHF.R.U32.HI R41, RZ, 0x1, R112 ;  /* 0x00000001ff297819 */ /* 0x000fe20000011670 */
[----:B------:R-:W-:Y:S02]  /*d610*/  FFMA R108, R51, R42, R108 ;  /* 0x0000002a336c7223 */ /* 0x000fe4000000006c */
[----:B------:R-:W-:-:S02]  /*d620*/  MOV R42, UR4 ;  /* 0x00000004002a7c02 */ /* 0x000fc40008000f00 */
[----:B------:R-:W-:Y:S01]  /*d630*/  LOP3.LUT R41, R41, 0x30, RZ, 0xc0, !PT ;  /* 0x0000003029297812 */ /* 0x000fe200078ec0ff */
[----:B------:R-:W-:Y:S01]  /*d640*/  FFMA R79, R51, R43, R79 ;  /* 0x0000002b334f7223 */ /* 0x000fe2000000004f */
[----:B----4-:R-:W-:Y:S02]  /*d650*/  FFMA R40, R27, R12, R40 ;  /* 0x0000000c1b287223 */ /* 0x010fe40000000028 */
[----:B------:R-:W-:Y:S02]  /*d660*/  IADD3 R42, PT, PT, -R41, UR5, -R42 ;  /* 0x00000005292a7c10 */ /* 0x000fe4000fffe92a */
[----:B------:R-:W-:Y:S01]  /*d670*/  IADD3 R41, PT, PT, R111, 0x10, RZ ;  /* 0x000000106f297810 */ /* 0x000fe20007ffe0ff */
        /* <DEDUP_REMOVED lines=8> */
[----:B------:R-:W-:Y:S01]  /*d700*/  ISETP.GE.AND P0, PT, R41, R42, PT ;  /* 0x0000002a2900720c */ /* 0x000fe20003f06270 */
        /* <DEDUP_REMOVED lines=15> */
[----:B------:R-:W0:Y:S01]  /*d800*/  S2UR UR6, SR_CTAID.Y ;  /* 0x00000000000679c3 */ /* 0x000e220000002600 */
[CC--:B------:R-:W-:Y:S01]  /*d810*/  FFMA R83, R9.reuse, R14.reuse, R83 ;  /* 0x0000000e09537223 */ /* 0x0c0fe20000000053 */
[-C--:B------:R-:W-:Y:S01]  /*d820*/  FFMA R115, R9, R21.reuse, R115 ;  /* 0x0000001509737223 */ /* 0x080fe20000000073 */
[CC--:B------:R-:W-:Y:S01]  /*d830*/  FFMA R118, R10.reuse, R14.reuse, R118 ;  /* 0x0000000e0a767223 */ /* 0x0c0fe20000000076 */
[----:B------:R-:W-:Y:S01]  /*d840*/  FFMA R89, R10, R21, R89 ;  /* 0x000000150a597223 */ /* 0x000fe20000000059 */
[----:B------:R-:W-:-:S03]  /*d850*/  FFMA R100, R24, R14, R100 ;  /* 0x0000000e18647223 */ /* 0x000fc60000000064 */
[----:B------:R-:W1:Y:S01]  /*d860*/  S2UR UR7, SR_CTAID.Z ;  /* 0x00000000000779c3 */ /* 0x000e620000002700 */
[-C--:B------:R-:W-:Y:S01]  /*d870*/  FFMA R93, R24, R21.reuse, R93 ;  /* 0x00000015185d7223 */ /* 0x080fe2000000005d */
[CC--:B------:R-:W-:Y:S01]  /*d880*/  FFMA R104, R25.reuse, R14.reuse, R104 ;  /* 0x0000000e19687223 */ /* 0x0c0fe20000000068 */
[-C--:B------:R-:W-:Y:S01]  /*d890*/  FFMA R98, R25, R21.reuse, R98 ;  /* 0x0000001519627223 */ /* 0x080fe20000000062 */
[CC--:B------:R-:W-:Y:S01]  /*d8a0*/  FFMA R105, R26.reuse, R14.reuse, R105 ;  /* 0x0000000e1a697223 */ /* 0x0c0fe20000000069 */
[-C--:B------:R-:W-:Y:S01]  /*d8b0*/  FFMA R102, R26, R21.reuse, R102 ;  /* 0x000000151a667223 */ /* 0x080fe20000000066 */
[C---:B------:R-:W-:Y:S01]  /*d8c0*/  FFMA R108, R27.reuse, R14, R108 ;  /* 0x0000000e1b6c7223 */ /* 0x040fe2000000006c */
[----:B------:R-:W-:Y:S01]  /*d8d0*/  FFMA R61, R27, R21, R61 ;  /* 0x000000151b3d7223 */ /* 0x000fe2000000003d */
[----:B------:R-:W-:Y:S01]  /*d8e0*/  MOV R21, UR4 ;  /* 0x0000000400157c02 */ /* 0x000fe20008000f00 */
[C---:B------:R-:W-:Y:S01]  /*d8f0*/  FFMA R68, R10.reuse, R12, R68 ;  /* 0x0000000c0a447223 */ /* 0x040fe20000000044 */
[C---:B------:R-:W-:Y:S01]  /*d900*/  FFMA R117, R10.reuse, R13, R117 ;  /* 0x0000000d0a757223 */ /* 0x040fe20000000075 */
[C---:B------:R-:W-:Y:S01]  /*d910*/  FFMA R88, R10.reuse, R20, R88 ;  /* 0x000000140a587223 */ /* 0x040fe20000000058 */
[C---:B------:R-:W-:Y:S01]  /*d920*/  FFMA R90, R10.reuse, R22, R90 ;  /* 0x000000160a5a7223 */ /* 0x040fe2000000005a */
[----:B------:R-:W-:Y:S01]  /*d930*/  FFMA R95, R10, R23, R95 ;  /* 0x000000170a5f7223 */ /* 0x000fe2000000005f */
[----:B------:R-:W-:Y:S01]  /*d940*/  ISETP.GE.AND P2, PT, R111, R42, PT ;  /* 0x0000002a6f00720c */ /* 0x000fe20003f46270 */
[----:B------:R-:W-:Y:S01]  /*d950*/  FFMA R2, R25, R12, R2 ;  /* 0x0000000c19027223 */ /* 0x000fe20000000002 */
[----:B------:R-:W-:Y:S01]  /*d960*/  ISETP.GE.AND P1, PT, R111, R42, PT ;  /* 0x0000002a6f00720c */ /* 0x000fe20003f26270 */
        /* <DEDUP_REMOVED lines=9> */
[-C--:B------:R-:W-:Y:S01]  /*da00*/  FFMA R0, R26, R12.reuse, R0 ;  /* 0x0000000c1a007223 */ /* 0x080fe20000000000 */
[----:B------:R-:W-:Y:S01]  /*da10*/  FFMA R63, R51, R75, R63 ;  /* 0x0000004b333f7223 */ /* 0x000fe2000000003f */
[C---:B------:R-:W-:Y:S01]  /*da20*/  FFMA R66, R24.reuse, R12, R66 ;  /* 0x0000000c18427223 */ /* 0x040fe20000000042 */
[C---:B------:R-:W-:Y:S01]  /*da30*/  FFMA R9, R24.reuse, R13, R50 ;  /* 0x0000000d18097223 */ /* 0x040fe20000000032 */
[C---:B------:R-:W-:Y:S01]  /*da40*/  FFMA R92, R24.reuse, R20, R92 ;  /* 0x00000014185c7223 */ /* 0x040fe2000000005c */
[C---:B------:R-:W-:Y:S01]  /*da50*/  FFMA R94, R24.reuse, R22, R94 ;  /* 0x00000016185e7223 */ /* 0x040fe2000000005e */
[----:B------:R-:W-:Y:S01]  /*da60*/  FFMA R80, R24, R23, R80 ;  /* 0x0000001718507223 */ /* 0x000fe20000000050 */
[C---:B------:R-:W-:Y:S01]  /*da70*/  FFMA R3, R26.reuse, R13, R3 ;  /* 0x0000000d1a037223 */ /* 0x040fe20000000003 */
[-C--:B------:R-:W-:Y:S01]  /*da80*/  FFMA R82, R26, R23.reuse, R82 ;  /* 0x000000171a527223 */ /* 0x080fe20000000052 */
[C---:B------:R-:W-:Y:S01]  /*da90*/  FFMA R63, R27.reuse, R23, R63 ;  /* 0x000000171b3f7223 */ /* 0x040fe2000000003f */
[----:B0-----:R-:W-:Y:S01]  /*daa0*/  USHF.L.U32 UR6, UR6, 0x8, URZ ;  /* 0x0000000806067899 */ /* 0x001fe200080006ff */
[----:B------:R-:W-:-:S03]  /*dab0*/  FFMA R47, R27, R13, R47 ;  /* 0x0000000d1b2f7223 */ /* 0x000fc6000000002f */
[----:B------:R-:W-:Y:S01]  /*dac0*/  UIMAD UR4, UR6, UR5, URZ ;  /* 0x00000005060472a4 */ /* 0x000fe2000f8e02ff */
[C---:B------:R-:W-:Y:S01]  /*dad0*/  FFMA R60, R51.reuse, R72, R60 ;  /* 0x00000048333c7223 */ /* 0x040fe2000000003c */
[----:B------:R-:W-:Y:S01]  /*dae0*/  FFMA R62, R51, R74, R62 ;  /* 0x0000004a333e7223 */ /* 0x000fe2000000003e */
[----:B------:R-:W-:Y:S02]  /*daf0*/  IMAD R110, R110, UR5, RZ ;  /* 0x000000056e6e7c24 */ /* 0x000fe4000f8e02ff */
[C---:B------:R-:W-:Y:S01]  /*db00*/  FFMA R101, R26.reuse, R20, R101 ;  /* 0x000000141a657223 */ /* 0x040fe20000000065 */
[----:B------:R-:W-:Y:S01]  /*db10*/  FFMA R103, R26, R22, R103 ;  /* 0x000000161a677223 */ /* 0x000fe20000000067 */
[C---:B------:R-:W-:Y:S01]  /*db20*/  FFMA R60, R27.reuse, R20, R60 ;  /* 0x000000141b3c7223 */ /* 0x040fe2000000003c */
[----:B------:R-:W-:Y:S01]  /*db30*/  FFMA R62, R27, R22, R62 ;  /* 0x000000161b3e7223 */ /* 0x000fe2000000003e */
[----:B--2---:R-:W-:Y:S01]  /*db40*/  FFMA R41, R7, R28, R40 ;  /* 0x0000001c07297223 */ /* 0x004fe20000000028 */
[-C--:B------:R-:W-:Y:S01]  /*db50*/  FFMA R107, R4, R31.reuse, R107 ;  /* 0x0000001f046b7223 */ /* 0x080fe2000000006b */
[-C--:B------:R-:W-:Y:S01]  /*db60*/  FFMA R48, R5, R31.reuse, R48 ;  /* 0x0000001f05307223 */ /* 0x080fe20000000030 */
[-C--:B------:R-:W-:Y:S01]  /*db70*/  FFMA R11, R6, R31.reuse, R49 ;  /* 0x0000001f060b7223 */ /* 0x080fe20000000031 */
[-C--:B---3--:R-:W-:Y:S01]  /*db80*/  FFMA R65, R16, R31.reuse, R65 ;  /* 0x0000001f10417223 */ /* 0x088fe20000000041 */
[-C--:B------:R-:W-:Y:S01]  /*db90*/  FFMA R64, R17, R31.reuse, R64 ;  /* 0x0000001f11407223 */ /* 0x080fe20000000040 */
[-C--:B------:R-:W-:Y:S01]  /*dba0*/  FFMA R106, R18, R31.reuse, R106 ;  /* 0x0000001f126a7223 */ /* 0x080fe2000000006a */
[-C--:B------:R-:W-:Y:S01]  /*dbb0*/  FFMA R71, R19, R31.reuse, R71 ;  /* 0x0000001f13477223 */ /* 0x080fe20000000047 */
[----:B------:R-:W-:-:S02]  /*dbc0*/  FFMA R40, R7, R31, R79 ;  /* 0x0000001f07287223 */ /* 0x000fc4000000004f */
[----:B------:R-:W1:Y:S01]  /*dbd0*/  LDC R31, c[0x0][0x398] ;  /* 0x0000e600ff1f7b82 */ /* 0x000e620000000800 */
        /* <DEDUP_REMOVED lines=8> */
[----:B------:R-:W-:Y:S02]  /*dc60*/  LOP3.LUT R30, R21, 0x60, R112, 0xf8, !PT ;  /* 0x00000060151e7812 */ /* 0x000fe400078ef870 */
[----:B------:R-:W-:Y:S01]  /*dc70*/  LOP3.LUT R112, R112, 0x1c, RZ, 0xc0, !PT ;  /* 0x0000001c70707812 */ /* 0x000fe200078ec0ff */
[C---:B------:R-:W-:Y:S01]  /*dc80*/  FFMA R44, R16.reuse, R29, R44 ;  /* 0x0000001d102c7223 */ /* 0x040fe2000000002c */
[----:B------:R-:W-:-:S03]  /*dc90*/  FFMA R70, R16, R28, R70 ;  /* 0x0000001c10467223 */ /* 0x000fc60000000046 */
[----:B------:R-:W-:Y:S02]  /*dca0*/  IMAD R42, R112, UR5, RZ ;  /* 0x00000005702a7c24 */ /* 0x000fe4000f8e02ff */
[CC--:B------:R-:W-:Y:S01]  /*dcb0*/  FFMA R2, R5.reuse, R28.reuse, R2 ;  /* 0x0000001c05027223 */ /* 0x0c0fe20000000002 */
[-C--:B------:R-:W-:Y:S01]  /*dcc0*/  FFMA R96, R5, R29.reuse, R96 ;  /* 0x0000001d05607223 */ /* 0x080fe20000000060 */
[-C--:B------:R-:W-:Y:S01]  /*dcd0*/  FFMA R0, R6, R28.reuse, R0 ;  /* 0x0000001c06007223 */ /* 0x080fe20000000000 */
        /* <DEDUP_REMOVED lines=15> */
[----:B------:R-:W-:Y:S01]  /*ddd0*/  IADD3 R44, PT, PT, R42, UR5, RZ ;  /* 0x000000052a2c7c10 */ /* 0x000fe2000fffe0ff */
[----:B------:R-:W-:Y:S01]  /*dde0*/  FFMA R4, R52, R36, R70 ;  /* 0x0000002434047223 */ /* 0x000fe20000000046 */
[----:B------:R-:W-:Y:S01]  /*ddf0*/  FFMA R70, R55, R38, R8 ;  /* 0x0000002637467223 */ /* 0x000fe20000000008 */
[----:B------:R-:W-:Y:S01]  /*de00*/  FFMA R8, R58, R36, R0 ;  /* 0x000000243a087223 */ /* 0x000fe20000000000 */
[-C--:B------:R-:W-:Y:S01]  /*de10*/  FFMA R113, R16, R35.reuse, R113 ;  /* 0x0000002310717223 */ /* 0x080fe20000000071 */
[-C--:B------:R-:W-:Y:S01]  /*de20*/  FFMA R87, R17, R35.reuse, R87 ;  /* 0x0000002311577223 */ /* 0x080fe20000000057 */
[-C--:B------:R-:W-:Y:S01]  /*de30*/  FFMA R95, R18, R35.reuse, R95 ;  /* 0x00000023125f7223 */ /* 0x080fe2000000005f */
[-C--:B------:R-:W-:Y:S01]  /*de40*/  FFMA R91, R19, R35.reuse, R91 ;  /* 0x00000023135b7223 */ /* 0x080fe2000000005b */
[-C--:B------:R-:W-:Y:S01]  /*de50*/  FFMA R82, R6, R35.reuse, R82 ;  /* 0x0000002306527223 */ /* 0x080fe20000000052 */
[----:B------:R-:W-:Y:S01]  /*de60*/  FFMA R63, R7, R35, R63 ;  /* 0x00000023073f7223 */ /* 0x000fe2000000003f */
[----:B------:R-:W-:Y:S01]  /*de70*/  IADD3 R0, PT, PT, R44, UR5, RZ ;  /* 0x000000052c007c10 */ /* 0x000fe2000fffe0ff */
[-C--:B------:R-:W-:Y:S01]  /*de80*/  FFMA R77, R16, R33.reuse, R77 ;  /* 0x00000021104d7223 */ /* 0x080fe2000000004d */
[-C--:B------:R-:W-:Y:S01]  /*de90*/  FFMA R115, R17, R33.reuse, R115 ;  /* 0x0000002111737223 */ /* 0x080fe20000000073 */
[-C--:B------:R-:W-:Y:S01]  /*dea0*/  FFMA R89, R18, R33.reuse, R89 ;  /* 0x0000002112597223 */ /* 0x080fe20000000059 */
[-C--:B------:R-:W-:Y:S01]  /*deb0*/  FFMA R85, R19, R33.reuse, R85 ;  /* 0x0000002113557223 */ /* 0x080fe20000000055 */
[-C--:B------:R-:W-:Y:S01]  /*dec0*/  FFMA R102, R6, R33.reuse, R102 ;  /* 0x0000002106667223 */ /* 0x080fe20000000066 */
[----:B------:R-:W-:Y:S01]  /*ded0*/  FFMA R61, R7, R33, R61 ;  /* 0x00000021073d7223 */ /* 0x000fe2000000003d */
[----:B-1----:R-:W-:-:S02]  /*dee0*/  IMAD R35, R31, UR7, RZ ;  /* 0x000000071f237c24 */ /* 0x002fc4000f8e02ff */
[-C--:B------:R-:W-:Y:S01]  /*def0*/  FFMA R33, R56, R37.reuse, R9 ;  /* 0x0000002538217223 */ /* 0x080fe20000000009 */
[-C--:B------:R-:W-:Y:S01]  /*df00*/  FFMA R28, R57, R36.reuse, R2 ;  /* 0x00000024391c7223 */ /* 0x080fe20000000002 */
[----:B------:R-:W-:Y:S01]  /*df10*/  FFMA R9, R58, R37, R3 ;  /* 0x000000253a097223 */ /* 0x000fe20000000003 */
[-C--:B------:R-:W-:Y:S01]  /*df20*/  FFMA R46, R17, R29.reuse, R46 ;  /* 0x0000001d112e7223 */ /* 0x080fe2000000002e */
[-C--:B------:R-:W-:Y:S01]  /*df30*/  FFMA R117, R18, R29.reuse, R117 ;  /* 0x0000001d12757223 */ /* 0x080fe20000000075 */
[-C--:B------:R-:W-:Y:S01]  /*df40*/  FFMA R119, R19, R29.reuse, R119 ;  /* 0x0000001d13777223 */ /* 0x080fe20000000077 */
[----:B------:R-:W-:Y:S01]  /*df50*/  MOV R3, UR5 ;  /* 0x0000000500037c02 */ /* 0x000fe20008000f00 */
[----:B------:R-:W-:Y:S01]  /*df60*/  FFMA R47, R7, R29, R47 ;  /* 0x0000001d072f7223 */ /* 0x000fe2000000002f */
[----:B------:R-:W-:Y:S01]  /*df70*/  IADD3 R2, PT, PT, R0, UR5, RZ ;  /* 0x0000000500027c10 */ /* 0x000fe2000fffe0ff */
[----:B------:R-:W-:Y:S02]  /*df80*/  IMAD R35, R35, UR5, RZ ;  /* 0x0000000523237c24 */ /* 0x000fe4000f8e02ff */
[C---:B------:R-:W-:Y:S01]  /*df90*/  FFMA R12, R53.reuse, R36, R69 ;  /* 0x00000024350c7223 */ /* 0x040fe20000000045 */
[-C--:B------:R-:W-:Y:S01]  /*dfa0*/  FFMA R13, R53, R37.reuse, R46 ;  /* 0x00000025350d7223 */ /* 0x080fe2000000002e */
[-C--:B------:R-:W-:Y:S01]  /*dfb0*/  FFMA R21, R54, R37.reuse, R117 ;  /* 0x0000002536157223 */ /* 0x080fe20000000075 */
[-C--:B------:R-:W-:Y:S01]  /*dfc0*/  FFMA R69, R55, R37.reuse, R119 ;  /* 0x0000002537457223 */ /* 0x080fe20000000077 */
[-C--:B------:R-:W-:Y:S01]  /*dfd0*/  FFMA R29, R57, R37.reuse, R96 ;  /* 0x00000025391d7223 */ /* 0x080fe20000000060 */
[----:B------:R-:W-:Y:S01]  /*dfe0*/  FFMA R37, R59, R37, R47 ;  /* 0x000000253b257223 */ /* 0x000fe2000000002f */
[----:B------:R-:W-:Y:S01]  /*dff0*/  USHF.R.S32.HI UR7, URZ, 0x1f, UR4 ;  /* 0x0000001fff077899 */ /* 0x000fe20008011404 */
[----:B------:R-:W-:-:S02]  /*e000*/  IMAD R46, R3, 0x1d, R2 ;  /* 0x0000001d032e7824 */ /* 0x000fc400078e0202 */
[C---:B------:R-:W-:Y:S01]  /*e010*/  FFMA R84, R19.reuse, R32, R84 ;  /* 0x0000002013547223 */ /* 0x040fe20000000054 */
[----:B------:R-:W-:Y:S01]  /*e020*/  FFMA R86, R19, R34, R86 ;  /* 0x0000002213567223 */ /* 0x000fe20000000056 */
[----:B------:R-:W-:Y:S02]  /*e030*/  IADD3 R47, P3, P4, R35, UR4, R30 ;  /* 0x00000004232f7c10 */ /* 0x000fe4000fc7e01e */
[----:B------:R-:W-:Y:S01]  /*e040*/  SHF.R.S32.HI R35, RZ, 0x1f, R35 ;  /* 0x0000001fff237819 */ /* 0x000fe20000011423 */
[C---:B------:R-:W-:Y:S01]  /*e050*/  FFMA R76, R16.reuse, R32, R76 ;  /* 0x00000020104c7223 */ /* 0x040fe2000000004c */
[----:B------:R-:W-:Y:S01]  /*e060*/  FFMA R78, R16, R34, R78 ;  /* 0x00000022104e7223 */ /* 0x000fe2000000004e */
[----:B------:R-:W-:Y:S01]  /*e070*/  FFMA R19, R53, R123, R87 ;  /* 0x0000007b35137223 */ /* 0x000fe20000000057 */
[----:B------:R-:W-:Y:S01]  /*e080*/  FFMA R20, R54, R36, R68 ;  /* 0x0000002436147223 */ /* 0x000fe20000000044 */
        /* <DEDUP_REMOVED lines=8> */
[----:B------:R-:W-:Y:S01]  /*e110*/  IADD3 R50, PT, PT, R46, UR5, RZ ;  /* 0x000000052e327c10 */ /* 0x000fe2000fffe0ff */
[C---:B------:R-:W-:Y:S01]  /*e120*/  FFMA R114, R17.reuse, R32, R114 ;  /* 0x0000002011727223 */ /* 0x040fe20000000072 */
[----:B------:R-:W-:Y:S01]  /*e130*/  FFMA R116, R17, R34, R116 ;  /* 0x0000002211747223 */ /* 0x000fe20000000074 */
[----:B------:R-:W-:Y:S01]  /*e140*/  IADD3.X R55, PT, PT, R35, UR7, RZ, P3, P4 ;  /* 0x0000000723377c10 */ /* 0x000fe20009fe84ff */
[C---:B------:R-:W-:Y:S01]  /*e150*/  FFMA R101, R6.reuse, R32, R101 ;  /* 0x0000002006657223 */ /* 0x040fe20000000065 */
[----:B------:R-:W-:Y:S01]  /*e160*/  FFMA R103, R6, R34, R103 ;  /* 0x0000002206677223 */ /* 0x000fe20000000067 */
[C---:B------:R-:W-:Y:S01]  /*e170*/  FFMA R60, R7.reuse, R32, R60 ;  /* 0x00000020073c7223 */ /* 0x040fe2000000003c */
[----:B------:R-:W-:Y:S01]  /*e180*/  FFMA R62, R7, R34, R62 ;  /* 0x00000022073e7223 */ /* 0x000fe2000000003e */
[----:B------:R-:W-:Y:S01]  /*e190*/  IADD3 R47, P3, PT, R110, R47, RZ ;  /* 0x0000002f6e2f7210 */ /* 0x000fe20007f7e0ff */
        /* <DEDUP_REMOVED lines=14> */
[C---:B------:R-:W-:Y:S01]  /*e280*/  FFMA R15, R53.reuse, R39, R64 ;  /* 0x00000027350f7223 */ /* 0x040fe20000000040 */
[C---:B------:R-:W-:Y:S01]  /*e290*/  FFMA R16, R53.reuse, R120, R114 ;  /* 0x0000007835107223 */ /* 0x040fe20000000072 */
[C---:B------:R-:W-:Y:S01]  /*e2a0*/  FFMA R17, R53.reuse, R121, R115 ;  /* 0x0000007935117223 */ /* 0x040fe20000000073 */
[----:B------:R-:W-:Y:S01]  /*e2b0*/  FFMA R18, R53, R122, R116 ;  /* 0x0000007a35127223 */ /* 0x000fe20000000074 */
[----:B------:R-:W-:Y:S01]  /*e2c0*/  IADD3 R54, PT, PT, R31, -UR6, RZ ;  /* 0x800000061f367c10 */ /* 0x000fe2000fffe0ff */
[-C--:B------:R-:W-:Y:S01]  /*e2d0*/  FFMA R35, R56, R39.reuse, R107 ;  /* 0x0000002738237223 */ /* 0x080fe2000000006b */
[-C--:B------:R-:W-:Y:S01]  /*e2e0*/  FFMA R31, R57, R39.reuse, R48 ;  /* 0x00000027391f7223 */ /* 0x080fe20000000030 */
[----:B------:R-:W-:Y:S01]  /*e2f0*/  FFMA R11, R58, R39, R11 ;  /* 0x000000273a0b7223 */ /* 0x000fe2000000000b */
[----:B------:R-:W-:Y:S01]  /*e300*/  LEA.HI.X.SX32 R55, R110, R55, 0x1, P3 ;  /* 0x000000376e377211 */ /* 0x000fe200018f0eff */
[----:B------:R-:W-:Y:S01]  /*e310*/  FFMA R39, R59, R39, R40 ;  /* 0x000000273b277223 */ /* 0x000fe20000000028 */
[----:B------:R-:W-:-:S02]  /*e320*/  SHF.R.S32.HI R3, RZ, 0x1f, R42 ;  /* 0x0000001fff037819 */ /* 0x000fc4000001142a */
[-C--:B------:R-:W-:Y:S01]  /*e330*/  IADD3 R53, P4, P5, R111, R47.reuse, R42 ;  /* 0x0000002f6f357210 */ /* 0x080fe20007d9e02a */
[-C--:B------:R-:W-:Y:S01]  /*e340*/  FFMA R32, R56, R36.reuse, R66 ;  /* 0x0000002438207223 */ /* 0x080fe20000000042 */
[----:B------:R-:W-:Y:S01]  /*e350*/  IADD3 R48, PT, PT, R52, UR5, RZ ;  /* 0x0000000534307c10 */ /* 0x000fe2000fffe0ff */
[----:B------:R-:W0:Y:S01]  /*e360*/  LDCU.64 UR4, c[0x0][0x390] ;  /* 0x00007200ff0477ac */ /* 0x000e220008000a00 */
[--C-:B------:R-:W-:Y:S01]  /*e370*/  SHF.R.S32.HI R40, RZ, 0x1f, R44.reuse ;  /* 0x0000001fff287819 */ /* 0x100fe2000001142c */
[----:B------:R-:W-:Y:S01]  /*e380*/  FFMA R36, R59, R36, R41 ;  /* 0x000000243b247223 */ /* 0x000fe20000000029 */
[----:B------:R-:W-:Y:S02]  /*e390*/  IADD3 R44, P3, P6, R111, R47, R44 ;  /* 0x0000002f6f2c7210 */ /* 0x000fe40007e7e02c */
[----:B------:R-:W-:Y:S02]  /*e3a0*/  IADD3.X R72, PT, PT, RZ, R55, R3, P4, P5 ;  /* 0x00000037ff487210 */ /* 0x000fe400027ea403 */
[----:B------:R-:W-:-:S02]  /*e3b0*/  SHF.R.S32.HI R41, RZ, 0x1f, R0 ;  /* 0x0000001fff297819 */ /* 0x000fc40000011400 */
[C---:B------:R-:W-:Y:S02]  /*e3c0*/  IADD3 R43, P4, P5, R111.reuse, R47, R0 ;  /* 0x0000002f6f2b7210 */ /* 0x040fe40007d9e000 */
[----:B------:R-:W-:Y:S02]  /*e3d0*/  IADD3.X R3, PT, PT, RZ, R55, R40, P3, P6 ;  /* 0x00000037ff037210 */ /* 0x000fe40001fec428 */
[--C-:B------:R-:W-:Y:S02]  /*e3e0*/  SHF.R.S32.HI R0, RZ, 0x1f, R2.reuse ;  /* 0x0000001fff007819 */ /* 0x100fe40000011402 */
[----:B------:R-:W-:Y:S02]  /*e3f0*/  IADD3 R45, P3, P6, R111, R47, R2 ;  /* 0x0000002f6f2d7210 */ /* 0x000fe40007e7e002 */
[----:B------:R-:W-:Y:S02]  /*e400*/  IADD3.X R66, PT, PT, RZ, R55, R41, P4, P5 ;  /* 0x00000037ff427210 */ /* 0x000fe400027ea429 */
[----:B------:R-:W-:-:S02]  /*e410*/  SHF.R.S32.HI R2, RZ, 0x1f, R46 ;  /* 0x0000001fff027819 */ /* 0x000fc4000001142e */
[----:B------:R-:W-:Y:S01]  /*e420*/  IADD3 R51, P4, P5, R111, R47, R46 ;  /* 0x0000002f6f337210 */ /* 0x000fe20007d9e02e */
[----:B------:R-:W-:Y:S01]  /*e430*/  IMAD R109, R109, -0x20, R54 ;  /* 0xffffffe06d6d7824 */ /* 0x000fe200078e0236 */
[----:B------:R-:W-:Y:S02]  /*e440*/  IADD3.X R64, PT, PT, RZ, R55, R0, P3, P6 ;  /* 0x00000037ff407210 */ /* 0x000fe40001fec400 */
[--C-:B------:R-:W-:Y:S02]  /*e450*/  SHF.R.S32.HI R0, RZ, 0x1f, R50.reuse ;  /* 0x0000001fff007819 */ /* 0x100fe40000011432 */
[----:B------:R-:W-:Y:S02]  /*e460*/  IADD3 R50, P3, P6, R111, R47, R50 ;  /* 0x0000002f6f327210 */ /* 0x000fe40007e7e032 */
[----:B------:R-:W-:Y:S02]  /*e470*/  IADD3.X R54, PT, PT, RZ, R55, R2, P4, P5 ;  /* 0x00000037ff367210 */ /* 0x000fe400027ea402 */
[----:B------:R-:W-:-:S02]  /*e480*/  SHF.R.S32.HI R2, RZ, 0x1f, R52 ;  /* 0x0000001fff027819 */ /* 0x000fc40000011434 */
[C---:B------:R-:W-:Y:S02]  /*e490*/  IADD3 R52, P4, P5, R111.reuse, R47, R52 ;  /* 0x0000002f6f347210 */ /* 0x040fe40007d9e034 */
[----:B------:R-:W-:Y:S02]  /*e4a0*/  IADD3.X R49, PT, PT, RZ, R55, R0, P3, P6 ;  /* 0x00000037ff317210 */ /* 0x000fe40001fec400 */
[----:B------:R-:W-:Y:S02]  /*e4b0*/  IADD3 R111, P3, P6, R111, R47, R48 ;  /* 0x0000002f6f6f7210 */ /* 0x000fe40007e7e030 */
[----:B------:R-:W-:Y:S02]  /*e4c0*/  IADD3.X R47, PT, PT, RZ, R55, R2, P4, P5 ;  /* 0x00000037ff2f7210 */ /* 0x000fe400027ea402 */
[----:B0-----:R-:W-:Y:S02]  /*e4d0*/  LEA R40, P5, R53, UR4, 0x2 ;  /* 0x0000000435287c11 */ /* 0x001fe4000f8a10ff */
[----:B------:R-:W-:-:S02]  /*e4e0*/  ISETP.GE.OR P4, PT, R112, R109, P0 ;  /* 0x0000006d7000720c */ /* 0x000fc40000786670 */
[----:B------:R-:W-:Y:S02]  /*e4f0*/  ISETP.LT.AND P2, PT, R112, R109, !P2 ;  /* 0x0000006d7000720c */ /* 0x000fe40005741270 */
[----:B------:R-:W-:Y:S02]  /*e500*/  LEA.HI.X R41, R53, UR5, R72, 0x2, P5 ;  /* 0x0000000535297c11 */ /* 0x000fe4000a8f1448 */
[----:B------:R-:W-:Y:S02]  /*e510*/  LEA R2, P5, R44, UR4, 0x2 ;  /* 0x000000042c027c11 */ /* 0x000fe4000f8a10ff */
[----:B------:R-:W-:Y:S02]  /*e520*/  SHF.R.S32.HI R0, RZ, 0x1f, R48 ;  /* 0x0000001fff007819 */ /* 0x000fe40000011430 */
[----:B------:R-:W-:Y:S02]  /*e530*/  IADD3 R42, PT, PT, R112, 0x1, RZ ;  /* 0x00000001702a7810 */ /* 0x000fe40007ffe0ff */
[----:B------:R-:W-:-:S02]  /*e540*/  LEA.HI.X R3, R44, UR5, R3, 0x2, P5 ;  /* 0x000000052c037c11 */ /* 0x000fc4000a8f1403 */
[----:B------:R-:W-:Y:S01]  /*e550*/  IADD3 R44, PT, PT, R112, 0x2, RZ ;  /* 0x00000002702c7810 */ /* 0x000fe20007ffe0ff */
[----:B------:R-:W-:Y:S01]  /*e560*/  @!P4 STG.E.128 desc[UR18][R40.64+0x40], R76 ;  /* 0x0000404c2800c986 */ /* 0x000fe2000c101d12 */
[----:B------:R-:W-:Y:S02]  /*e570*/  IADD3.X R0, PT, PT, RZ, R55, R0, P3, P6 ;  /* 0x00000037ff007210 */ /* 0x000fe40001fec400 */
[CC--:B------:R-:W-:Y:S02]  /*e580*/  ISETP.GE.OR P6, PT, R42.reuse, R109.reuse, P1 ;  /* 0x0000006d2a00720c */ /* 0x0c0fe40000fc6670 */
[-C--:B------:R-:W-:Y:S02]  /*e590*/  ISETP.GE.OR P3, PT, R42, R109.reuse, P0 ;  /* 0x0000006d2a00720c */ /* 0x080fe40000766670 */
[CC--:B------:R-:W-:Y:S02]  /*e5a0*/  ISETP.GE.OR P5, PT, R44.reuse, R109.reuse, P1 ;  /* 0x0000006d2c00720c */ /* 0x0c0fe40000fa6670 */
[----:B------:R-:W-:Y:S01]  /*e5b0*/  ISETP.GE.OR P4, PT, R44, R109, P0 ;  /* 0x0000006d2c00720c */ /* 0x000fe20000786670 */
[----:B------:R0:W-:Y:S01]  /*e5c0*/  @P2 STG.E.128 desc[UR18][R40.64], R4 ;  /* 0x0000000428002986 */ /* 0x0001e2000c101d12 */
[----:B------:R-:W-:-:S02]  /*e5d0*/  LEA R42, P2, R43, UR4, 0x2 ;  /* 0x000000042b2a7c11 */ /* 0x000fc4000f8410ff */
[----:B------:R-:W-:Y:S02]  /*e5e0*/  IADD3 R46, PT, PT, R112, 0x3, RZ ;  /* 0x00000003702e7810 */ /* 0x000fe40007ffe0ff */
[----:B------:R-:W-:Y:S01]  /*e5f0*/  LEA.HI.X R43, R43, UR5, R66, 0x2, P2 ;  /* 0x000000052b2b7c11 */ /* 0x000fe200090f1442 */
[----:B------:R-:W-:Y:S01]  /*e600*/  @!P6 STG.E.128 desc[UR18][R2.64], R12 ;  /* 0x0000000c0200e986 */ /* 0x000fe2000c101d12 */
[----:B------:R-:W-:Y:S02]  /*e610*/  LEA R44, P6, R45, UR4, 0x2 ;  /* 0x000000042d2c7c11 */ /* 0x000fe4000f8c10ff */
[CC--:B------:R-:W-:Y:S01]  /*e620*/  ISETP.GE.OR P2, PT, R46.reuse, R109.reuse, P0 ;  /* 0x0000006d2e00720c */ /* 0x0c0fe20000746670 */
[----:B------:R1:W-:Y:S01]  /*e630*/  @!P3 STG.E.128 desc[UR18][R2.64+0x40], R16 ;  /* 0x000040100200b986 */ /* 0x0003e2000c101d12 */
[----:B------:R-:W-:-:S03]  /*e640*/  ISETP.GE.OR P3, PT, R46, R109, P1 ;  /* 0x0000006d2e00720c */ /* 0x000fc60000f66670 */
[----:B------:R-:W-:Y:S01]  /*e650*/  @!P5 STG.E.128 desc[UR18][R42.64], R20 ;  /* 0x000000142a00d986 */ /* 0x000fe2000c101d12 */
[----:B0-----:R-:W-:-:S03]  /*e660*/  LOP3.LUT R6, R112, 0x20, RZ, 0xfc, !PT ;  /* 0x0000002070067812 */ /* 0x001fc600078efcff */
[----:B------:R-:W-:Y:S01]  /*e670*/  @!P4 STG.E.128 desc[UR18][R42.64+0x40], R24 ;  /* 0x000040182a00c986 */ /* 0x000fe2000c101d12 */
[CC--:B------:R-:W-:Y:S02]  /*e680*/  ISETP.GE.OR P5, PT, R6.reuse, R109.reuse, P1 ;  /* 0x0000006d0600720c */ /* 0x0c0fe40000fa6670 */
[----:B------:R-:W-:Y:S02]  /*e690*/  ISETP.GE.OR P4, PT, R6, R109, P0 ;  /* 0x0000006d0600720c */ /* 0x000fe40000786670 */
[----:B------:R-:W-:Y:S02]  /*e6a0*/  LEA.HI.X R45, R45, UR5, R64, 0x2, P6 ;  /* 0x000000052d2d7c11 */ /* 0x000fe4000b0f1440 */
[C---:B------:R-:W-:Y:S01]  /*e6b0*/  LEA R4, P6, R51.reuse, UR4, 0x2 ;  /* 0x0000000433047c11 */ /* 0x040fe2000f8c10ff */
[C---:B------:R-:W-:Y:S01]  /*e6c0*/  FFMA R34, R56.reuse, R38, R100 ;  /* 0x0000002638227223 */ /* 0x040fe20000000064 */
[C---:B------:R-:W-:Y:S01]  /*e6d0*/  FFMA R92, R56.reuse, R120, R92 ;  /* 0x00000078385c7223 */ /* 0x040fe2000000005c */
[C---:B------:R-:W-:Y:S01]  /*e6e0*/  FFMA R93, R56.reuse, R121, R93 ;  /* 0x00000079385d7223 */ /* 0x040fe2000000005d */
[----:B------:R-:W-:Y:S01]  /*e6f0*/  LEA.HI.X R5, R51, UR5, R54, 0x2, P6 ;  /* 0x0000000533057c11 */ /* 0x000fe2000b0f1436 */
[C---:B------:R-:W-:Y:S01]  /*e700*/  FFMA R94, R56.reuse, R122, R94 ;  /* 0x0000007a385e7223 */ /* 0x040fe2000000005e */
[----:B------:R-:W-:Y:S01]  /*e710*/  FFMA R95, R56, R123, R80 ;  /* 0x0000007b385f7223 */ /* 0x000fe20000000050 */
[----:B------:R-:W-:-:S02]  /*e720*/  IADD3 R6, PT, PT, R112, 0x21, RZ ;  /* 0x0000002170067810 */ /* 0x000fc40007ffe0ff */
[----:B-1----:R-:W-:Y:S02]  /*e730*/  LEA R2, P6, R50, UR4, 0x2 ;  /* 0x0000000432027c11 */ /* 0x002fe4000f8c10ff */
[C---:B------:R-:W-:Y:S01]  /*e740*/  IADD3 R12, PT, PT, R112.reuse, 0x22, RZ ;  /* 0x00000022700c7810 */ /* 0x040fe20007ffe0ff */
[----:B------:R-:W-:Y:S01]  /*e750*/  @!P3 STG.E.128 desc[UR18][R44.64], R68 ;  /* 0x000000442c00b986 */ /* 0x000fe2000c101d12 */
[----:B------:R-:W-:Y:S02]  /*e760*/  IADD3 R112, PT, PT, R112, 0x23, RZ ;  /* 0x0000002370707810 */ /* 0x000fe40007ffe0ff */
[CC--:B------:R-:W-:Y:S01]  /*e770*/  ISETP.GE.OR P3, PT, R6.reuse, R109.reuse, P0 ;  /* 0x0000006d0600720c */ /* 0x0c0fe20000766670 */
[----:B------:R-:W-:Y:S01]  /*e780*/  @!P2 STG.E.128 desc[UR18][R44.64+0x40], R84 ;  /* 0x000040542c00a986 */ /* 0x000fe2000c101d12 */
[----:B------:R-:W-:Y:S02]  /*e790*/  ISETP.GE.OR P2, PT, R6, R109, P1 ;  /* 0x0000006d0600720c */ /* 0x000fe40000f46670 */
[----:B------:R-:W-:Y:S01]  /*e7a0*/  LEA.HI.X R3, R50, UR5, R49, 0x2, P6 ;  /* 0x0000000532037c11 */ /* 0x000fe2000b0f1431 */
[----:B------:R-:W-:Y:S01]  /*e7b0*/  @!P5 STG.E.128 desc[UR18][R4.64], R32 ;  /* 0x000000200400d986 */ /* 0x000fe2000c101d12 */
[----:B------:R-:W-:-:S02]  /*e7c0*/  LEA R6, P6, R52, UR4, 0x2 ;  /* 0x0000000434067c11 */ /* 0x000fc4000f8c10ff */
[CC--:B------:R-:W-:Y:S01]  /*e7d0*/  ISETP.GE.OR P5, PT, R12.reuse, R109.reuse, P0 ;  /* 0x0000006d0c00720c */ /* 0x0c0fe200007a6670 */
[----:B------:R0:W-:Y:S01]  /*e7e0*/  @!P4 STG.E.128 desc[UR18][R4.64+0x40], R92 ;  /* 0x0000405c0400c986 */ /* 0x0001e2000c101d12 */
[-C--:B------:R-:W-:Y:S02]  /*e7f0*/  ISETP.GE.OR P4, PT, R12, R109.reuse, P1 ;  /* 0x0000006d0c00720c */ /* 0x080fe40000f86670 */
[CC--:B------:R-:W-:Y:S02]  /*e800*/  ISETP.GE.OR P1, PT, R112.reuse, R109.reuse, P1 ;  /* 0x0000006d7000720c */ /* 0x0c0fe40000f26670 */
[----:B------:R-:W-:Y:S02]  /*e810*/  ISETP.GE.OR P0, PT, R112, R109, P0 ;  /* 0x0000006d7000720c */ /* 0x000fe40000706670 */
[----:B------:R-:W-:Y:S01]  /*e820*/  LEA.HI.X R7, R52, UR5, R47, 0x2, P6 ;  /* 0x0000000534077c11 */ /* 0x000fe2000b0f142f */
        /* <DEDUP_REMOVED lines=8> */
[----:B0-----:R-:W-:Y:S01]  /*e8b0*/  LEA R4, P6, R111, UR4, 0x2 ;  /* 0x000000046f047c11 */ /* 0x001fe2000f8c10ff */
[C---:B------:R-:W-:Y:S01]  /*e8c0*/  FFMA R18, R58.reuse, R122, R103 ;  /* 0x0000007a3a127223 */ /* 0x040fe20000000067 */
[----:B------:R-:W-:Y:S01]  /*e8d0*/  FFMA R19, R58, R123, R82 ;  /* 0x0000007b3a137223 */ /* 0x000fe20000000052 */
[----:B------:R-:W-:Y:S01]  /*e8e0*/  FFMA R38, R59, R38, R108 ;  /* 0x000000263b267223 */ /* 0x000fe2000000006c */
[----:B------:R-:W-:Y:S01]  /*e8f0*/  LEA.HI.X R5, R111, UR5, R0, 0x2, P6 ;  /* 0x000000056f057c11 */ /* 0x000fe2000b0f1400 */
[----:B------:R0:W-:Y:S04]  /*e900*/  @!P2 STG.E.128 desc[UR18][R2.64], R28 ;  /* 0x0000001c0200a986 */ /* 0x0001e8000c101d12 */
[----:B------:R0:W-:Y:S04]  /*e910*/  @!P3 STG.E.128 desc[UR18][R2.64+0x40], R12 ;  /* 0x0000400c0200b986 */ /* 0x0001e8000c101d12 */
[----:B------:R0:W-:Y:S04]  /*e920*/  @!P4 STG.E.128 desc[UR18][R6.64], R8 ;  /* 0x000000080600c986 */ /* 0x0001e8000c101d12 */
[----:B------:R0:W-:Y:S01]  /*e930*/  @!P5 STG.E.128 desc[UR18][R6.64+0x40], R16 ;  /* 0x000040100600d986 */ /* 0x0001e2000c101d12 */
[----:B------:R-:W-:-:S03]  /*e940*/  FFMA R60, R59, R120, R60 ;  /* 0x000000783b3c7223 */ /* 0x000fc6000000003c */
[----:B------:R0:W-:Y:S01]  /*e950*/  @!P1 STG.E.128 desc[UR18][R4.64], R36 ;  /* 0x0000002404009986 */ /* 0x0001e2000c101d12 */
[C---:B------:R-:W-:Y:S01]  /*e960*/  FFMA R61, R59.reuse, R121, R61 ;  /* 0x000000793b3d7223 */ /* 0x040fe2000000003d */
[C---:B------:R-:W-:Y:S01]  /*e970*/  FFMA R62, R59.reuse, R122, R62 ;  /* 0x0000007a3b3e7223 */ /* 0x040fe2000000003e */
[----:B------:R-:W-:Y:S01]  /*e980*/  FFMA R63, R59, R123, R63 ;  /* 0x0000007b3b3f7223 */ /* 0x000fe2000000003f */
[----:B------:R-:W-:Y:S06]  /*e990*/  @P0 EXIT ;  /* 0x000000000000094d */ /* 0x000fec0003800000 */
[----:B------:R-:W-:Y:S01]  /*e9a0*/  STG.E.128 desc[UR18][R4.64+0x40], R60 ;  /* 0x0000403c04007986 */ /* 0x000fe2000c101d12 */
[----:B------:R-:W-:Y:S05]  /*e9b0*/  EXIT ;  /* 0x000000000000794d */ /* 0x000fea0003800000 */
.L_x_5:
        /* <DEDUP_REMOVED lines=12> */
.L_x_13:


//--------------------- .text._Z18sgemm_Kernel_NaivePKfS0_Pfiii --------------------------
	.section	.text._Z18sgemm_Kernel_NaivePKfS0_Pfiii,"ax",@progbits
	.align	128
        .global         _Z18sgemm_Kernel_NaivePKfS0_Pfiii
        .type           _Z18sgemm_Kernel_NaivePKfS0_Pfiii,@function
        .size           _Z18sgemm_Kernel_NaivePKfS0_Pfiii,(.L_x_14 - _Z18sgemm_Kernel_NaivePKfS0_Pfiii)
        .other          _Z18sgemm_Kernel_NaivePKfS0_Pfiii,@"STO_CUDA_ENTRY STV_DEFAULT"
_Z18sgemm_Kernel_NaivePKfS0_Pfiii:
.text._Z18sgemm_Kernel_NaivePKfS0_Pfiii:
[----:B------:R-:W-:Y:S01]  /*0000*/  LDC R1, c[0x0][0x37c] ;  /* 0x0000df00ff017b82 */ /* 0x000fe20000000800 */
[----:B------:R-:W0:Y:S07]  /*0010*/  S2R R10, SR_TID.X ;  /* 0x00000000000a7919 */ /* 0x000e2e0000002100 */
[----:B------:R-:W1:Y:S01]  /*0020*/  S2UR UR5, SR_CTAID.X ;  /* 0x00000000000579c3 */ /* 0x000e620000002500 */
[----:B------:R-:W1:Y:S01]  /*0030*/  LDCU UR4, c[0x0][0x360] ;  /* 0x00006c00ff0477ac */ /* 0x000e620008000800 */
[----:B------:R-:W2:Y:S06]  /*0040*/  S2R R3, SR_TID.Y ;  /* 0x0000000000037919 */ /* 0x000eac0000002200 */
[----:B------:R-:W2:Y:S08]  /*0050*/  S2UR UR6, SR_CTAID.Y ;  /* 0x00000000000679c3 */ /* 0x000eb00000002600 */
[----:B------:R-:W2:Y:S08]  /*0060*/  LDC R0, c[0x0][0x364] ;  /* 0x0000d900ff007b82 */ /* 0x000eb00000000800 */
[----:B------:R-:W3:Y:S01]  /*0070*/  LDC.64 R4, c[0x0][0x398] ;  /* 0x0000e600ff047b82 */ /* 0x000ee20000000a00 */
[----:B-1----:R-:W-:-:S06]  /*0080*/  UIMAD UR5, UR5, UR4, URZ ;  /* 0x00000004050572a4 */ /* 0x002fcc000f8e02ff */
[----:B0-----:R-:W-:Y:S02]  /*0090*/  VIADD R2, R10, UR5 ;  /* 0x000000050a027c36 */ /* 0x001fe40008000000 */
[----:B--2---:R-:W-:-:S03]  /*00a0*/  IMAD R0, R0, UR6, R3 ;  /* 0x0000000600007c24 */ /* 0x004fc6000f8e0203 */
[----:B---3--:R-:W-:-:S04]  /*00b0*/  ISETP.GE.AND P0, PT, R2, R5, PT ;  /* 0x000000050200720c */ /* 0x008fc80003f06270 */
[----:B------:R-:W-:-:S13]  /*00c0*/  ISETP.GE.OR P0, PT, R0, R4, P0 ;  /* 0x000000040000720c */ /* 0x000fda0000706670 */
[----:B------:R-:W-:Y:S05]  /*00d0*/  @P0 EXIT ;  /* 0x000000000000094d */ /* 0x000fea0003800000 */
[----:B------:R-:W0:Y:S01]  /*00e0*/  LDCU UR6, c[0x0][0x3a0] ;  /* 0x00007400ff0677ac */ /* 0x000e220008000800 */
[----:B------:R-:W1:Y:S01]  /*00f0*/  S2UR UR4, SR_CTAID.Z ;  /* 0x00000000000479c3 */ /* 0x000e620000002700 */
[----:B------:R-:W-:Y:S01]  /*0100*/  IMAD.MOV.U32 R16, RZ, RZ, RZ ;  /* 0x000000ffff107224 */ /* 0x000fe200078e00ff */
[----:B------:R-:W2:Y:S01]  /*0110*/  LDCU.64 UR8, c[0x0][0x358] ;  /* 0x00006b00ff0877ac */ /* 0x000ea20008000a00 */
[----:B0-----:R-:W-:Y:S01]  /*0120*/  UISETP.GE.AND UP0, UPT, UR6, 0x1, UPT ;  /* 0x000000010600788c */ /* 0x001fe2000bf06270 */
[----:B-1----:R-:W-:-:S04]  /*0130*/  IMAD R4, R4, UR4, RZ ;  /* 0x0000000404047c24 */ /* 0x002fc8000f8e02ff */
[----:B------:R-:W-:-:S04]  /*0140*/  IMAD R3, R4, R5, RZ ;  /* 0x0000000504037224 */ /* 0x000fc800078e02ff */
[----:B--2---:R-:W-:Y:S05]  /*0150*/  BRA.U !UP0, `(.L_x_6) ;  /* 0x0000000d08147547 */ /* 0x004fea000b800000 */
[----:B------:R-:W-:Y:S01]  /*0160*/  UISETP.GE.U32.AND UP0, UPT, UR6, 0x8, UPT ;  /* 0x000000080600788c */ /* 0x000fe2000bf06070 */
[----:B------:R-:W-:Y:S01]  /*0170*/  IMAD R7, R5, UR4, RZ ;  /* 0x0000000405077c24 */ /* 0x000fe2000f8e02ff */
[----:B------:R-:W-:Y:S01]  /*0180*/  UMOV UR4, URZ ;  /* 0x000000ff00047c82 */ /* 0x000fe20008000000 */
[----:B------:R-:W-:Y:S02]  /*0190*/  IMAD R6, R4, UR6, RZ ;  /* 0x0000000604067c24 */ /* 0x000fe4000f8e02ff */
[----:B------:R-:W-:Y:S02]  /*01a0*/  IMAD R7, R7, UR6, RZ ;  /* 0x0000000607077c24 */ /* 0x000fe4000f8e02ff */
[----:B------:R-:W-:Y:S01]  /*01b0*/  IMAD R9, R0, UR6, RZ ;  /* 0x0000000600097c24 */ /* 0x000fe2000f8e02ff */
[----:B------:R-:W-:Y:S01]  /*01c0*/  SHF.R.S32.HI R8, RZ, 0x1f, R6 ;  /* 0x0000001fff087819 */ /* 0x000fe20000011406 */
[----:B------:R-:W-:Y:S01]  /*01d0*/  IMAD.MOV.U32 R16, RZ, RZ, RZ ;  /* 0x000000ffff107224 */ /* 0x000fe200078e00ff */
[----:B------:R-:W-:Y:S01]  /*01e0*/  SHF.R.S32.HI R11, RZ, 0x1f, R7 ;  /* 0x0000001fff0b7819 */ /* 0x000fe20000011407 */
[----:B------:R-:W-:Y:S06]  /*01f0*/  BRA.U !UP0, `(.L_x_7) ;  /* 0x0000000508687547 */ /* 0x000fec000b800000 */
[----:B------:R-:W0:Y:S01]  /*0200*/  LDCU.64 UR10, c[0x0][0x380] ;  /* 0x00007000ff0a77ac */ /* 0x000e220008000a00 */
[----:B------:R-:W-:Y:S01]  /*0210*/  IADD3 R23, P0, PT, R6, R9, RZ ;  /* 0x0000000906177210 */ /* 0x000fe20007f1e0ff */
[C---:B------:R-:W-:Y:S01]  /*0220*/  IMAD R20, R5.reuse, 0x3, R2 ;  /* 0x0000000305147824 */ /* 0x040fe200078e0202 */
[C---:B------:R-:W-:Y:S01]  /*0230*/  IADD3 R4, PT, PT, R5.reuse, UR5, R10 ;  /* 0x0000000505047c10 */ /* 0x040fe2000fffe00a */
[----:B------:R-:W-:Y:S01]  /*0240*/  ULOP3.LUT UR4, UR6, 0x7ffffff8, URZ, 0xc0, !UPT ;  /* 0x7ffffff806047892 */ /* 0x000fe2000f8ec0ff */
[C---:B------:R-:W-:Y:S02]  /*0250*/  IMAD R10, R5.reuse, 0x2, R2 ;  /* 0x00000002050a7824 */ /* 0x040fe400078e0202 */
[----:B------:R-:W-:Y:S01]  /*0260*/  IMAD.X R12, RZ, RZ, R8, P0 ;  /* 0x000000ffff0c7224 */ /* 0x000fe200000e0608 */
[----:B------:R-:W-:Y:S01]  /*0270*/  UIADD3 UR7, UPT, UPT, -UR4, URZ, URZ ;  /* 0x000000ff04077290 */ /* 0x000fe2000fffe1ff */
[C-C-:B------:R-:W-:Y:S02]  /*0280*/  IMAD R22, R5.reuse, 0x4, R2.reuse ;  /* 0x0000000405167824 */ /* 0x140fe400078e0202 */
[----:B------:R-:W-:-:S02]  /*0290*/  IMAD R24, R5, 0x5, R2 ;  /* 0x0000000505187824 */ /* 0x000fc400078e0202 */
[C-C-:B------:R-:W-:Y:S02]  /*02a0*/  IMAD R26, R5.reuse, 0x6, R2.reuse ;  /* 0x00000006051a7824 */ /* 0x140fe400078e0202 */
[--C-:B------:R-:W-:Y:S02]  /*02b0*/  IMAD R28, R5, 0x7, R2.reuse ;  /* 0x00000007051c7824 */ /* 0x100fe400078e0202 */
[----:B------:R-:W-:Y:S01]  /*02c0*/  IMAD.MOV.U32 R16, RZ, RZ, RZ ;  /* 0x000000ffff107224 */ /* 0x000fe200078e00ff */
[----:B0-----:R-:W-:Y:S01]  /*02d0*/  LEA R17, P0, R23, UR10, 0x2 ;  /* 0x0000000a17117c11 */ /* 0x001fe2000f8010ff */
[----:B------:R-:W-:-:S03]  /*02e0*/  IMAD.MOV.U32 R21, RZ, RZ, R2 ;  /* 0x000000ffff157224 */ /* 0x000fc600078e0002 */
[----:B------:R-:W-:Y:S01]  /*02f0*/  LEA.HI.X R23, R23, UR11, R12, 0x2, P0 ;  /* 0x0000000b17177c11 */ /* 0x000fe200080f140c */
[----:B------:R-:W0:Y:S01]  /*0300*/  LDCU.64 UR10, c[0x0][0x388] ;  /* 0x00007100ff0a77ac */ /* 0x000e220008000a00 */
[----:B------:R-:W-:-:S05]  /*0310*/  IADD3 R17, P0, PT, R17, 0x10, RZ ;  /* 0x0000001011117810 */ /* 0x000fca0007f1e0ff */
[----:B------:R-:W-:-:S08]  /*0320*/  IMAD.X R23, RZ, RZ, R23, P0 ;  /* 0x000000ffff177224 */ /* 0x000fd000000e0617 */
.L_x_8:
[C---:B------:R-:W-:Y:S02]  /*0330*/  IADD3 R13, P0, PT, R7.reuse, R21, RZ ;  /* 0x00000015070d7210 */ /* 0x040fe40007f1e0ff */
[----:B------:R-:W-:Y:S02]  /*0340*/  IADD3 R12, P1, PT, R7, R4, RZ ;  /* 0x00000004070c7210 */ /* 0x000fe40007f3e0ff */
[----:B------:R-:W-:Y:S02]  /*0350*/  LEA.HI.X.SX32 R14, R21, R11, 0x1, P0 ;  /* 0x0000000b150e7211 */ /* 0x000fe400000f0eff */
[----:B0-----:R-:W-:-:S04]  /*0360*/  LEA R18, P0, R13, UR10, 0x2 ;  /* 0x0000000a0d127c11 */ /* 0x001fc8000f8010ff */
[----:B------:R-:W-:Y:S02]  /*0370*/  LEA.HI.X R19, R13, UR11, R14, 0x2, P0 ;  /* 0x0000000b0d137c11 */ /* 0x000fe400080f140e */
[----:B------:R-:W-:Y:S02]  /*0380*/  LEA.HI.X.SX32 R13, R4, R11, 0x1, P1 ;  /* 0x0000000b040d7211 */ /* 0x000fe400008f0eff */
[C---:B------:R-:W-:Y:S01]  /*0390*/  LEA R14, P0, R12.reuse, UR10, 0x2 ;  /* 0x0000000a0c0e7c11 */ /* 0x040fe2000f8010ff */
[----:B------:R0:W2:Y:S03]  /*03a0*/  LDG.E R18, desc[UR8][R18.64] ;  /* 0x0000000812127981 */ /* 0x0000a6000c1e1900 */
[----:B------:R-:W-:Y:S01]  /*03b0*/  LEA.HI.X R15, R12, UR11, R13, 0x2, P0 ;  /* 0x0000000b0c0f7c11 */ /* 0x000fe200080f140d */
[----:B------:R-:W-:Y:S02]  /*03c0*/  IMAD.MOV.U32 R12, RZ, RZ, R17 ;  /* 0x000000ffff0c7224 */ /* 0x000fe400078e0011 */
[----:B------:R-:W-:-:S02]  /*03d0*/  IMAD.MOV.U32 R13, RZ, RZ, R23 ;  /* 0x000000ffff0d7224 */ /* 0x000fc400078e0017 */
[----:B------:R-:W3:Y:S04]  /*03e0*/  LDG.E R14, desc[UR8][R14.64] ;  /* 0x000000080e0e7981 */ /* 0x000ee8000c1e1900 */
[----:B------:R-:W2:Y:S04]  /*03f0*/  LDG.E R17, desc[UR8][R12.64+-0x10] ;  /* 0xfffff0080c117981 */ /* 0x000ea8000c1e1900 */
[----:B------:R-:W3:Y:S01]  /*0400*/  LDG.E R23, desc[UR8][R12.64+-0xc] ;  /* 0xfffff4080c177981 */ /* 0x000ee2000c1e1900 */
[C---:B------:R-:W-:Y:S02]  /*0410*/  IADD3 R27, P0, PT, R7.reuse, R10, RZ ;  /* 0x0000000a071b7210 */ /* 0x040fe40007f1e0ff */
[----:B------:R-:W-:Y:S01]  /*0420*/  IADD3 R25, P1, PT, R7, R20, RZ ;  /* 0x0000001407197210 */ /* 0x000fe20007f3e0ff */
[----:B------:R-:W4:Y:S01]  /*0430*/  LDG.E R15, desc[UR8][R12.64+-0x4] ;  /* 0xfffffc080c0f7981 */ /* 0x000f22000c1e1900 */
[----:B------:R-:W-:-:S02]  /*0440*/  LEA.HI.X.SX32 R29, R10, R11, 0x1, P0 ;  /* 0x0000000b0a1d7211 */ /* 0x000fc400000f0eff */
[----:B0-----:R-:W-:Y:S01]  /*0450*/  LEA.HI.X.SX32 R19, R20, R11, 0x1, P1 ;  /* 0x0000000b14137211 */ /* 0x001fe200008f0eff */
[----:B--2---:R-:W-:Y:S01]  /*0460*/  FFMA R17, R17, R18, R16 ;  /* 0x0000001211117223 */ /* 0x004fe20000000010 */
[----:B------:R-:W-:-:S03]  /*0470*/  LEA R16, P0, R27, UR10, 0x2 ;  /* 0x0000000a1b107c11 */ /* 0x000fc6000f8010ff */
[----:B---3--:R-:W-:Y:S01]  /*0480*/  FFMA R23, R23, R14, R17 ;  /* 0x0000000e17177223 */ /* 0x008fe20000000011 */
[----:B------:R-:W-:Y:S01]  /*0490*/  LEA.HI.X R17, R27, UR11, R29, 0x2, P0 ;  /* 0x0000000b1b117c11 */ /* 0x000fe200080f141d */
[----:B------:R-:W2:Y:S01]  /*04a0*/  LDG.E R14, desc[UR8][R12.64+-0x8] ;  /* 0xfffff8080c0e7981 */ /* 0x000ea2000c1e1900 */
[----:B------:R-:W-:-:S03]  /*04b0*/  LEA R18, P0, R25, UR10, 0x2 ;  /* 0x0000000a19127c11 */ /* 0x000fc6000f8010ff */
[----:B------:R0:W2:Y:S01]  /*04c0*/  LDG.E R16, desc[UR8][R16.64] ;  /* 0x0000000810107981 */ /* 0x0000a2000c1e1900 */
[----:B------:R-:W-:-:S05]  /*04d0*/  LEA.HI.X R19, R25, UR11, R19, 0x2, P0 ;  /* 0x0000000b19137c11 */ /* 0x000fca00080f1413 */
[----:B------:R-:W4:Y:S01]  /*04e0*/  LDG.E R18, desc[UR8][R18.64] ;  /* 0x0000000812127981 */ /* 0x000f22000c1e1900 */
[C---:B------:R-:W-:Y:S02]  /*04f0*/  IADD3 R27, P0, PT, R7.reuse, R22, RZ ;  /* 0x00000016071b7210 */ /* 0x040fe40007f1e0ff */
[----:B------:R-:W-:Y:S02]  /*0500*/  IADD3 R25, P1, PT, R7, R24, RZ ;  /* 0x0000001807197210 */ /* 0x000fe40007f3e0ff */
[-C--:B------:R-:W-:Y:S02]  /*0510*/  LEA.HI.X.SX32 R29, R22, R11.reuse, 0x1, P0 ;  /* 0x0000000b161d7211 */ /* 0x080fe400000f0eff */
[----:B0-----:R-:W-:Y:S01]  /*0520*/  LEA.HI.X.SX32 R17, R24, R11, 0x1, P1 ;  /* 0x0000000b18117211 */ /* 0x001fe200008f0eff */
[----:B------:R-:W3:Y:S01]  /*0530*/  LDG.E R19, desc[UR8][R12.64+0x4] ;  /* 0x000004080c137981 */ /* 0x000ee2000c1e1900 */
[----:B--2---:R-:W-:Y:S01]  /*0540*/  FFMA R23, R14, R16, R23 ;  /* 0x000000100e177223 */ /* 0x004fe20000000017 */
[----:B------:R-:W-:-:S03]  /*0550*/  LEA R14, P0, R27, UR10, 0x2 ;  /* 0x0000000a1b0e7c11 */ /* 0x000fc6000f8010ff */
[----:B----4-:R-:W-:Y:S01]  /*0560*/  FFMA R23, R15, R18, R23 ;  /* 0x000000120f177223 */ /* 0x010fe20000000017 */
[----:B------:R-:W-:Y:S01]  /*0570*/  LEA.HI.X R15, R27, UR11, R29, 0x2, P0 ;  /* 0x0000000b1b0f7c11 */ /* 0x000fe200080f141d */
[----:B------:R-:W2:Y:S01]  /*0580*/  LDG.E R18, desc[UR8][R12.64] ;  /* 0x000000080c127981 */ /* 0x000ea2000c1e1900 */
[----:B------:R-:W-:-:S03]  /*0590*/  LEA R16, P0, R25, UR10, 0x2 ;  /* 0x0000000a19107c11 */ /* 0x000fc6000f8010ff */
[----:B------:R0:W2:Y:S01]  /*05a0*/  LDG.E R14, desc[UR8][R14.64] ;  /* 0x000000080e0e7981 */ /* 0x0000a2000c1e1900 */
[----:B------:R-:W-:-:S05]  /*05b0*/  LEA.HI.X R17, R25, UR11, R17, 0x2, P0 ;  /* 0x0000000b19117c11 */ /* 0x000fca00080f1411 */
[----:B------:R-:W3:Y:S01]  /*05c0*/  LDG.E R16, desc[UR8][R16.64] ;  /* 0x0000000810107981 */ /* 0x000ee2000c1e1900 */
[C---:B------:R-:W-:Y:S02]  /*05d0*/  IADD3 R27, P0, PT, R7.reuse, R26, RZ ;  /* 0x0000001a071b7210 */ /* 0x040fe40007f1e0ff */
[----:B------:R-:W-:Y:S02]  /*05e0*/  IADD3 R25, P1, PT, R7, R28, RZ ;  /* 0x0000001c07197210 */ /* 0x000fe40007f3e0ff */
[-C--:B------:R-:W-:Y:S02]  /*05f0*/  LEA.HI.X.SX32 R29, R26, R11.reuse, 0x1, P0 ;  /* 0x0000000b1a1d7211 */ /* 0x080fe400000f0eff */
[----:B0-----:R-:W-:Y:S01]  /*0600*/  LEA.HI.X.SX32 R15, R28, R11, 0x1, P1 ;  /* 0x0000000b1c0f7211 */ /* 0x001fe200008f0eff */
[----:B--2---:R-:W-:Y:S01]  /*0610*/  FFMA R23, R18, R14, R23 ;  /* 0x0000000e12177223 */ /* 0x004fe20000000017 */
[----:B------:R-:W-:-:S03]  /*0620*/  LEA R18, P0, R27, UR10, 0x2 ;  /* 0x0000000a1b127c11 */ /* 0x000fc6000f8010ff */
[----:B---3--:R-:W-:Y:S01]  /*0630*/  FFMA R23, R19, R16, R23 ;  /* 0x0000001013177223 */ /* 0x008fe20000000017 */
[----:B------:R-:W-:Y:S01]  /*0640*/  LEA.HI.X R19, R27, UR11, R29, 0x2, P0 ;  /* 0x0000000b1b137c11 */ /* 0x000fe200080f141d */
[----:B------:R-:W2:Y:S01]  /*0650*/  LDG.E R16, desc[UR8][R12.64+0x8] ;  /* 0x000008080c107981 */ /* 0x000ea2000c1e1900 */
[----:B------:R-:W-:-:S03]  /*0660*/  LEA R14, P0, R25, UR10, 0x2 ;  /* 0x0000000a190e7c11 */ /* 0x000fc6000f8010ff */
[----:B------:R-:W2:Y:S01]  /*0670*/  LDG.E R18, desc[UR8][R18.64] ;  /* 0x0000000812127981 */ /* 0x000ea2000c1e1900 */
[----:B------:R-:W-:-:S03]  /*0680*/  LEA.HI.X R15, R25, UR11, R15, 0x2, P0 ;  /* 0x0000000b190f7c11 */ /* 0x000fc600080f140f */
[----:B------:R-:W3:Y:S04]  /*0690*/  LDG.E R25, desc[UR8][R12.64+0xc] ;  /* 0x00000c080c197981 */ /* 0x000ee8000c1e1900 */
[----:B------:R-:W3:Y:S01]  /*06a0*/  LDG.E R14, desc[UR8][R14.64] ;  /* 0x000000080e0e7981 */ /* 0x000ee2000c1e1900 */
[----:B------:R-:W-:-:S04]  /*06b0*/  UIADD3 UR7, UPT, UPT, UR7, 0x8, URZ ;  /* 0x0000000807077890 */ /* 0x000fc8000fffe0ff */
[----:B------:R-:W-:Y:S01]  /*06c0*/  UISETP.NE.AND UP0, UPT, UR7, URZ, UPT ;  /* 0x000000ff0700728c */ /* 0x000fe2000bf05270 */
[----:B------:R-:W-:Y:S01]  /*06d0*/  IADD3 R17, P0, PT, R12, 0x20, RZ ;  /* 0x000000200c117810 */ /* 0x000fe20007f1e0ff */
[C---:B------:R-:W-:Y:S02]  /*06e0*/  IMAD R4, R5.reuse, 0x8, R4 ;  /* 0x0000000805047824 */ /* 0x040fe400078e0204 */
[C---:B------:R-:W-:Y:S02]  /*06f0*/  IMAD R10, R5.reuse, 0x8, R10 ;  /* 0x00000008050a7824 */ /* 0x040fe400078e020a */
[C---:B------:R-:W-:Y:S02]  /*0700*/  IMAD R20, R5.reuse, 0x8, R20 ;  /* 0x0000000805147824 */ /* 0x040fe400078e0214 */
[C---:B------:R-:W-:Y:S02]  /*0710*/  IMAD R22, R5.reuse, 0x8, R22 ;  /* 0x0000000805167824 */ /* 0x040fe400078e0216 */
[----:B------:R-:W-:-:S02]  /*0720*/  IMAD R24, R5, 0x8, R24 ;  /* 0x0000000805187824 */ /* 0x000fc400078e0218 */
[C---:B------:R-:W-:Y:S02]  /*0730*/  IMAD R26, R5.reuse, 0x8, R26 ;  /* 0x00000008051a7824 */ /* 0x040fe400078e021a */
[C---:B------:R-:W-:Y:S02]  /*0740*/  IMAD R28, R5.reuse, 0x8, R28 ;  /* 0x00000008051c7824 */ /* 0x040fe400078e021c */
[----:B------:R-:W-:Y:S02]  /*0750*/  IMAD R21, R5, 0x8, R21 ;  /* 0x0000000805157824 */ /* 0x000fe400078e0215 */
[----:B--2---:R-:W-:Y:S01]  /*0760*/  FFMA R16, R16, R18, R23 ;  /* 0x0000001210107223 */ /* 0x004fe20000000017 */
[----:B------:R-:W-:-:S03]  /*0770*/  IMAD.X R23, RZ, RZ, R13, P0 ;  /* 0x000000ffff177224 */ /* 0x000fc600000e060d */
[----:B---3--:R-:W-:Y:S01]  /*0780*/  FFMA R16, R25, R14, R16 ;  /* 0x0000000e19107223 */ /* 0x008fe20000000010 */
[----:B------:R-:W-:Y:S06]  /*0790*/  BRA.U UP0, `(.L_x_8) ;  /* 0xfffffff900e47547 */ /* 0x000fec000b83ffff */
.L_x_7:
[----:B------:R-:W-:-:S04]  /*07a0*/  ULOP3.LUT UR10, UR6, 0x7, URZ, 0xc0, !UPT ;  /* 0x00000007060a7892 */ /* 0x000fc8000f8ec0ff */
[----:B------:R-:W-:-:S09]  /*07b0*/  UISETP.NE.AND UP0, UPT, UR10, URZ, UPT ;  /* 0x000000ff0a00728c */ /* 0x000fd2000bf05270 */
[----:B------:R-:W-:Y:S05]  /*07c0*/  BRA.U !UP0, `(.L_x_6) ;  /* 0x0000000508787547 */ /* 0x000fea000b800000 */
[----:B------:R-:W-:Y:S02]  /*07d0*/  UISETP.GE.U32.AND UP0, UPT, UR10, 0x4, UPT ;  /* 0x000000040a00788c */ /* 0x000fe4000bf06070 */
[----:B------:R-:W-:-:S04]  /*07e0*/  ULOP3.LUT UR7, UR6, 0x3, URZ, 0xc0, !UPT ;  /* 0x0000000306077892 */ /* 0x000fc8000f8ec0ff */
[----:B------:R-:W-:-:S03]  /*07f0*/  UISETP.NE.AND UP1, UPT, UR7, URZ, UPT ;  /* 0x000000ff0700728c */ /* 0x000fc6000bf25270 */
[----:B------:R-:W-:Y:S08]  /*0800*/  BRA.U !UP0, `(.L_x_9) ;  /* 0x0000000108ac7547 */ /* 0x000ff0000b800000 */
[----:B------:R-:W0:Y:S01]  /*0810*/  LDCU.128 UR12, c[0x0][0x380] ;  /* 0x00007000ff0c77ac */ /* 0x000e220008000c00 */
[----:B------:R-:W-:Y:S01]  /*0820*/  IADD3 R14, P0, P1, R6, UR4, R9 ;  /* 0x00000004060e7c10 */ /* 0x000fe2000f91e009 */
[----:B------:R-:W-:Y:S02]  /*0830*/  IMAD R4, R5, UR4, R2 ;  /* 0x0000000405047c24 */ /* 0x000fe4000f8e0202 */
[----:B------:R-:W-:Y:S01]  /*0840*/  VIADD R13, R9, UR4 ;  /* 0x00000004090d7c36 */ /* 0x000fe20008000000 */
[----:B------:R-:W-:Y:S01]  /*0850*/  IADD3.X R15, PT, PT, R8, RZ, RZ, P0, P1 ;  /* 0x000000ff080f7210 */ /* 0x000fe200007e24ff */
[----:B------:R-:W-:Y:S01]  /*0860*/  IMAD.IADD R10, R4, 0x1, R5 ;  /* 0x00000001040a7824 */ /* 0x000fe200078e0205 */
[----:B------:R-:W-:Y:S02]  /*0870*/  IADD3 R17, P2, PT, R7, R4, RZ ;  /* 0x0000000407117210 */ /* 0x000fe40007f5e0ff */
[----:B------:R-:W-:Y:S02]  /*0880*/  IADD3 R19, P1, PT, R6, R13, RZ ;  /* 0x0000000d06137210 */ /* 0x000fe40007f3e0ff */
[----:B------:R-:W-:-:S03]  /*0890*/  LEA.HI.X.SX32 R4, R4, R11, 0x1, P2 ;  /* 0x0000000b04047211 */ /* 0x000fc600010f0eff */
[----:B------:R-:W-:Y:S01]  /*08a0*/  IMAD.X R22, RZ, RZ, R8, P1 ;  /* 0x000000ffff167224 */ /* 0x000fe200008e0608 */
[C---:B0-----:R-:W-:Y:S02]  /*08b0*/  LEA R12, P0, R14.reuse, UR12, 0x2 ;  /* 0x0000000c0e0c7c11 */ /* 0x041fe4000f8010ff */
[----:B------:R-:W-:Y:S02]  /*08c0*/  LEA R20, P1, R17, UR14, 0x2 ;  /* 0x0000000e11147c11 */ /* 0x000fe4000f8210ff */
[----:B------:R-:W-:Y:S02]  /*08d0*/  LEA.HI.X R13, R14, UR13, R15, 0x2, P0 ;  /* 0x0000000d0e0d7c11 */ /* 0x000fe400080f140f */
[----:B------:R-:W-:Y:S02]  /*08e0*/  IADD3 R14, P3, PT, R7, R10, RZ ;  /* 0x0000000a070e7210 */ /* 0x000fe40007f7e0ff */
[----:B------:R-:W-:Y:S01]  /*08f0*/  LEA R24, P0, R19, UR12, 0x2 ;  /* 0x0000000c13187c11 */ /* 0x000fe2000f8010ff */
[----:B------:R-:W2:Y:S01]  /*0900*/  LDG.E R27, desc[UR8][R12.64+0xc] ;  /* 0x00000c080c1b7981 */ /* 0x000ea2000c1e1900 */
[C---:B------:R-:W-:Y:S01]  /*0910*/  LEA.HI.X.SX32 R15, R10.reuse, R11, 0x1, P3 ;  /* 0x0000000b0a0f7211 */ /* 0x040fe200018f0eff */
[----:B------:R-:W-:Y:S01]  /*0920*/  IMAD.IADD R10, R10, 0x1, R5 ;  /* 0x000000010a0a7824 */ /* 0x000fe200078e0205 */
[----:B------:R-:W-:-:S02]  /*0930*/  LEA R18, P2, R14, UR14, 0x2 ;  /* 0x0000000e0e127c11 */ /* 0x000fc4000f8410ff */
[----:B------:R-:W-:Y:S02]  /*0940*/  LEA.HI.X R25, R19, UR13, R22, 0x2, P0 ;  /* 0x0000000d13197c11 */ /* 0x000fe400080f1416 */
[----:B------:R-:W-:Y:S02]  /*0950*/  LEA.HI.X R19, R14, UR15, R15, 0x2, P2 ;  /* 0x0000000f0e137c11 */ /* 0x000fe400090f140f */
[----:B------:R-:W-:Y:S01]  /*0960*/  LEA.HI.X R21, R17, UR15, R4, 0x2, P1 ;  /* 0x0000000f11157c11 */ /* 0x000fe200088f1404 */
[C---:B------:R-:W-:Y:S01]  /*0970*/  IMAD.IADD R4, R10.reuse, 0x1, R5 ;  /* 0x000000010a047824 */ /* 0x040fe200078e0205 */
[----:B------:R-:W-:Y:S01]  /*0980*/  IADD3 R15, P0, PT, R7, R10, RZ ;  /* 0x0000000a070f7210 */ /* 0x000fe20007f1e0ff */
[----:B------:R-:W3:Y:S03]  /*0990*/  LDG.E R25, desc[UR8][R24.64] ;  /* 0x0000000818197981 */ /* 0x000ee6000c1e1900 */
[----:B------:R-:W-:Y:S01]  /*09a0*/  LEA.HI.X.SX32 R22, R10, R11, 0x1, P0 ;  /* 0x0000000b0a167211 */ /* 0x000fe200000f0eff */
[----:B------:R-:W3:Y:S01]  /*09b0*/  LDG.E R20, desc[UR8][R20.64] ;  /* 0x0000000814147981 */ /* 0x000ee2000c1e1900 */
[----:B------:R-:W-:-:S02]  /*09c0*/  LEA R14, P0, R15, UR14, 0x2 ;  /* 0x0000000e0f0e7c11 */ /* 0x000fc4000f8010ff */
[----:B------:R-:W-:Y:S01]  /*09d0*/  IADD3 R10, P1, PT, R7, R4, RZ ;  /* 0x00000004070a7210 */ /* 0x000fe20007f3e0ff */
[----:B------:R-:W4:Y:S01]  /*09e0*/  LDG.E R18, desc[UR8][R18.64] ;  /* 0x0000000812127981 */ /* 0x000f22000c1e1900 */
[----:B------:R-:W-:Y:S02]  /*09f0*/  LEA.HI.X R15, R15, UR15, R22, 0x2, P0 ;  /* 0x0000000f0f0f7c11 */ /* 0x000fe400080f1416 */
[----:B------:R-:W-:Y:S01]  /*0a00*/  LEA R22, P0, R10, UR14, 0x2 ;  /* 0x0000000e0a167c11 */ /* 0x000fe2000f8010ff */
[----:B------:R-:W4:Y:S01]  /*0a10*/  LDG.E R17, desc[UR8][R12.64+0x4] ;  /* 0x000004080c117981 */ /* 0x000f22000c1e1900 */
[----:B------:R-:W-:-:S03]  /*0a20*/  LEA.HI.X.SX32 R23, R4, R11, 0x1, P1 ;  /* 0x0000000b04177211 */ /* 0x000fc600008f0eff */
[----:B------:R-:W5:Y:S01]  /*0a30*/  LDG.E R14, desc[UR8][R14.64] ;  /* 0x000000080e0e7981 */ /* 0x000f62000c1e1900 */
[----:B------:R-:W-:-:S03]  /*0a40*/  LEA.HI.X R23, R10, UR15, R23, 0x2, P0 ;  /* 0x0000000f0a177c11 */ /* 0x000fc600080f1417 */
[----:B------:R-:W5:Y:S04]  /*0a50*/  LDG.E R4, desc[UR8][R12.64+0x8] ;  /* 0x000008080c047981 */ /* 0x000f68000c1e1900 */
[----:B------:R-:W2:Y:S01]  /*0a60*/  LDG.E R22, desc[UR8][R22.64] ;  /* 0x0000000816167981 */ /* 0x000ea2000c1e1900 */
[----:B------:R-:W-:Y:S01]  /*0a70*/  UIADD3 UR4, UPT, UPT, UR4, 0x4, URZ ;  /* 0x0000000404047890 */ /* 0x000fe2000fffe0ff */
[----:B---3--:R-:W-:-:S04]  /*0a80*/  FFMA R20, R25, R20, R16 ;  /* 0x0000001419147223 */ /* 0x008fc80000000010 */
[----:B----4-:R-:W-:-:S04]  /*0a90*/  FFMA R17, R17, R18, R20 ;  /* 0x0000001211117223 */ /* 0x010fc80000000014 */
[----:B-----5:R-:W-:-:S04]  /*0aa0*/  FFMA R4, R4, R14, R17 ;  /* 0x0000000e04047223 */ /* 0x020fc80000000011 */
[----:B--2---:R-:W-:-:S07]  /*0ab0*/  FFMA R16, R27, R22, R4 ;  /* 0x000000161b107223 */ /* 0x004fce0000000004 */
.L_x_9:
[----:B------:R-:W-:Y:S05]  /*0ac0*/  BRA.U !UP1, `(.L_x_6) ;  /* 0x0000000109b87547 */ /* 0x000fea000b800000 */
[----:B------:R-:W-:Y:S02]  /*0ad0*/  UISETP.NE.AND UP0, UPT, UR7, 0x1, UPT ;  /* 0x000000010700788c */ /* 0x000fe4000bf05270 */
[----:B------:R-:W-:-:S04]  /*0ae0*/  ULOP3.LUT UR6, UR6, 0x1, URZ, 0xc0, !UPT ;  /* 0x0000000106067892 */ /* 0x000fc8000f8ec0ff */
[----:B------:R-:W-:-:S03]  /*0af0*/  UISETP.NE.U32.AND UP1, UPT, UR6, 0x1, UPT ;  /* 0x000000010600788c */ /* 0x000fc6000bf25070 */
[----:B------:R-:W-:Y:S08]  /*0b00*/  BRA.U !UP0, `(.L_x_10) ;  /* 0x00000001086c7547 */ /* 0x000ff0000b800000 */
[----:B------:R-:W0:Y:S01]  /*0b10*/  LDCU.128 UR12, c[0x0][0x380] ;  /* 0x00007000ff0c77ac */ /* 0x000e220008000c00 */
[----:B------:R-:W-:Y:S02]  /*0b20*/  VIADD R13, R9, UR4 ;  /* 0x00000004090d7c36 */ /* 0x000fe40008000000 */
[----:B------:R-:W-:-:S03]  /*0b30*/  IMAD R10, R5, UR4, R2 ;  /* 0x00000004050a7c24 */ /* 0x000fc6000f8e0202 */
[----:B------:R-:W-:Y:S01]  /*0b40*/  IADD3 R13, P0, PT, R6, R13, RZ ;  /* 0x0000000d060d7210 */ /* 0x000fe20007f1e0ff */
[----:B------:R-:W-:-:S04]  /*0b50*/  IMAD.IADD R24, R10, 0x1, R5 ;  /* 0x000000010a187824 */ /* 0x000fc800078e0205 */
[----:B------:R-:W-:Y:S01]  /*0b60*/  IMAD.X R4, RZ, RZ, R8, P0 ;  /* 0x000000ffff047224 */ /* 0x000fe200000e0608 */
[----:B------:R-:W-:-:S04]  /*0b70*/  IADD3 R17, P1, P0, R6, UR4, R9 ;  /* 0x0000000406117c10 */ /* 0x000fc8000f83e009 */
[----:B------:R-:W-:Y:S02]  /*0b80*/  IADD3.X R22, PT, PT, R8, RZ, RZ, P1, P0 ;  /* 0x000000ff08167210 */ /* 0x000fe40000fe04ff */
[----:B0-----:R-:W-:Y:S02]  /*0b90*/  LEA R12, P2, R13, UR12, 0x2 ;  /* 0x0000000c0d0c7c11 */ /* 0x001fe4000f8410ff */
[----:B------:R-:W-:Y:S02]  /*0ba0*/  LEA R18, P3, R17, UR12, 0x2 ;  /* 0x0000000c11127c11 */ /* 0x000fe4000f8610ff */
[----:B------:R-:W-:Y:S02]  /*0bb0*/  LEA.HI.X R13, R13, UR13, R4, 0x2, P2 ;  /* 0x0000000d0d0d7c11 */ /* 0x000fe400090f1404 */
[C---:B------:R-:W-:Y:S02]  /*0bc0*/  IADD3 R4, P4, PT, R7.reuse, R10, RZ ;  /* 0x0000000a07047210 */ /* 0x040fe40007f9e0ff */
[----:B------:R-:W-:-:S02]  /*0bd0*/  IADD3 R23, P2, PT, R7, R24, RZ ;  /* 0x0000001807177210 */ /* 0x000fc40007f5e0ff */
[-C--:B------:R-:W-:Y:S01]  /*0be0*/  LEA.HI.X.SX32 R15, R10, R11.reuse, 0x1, P4 ;  /* 0x0000000b0a0f7211 */ /* 0x080fe200020f0eff */
[----:B------:R-:W2:Y:S01]  /*0bf0*/  LDG.E R13, desc[UR8][R12.64] ;  /* 0x000000080c0d7981 */ /* 0x000ea2000c1e1900 */
[----:B------:R-:W-:Y:S02]  /*0c00*/  LEA R20, P0, R4, UR14, 0x2 ;  /* 0x0000000e04147c11 */ /* 0x000fe4000f8010ff */
[----:B------:R-:W-:Y:S02]  /*0c10*/  LEA R14, P1, R23, UR14, 0x2 ;  /* 0x0000000e170e7c11 */ /* 0x000fe4000f8210ff */
[----:B------:R-:W-:Y:S02]  /*0c20*/  LEA.HI.X.SX32 R24, R24, R11, 0x1, P2 ;  /* 0x0000000b18187211 */ /* 0x000fe400010f0eff */
[----:B------:R-:W-:Y:S02]  /*0c30*/  LEA.HI.X R21, R4, UR15, R15, 0x2, P0 ;  /* 0x0000000f04157c11 */ /* 0x000fe400080f140f */
[----:B------:R-:W-:-:S02]  /*0c40*/  LEA.HI.X R19, R17, UR13, R22, 0x2, P3 ;  /* 0x0000000d11137c11 */ /* 0x000fc400098f1416 */
[----:B------:R-:W-:Y:S01]  /*0c50*/  LEA.HI.X R15, R23, UR15, R24, 0x2, P1 ;  /* 0x0000000f170f7c11 */ /* 0x000fe200088f1418 */
[----:B------:R-:W2:Y:S04]  /*0c60*/  LDG.E R20, desc[UR8][R20.64] ;  /* 0x0000000814147981 */ /* 0x000ea8000c1e1900 */
[----:B------:R-:W3:Y:S04]  /*0c70*/  LDG.E R19, desc[UR8][R18.64+0x4] ;  /* 0x0000040812137981 */ /* 0x000ee8000c1e1900 */
[----:B------:R-:W3:Y:S01]  /*0c80*/  LDG.E R14, desc[UR8][R14.64] ;  /* 0x000000080e0e7981 */ /* 0x000ee2000c1e1900 */
[----:B------:R-:W-:Y:S01]  /*0c90*/  UIADD3 UR4, UPT, UPT, UR4, 0x2, URZ ;  /* 0x0000000204047890 */ /* 0x000fe2000fffe0ff */
[----:B--2---:R-:W-:-:S04]  /*0ca0*/  FFMA R16, R13, R20, R16 ;  /* 0x000000140d107223 */ /* 0x004fc80000000010 */
[----:B---3--:R-:W-:-:S07]  /*0cb0*/  FFMA R16, R19, R14, R16 ;  /* 0x0000000e13107223 */ /* 0x008fce0000000010 */
.L_x_10:
[----:B------:R-:W-:Y:S05]  /*0cc0*/  BRA.U UP1, `(.L_x_6) ;  /* 0x0000000101387547 */ /* 0x000fea000b800000 */
[----:B------:R-:W0:Y:S01]  /*0cd0*/  LDCU.128 UR12, c[0x0][0x380] ;  /* 0x00007000ff0c77ac */ /* 0x000e220008000c00 */
[----:B------:R-:W-:Y:S02]  /*0ce0*/  IMAD R4, R5, UR4, R2 ;  /* 0x0000000405047c24 */ /* 0x000fe4000f8e0202 */
[----:B------:R-:W-:-:S03]  /*0cf0*/  VIADD R9, R9, UR4 ;  /* 0x0000000409097c36 */ /* 0x000fc60008000000 */
[----:B------:R-:W-:Y:S02]  /*0d00*/  IADD3 R10, P1, PT, R7, R4, RZ ;  /* 0x00000004070a7210 */ /* 0x000fe40007f3e0ff */
[----:B------:R-:W-:Y:S02]  /*0d10*/  IADD3 R9, P0, PT, R6, R9, RZ ;  /* 0x0000000906097210 */ /* 0x000fe40007f1e0ff */
[----:B------:R-:W-:-:S03]  /*0d20*/  LEA.HI.X.SX32 R11, R4, R11, 0x1, P1 ;  /* 0x0000000b040b7211 */ /* 0x000fc600008f0eff */
[----:B------:R-:W-:Y:S01]  /*0d30*/  IMAD.X R4, RZ, RZ, R8, P0 ;  /* 0x000000ffff047224 */ /* 0x000fe200000e0608 */
[C---:B0-----:R-:W-:Y:S02]  /*0d40*/  LEA R6, P1, R9.reuse, UR12, 0x2 ;  /* 0x0000000c09067c11 */ /* 0x041fe4000f8210ff */
[C---:B------:R-:W-:Y:S02]  /*0d50*/  LEA R8, P0, R10.reuse, UR14, 0x2 ;  /* 0x0000000e0a087c11 */ /* 0x040fe4000f8010ff */
[----:B------:R-:W-:Y:S02]  /*0d60*/  LEA.HI.X R7, R9, UR13, R4, 0x2, P1 ;  /* 0x0000000d09077c11 */ /* 0x000fe400088f1404 */
[----:B------:R-:W-:-:S04]  /*0d70*/  LEA.HI.X R9, R10, UR15, R11, 0x2, P0 ;  /* 0x0000000f0a097c11 */ /* 0x000fc800080f140b */
[----:B------:R-:W2:Y:S04]  /*0d80*/  LDG.E R7, desc[UR8][R6.64] ;  /* 0x0000000806077981 */ /* 0x000ea8000c1e1900 */
[----:B------:R-:W2:Y:S02]  /*0d90*/  LDG.E R8, desc[UR8][R8.64] ;  /* 0x0000000808087981 */ /* 0x000ea4000c1e1900 */
[----:B--2---:R-:W-:-:S07]  /*0da0*/  FFMA R16, R7, R8, R16 ;  /* 0x0000000807107223 */ /* 0x004fce0000000010 */
.L_x_6:
[----:B------:R-:W0:Y:S01]  /*0db0*/  LDCU.64 UR6, c[0x0][0x390] ;  /* 0x00007200ff0677ac */ /* 0x000e220008000a00 */
[----:B------:R-:W-:Y:S01]  /*0dc0*/  IMAD R0, R0, R5, R2 ;  /* 0x0000000500007224 */ /* 0x000fe200078e0202 */
[----:B------:R-:W-:-:S04]  /*0dd0*/  SHF.R.S32.HI R5, RZ, 0x1f, R3 ;  /* 0x0000001fff057819 */ /* 0x000fc80000011403 */
[----:B------:R-:W-:-:S04]  /*0de0*/  IADD3 R3, P0, PT, R3, R0, RZ ;  /* 0x0000000003037210 */ /* 0x000fc80007f1e0ff */
[----:B------:R-:W-:Y:S02]  /*0df0*/  LEA.HI.X.SX32 R0, R0, R5, 0x1, P0 ;  /* 0x0000000500007211 */ /* 0x000fe400000f0eff */
[----:B0-----:R-:W-:-:S04]  /*0e00*/  LEA R2, P0, R3, UR6, 0x2 ;  /* 0x0000000603027c11 */ /* 0x001fc8000f8010ff */
[----:B------:R-:W-:-:S05]  /*0e10*/  LEA.HI.X R3, R3, UR7, R0, 0x2, P0 ;  /* 0x0000000703037c11 */ /* 0x000fca00080f1400 */
[----:B------:R-:W-:Y:S01]  /*0e20*/  STG.E desc[UR8][R2.64], R16 ;  /* 0x0000001002007986 */ /* 0x000fe2000c101908 */
[----:B------:R-:W-:Y:S05]  /*0e30*/  EXIT ;  /* 0x000000000000794d */ /* 0x000fea0003800000 */
.L_x_11:
        /* <DEDUP_REMOVED lines=12> */
.L_x_14:


//--------------------- .nv.shared._Z46sgemm_Kernel_Universal_Pipeline_TT_SpecializedILi256ELi128ELi16ELi64ELi32ELi8ELi8ELi8ELi1ELi512ELi8192ELi6144ELi4096E5uint4EvPKfS2_Pf --------------------------
	.section	.nv.shared._Z46sgemm_Kernel_Universal_Pipeline_TT_SpecializedILi256ELi128ELi16ELi64ELi32ELi8ELi8ELi8ELi1ELi512ELi8192ELi6144ELi4096E5uint4EvPKfS2_Pf,"aw",@nobits
	.sectionflags	@""
	.align	16
	.zero		1024


//--------------------- .nv.shared.reserved.0     --------------------------
	.section	.nv.shared.reserved.0,"aw",@nobits
	.weak		__nv_reservedSMEM_offset_0_alias
	.size		__nv_reservedSMEM_offset_0_alias, 0, 64
	.other		__nv_reservedSMEM_offset_0_alias,@"STO_CUDA_RESERVED_SHARED STV_DEFAULT"
__nv_reservedSMEM_offset_0_alias:
	.zero		0
	.zero		64


//--------------------- .nv.shared._Z34sgemm_Kernel_Universal_Pipeline_TTILi256ELi128ELi16ELi64ELi32ELi8ELi8ELi8ELi1ELi512E5uint4EvPKfS2_Pfiii --------------------------
	.section	.nv.shared._Z34sgemm_Kernel_Universal_Pipeline_TTILi256ELi128ELi16ELi64ELi32ELi8ELi8ELi8ELi1ELi512E5uint4EvPKfS2_Pfiii,"aw",@nobits
	.sectionflags	@""
	.align	16
	.zero		1024


//--------------------- .nv.shared._Z18sgemm_Kernel_NaivePKfS0_Pfiii --------------------------
	.section	.nv.shared._Z18sgemm_Kernel_NaivePKfS0_Pfiii,"aw",@nobits
	.sectionflags	@""
	.align	16
	.zero		1024


//--------------------- .nv.constant0._Z46sgemm_Kernel_Universal_Pipeline_TT_SpecializedILi256ELi128ELi16ELi64ELi32ELi8ELi8ELi8ELi1ELi512ELi8192ELi6144ELi4096E5uint4EvPKfS2_Pf --------------------------
	.section	.nv.constant0._Z46sgemm_Kernel_Universal_Pipeline_TT_SpecializedILi256ELi128ELi16ELi64ELi32ELi8ELi8ELi8ELi1ELi512ELi8192ELi6144ELi4096E5uint4EvPKfS2_Pf,"a",@progbits
	.sectionflags	@""
	.align	4
.nv.constant0._Z46sgemm_Kernel_Universal_Pipeline_TT_SpecializedILi256ELi128ELi16ELi64ELi32ELi8ELi8ELi8ELi1ELi512ELi8192ELi6144ELi4096E5uint4EvPKfS2_Pf:
	.zero		920


//--------------------- .nv.constant0._Z34sgemm_Kernel_Universal_Pipeline_TTILi256ELi128ELi16ELi64ELi32ELi8ELi8ELi8ELi1ELi512E5uint4EvPKfS2_Pfiii --------------------------
	.section	.nv.constant0._Z34sgemm_Kernel_Universal_Pipeline_TTILi256ELi128ELi16ELi64ELi32ELi8ELi8ELi8ELi1ELi512E5uint4EvPKfS2_Pfiii,"a",@progbits
	.sectionflags	@""
	.align	4
.nv.constant0._Z34sgemm_Kernel_Universal_Pipeline_TTILi256ELi128ELi16ELi64ELi32ELi8ELi8ELi8ELi1ELi512E5uint4EvPKfS2_Pfiii:
	.zero		932


//--------------------- .nv.constant0._Z18sgemm_Kernel_NaivePKfS0_Pfiii --------------------------
	.section	.nv.constant0._Z18sgemm_Kernel_NaivePKfS0_Pfiii,"a",@progbits
	.sectionflags	@""
	.align	4
.nv.constant0._Z18sgemm_Kernel_NaivePKfS0_Pfiii:
	.zero		932


//--------------------- SYMBOLS --------------------------

	.type		.nv.reservedSmem.offset0,@object
	.size		.nv.reservedSmem.offset0,0x4
	.type		.nv.reservedSmem.cap,@object
	.size		.nv.reservedSmem.cap,0x4
